def matmul_kernel(
    a_ptr,
    b_ptr,
    c_ptr,
    M,
    N,
    K,
    stride_am,
    stride_ak,
    stride_bk,
    stride_bn,
    stride_cm,
    stride_cn,
    BLOCK_M: tl.constexpr,
    BLOCK_N: tl.constexpr,
    BLOCK_K: tl.constexpr,
    GROUP_M: tl.constexpr,
):
    pid = tl.program_id(axis=0)
    num_pid_m = tl.cdiv(M, BLOCK_M)
    num_pid_n = tl.cdiv(N, BLOCK_N)
    num_pid_in_group = GROUP_M * num_pid_n
    group_id = pid // num_pid_in_group
    first_pid_m = group_id * GROUP_M
    group_size_m = min(num_pid_m - first_pid_m, GROUP_M)
    pid_m = first_pid_m + ((pid % num_pid_in_group) % group_size_m)
    pid_n = (pid % num_pid_in_group) // group_size_m

    offs_am = (pid_m * BLOCK_M + tl.arange(0, BLOCK_M)) % M
    offs_bn = (pid_n * BLOCK_N + tl.arange(0, BLOCK_N)) % N
    offs_k = tl.arange(0, BLOCK_K)
    a_ptrs = a_ptr + offs_am[:, None] * stride_am + offs_k[None, :] * stride_ak
    b_ptrs = b_ptr + offs_k[:, None] * stride_bk + offs_bn[None, :] * stride_bn

    acc = tl.zeros((BLOCK_M, BLOCK_N), dtype=tl.float32)
    for kk in range(0, tl.cdiv(K, BLOCK_K)):
        a = tl.load(a_ptrs, mask=offs_k[None, :] < K - kk * BLOCK_K, other=0.0)
        b = tl.load(b_ptrs, mask=offs_k[:, None] < K - kk * BLOCK_K, other=0.0)
        acc = tl.dot(a, b, acc)
        a_ptrs += BLOCK_K * stride_ak
        b_ptrs += BLOCK_K * stride_bk

    c = acc.to(c_ptr.dtype.element_ty)
    offs_cm = pid_m * BLOCK_M + tl.arange(0, BLOCK_M)
    offs_cn = pid_n * BLOCK_N + tl.arange(0, BLOCK_N)
    c_ptrs = c_ptr + offs_cm[:, None] * stride_cm + offs_cn[None, :] * stride_cn
    mask = (offs_cm[:, None] < M) & (offs_cn[None, :] < N)
    tl.store(c_ptrs, c, mask=mask)

# config = {"BLOCK_K": 64, "BLOCK_M": 128, "BLOCK_N": 256, "GROUP_M": 8, "arch": "sm_80", "dtype": "bf16", "num_ctas": 1, "num_stages": 3, "num_warps": 4}
# arch = sm_80


// ===== COMPILED SASS (sm_80) =====

	.target	sm_80

	.elftype	@"ET_EXEC"


//--------------------- .note.nv.tkinfo           --------------------------
	.section	.note.nv.tkinfo,"",@"SHT_NOTE"
	.sectionflags	@"SHF_NOTE_NV_TKINFO"
	.tkinfo
        /*0018*/ 	.word	0x00000002
        /*0030*/ 	.string	""
        /*0030*/ 	.string	"ptxas"
        /*0030*/ 	.string	"Cuda compilation tools, release 13.0, V13.0.88"
        /*0030*/ 	.string	"Build cuda_13.0.r13.0/compiler.36424714_0"
        /*0030*/ 	.string	"-v  -suppress-debug-info  -lineinfo  -arch sm_80 "



//--------------------- .note.nv.cuinfo           --------------------------
	.section	.note.nv.cuinfo,"",@"SHT_NOTE"
	.sectionflags	@"SHF_NOTE_NV_CUINFO"
        /*0018*/ 	.short	0x0002
        /*001a*/ 	.short	0x0050
        /*001c*/ 	.short	0x0082
	.zero		2


//--------------------- .nv.info                  --------------------------
	.section	.nv.info,"",@"SHT_CUDA_INFO"
	.align	4


	//----- nvinfo : EIATTR_REGCOUNT
	.align		4
        /*0000*/ 	.byte	0x04, 0x2f
        /*0002*/ 	.short	(.L_1 - .L_0)
	.align		4
.L_0:
        /*0004*/ 	.word	index@(matmul_kernel)
        /*0008*/ 	.word	0x00000020


	//----- nvinfo : EIATTR_FRAME_SIZE
	.align		4
.L_1:
        /*000c*/ 	.byte	0x04, 0x11
        /*000e*/ 	.short	(.L_3 - .L_2)
	.align		4
.L_2:
        /*0010*/ 	.word	index@(matmul_kernel)
        /*0014*/ 	.word	0x00002000


	//----- nvinfo : EIATTR_MIN_STACK_SIZE
	.align		4
.L_3:
        /*0018*/ 	.byte	0x04, 0x12
        /*001a*/ 	.short	(.L_5 - .L_4)
	.align		4
.L_4:
        /*001c*/ 	.word	index@(matmul_kernel)
        /*0020*/ 	.word	0x00002000
.L_5:


//--------------------- .nv.info.matmul_kernel    --------------------------
	.section	.nv.info.matmul_kernel,"",@"SHT_CUDA_INFO"
	.sectionflags	@""
	.align	4


	//----- nvinfo : EIATTR_CUDA_API_VERSION
	.align		4
        /*0000*/ 	.byte	0x04, 0x37
        /*0002*/ 	.short	(.L_7 - .L_6)
.L_6:
        /*0004*/ 	.word	0x00000082


	//----- nvinfo : EIATTR_SW2861232_WAR
	.align		4
.L_7:
        /*0008*/ 	.byte	0x01, 0x35
	.zero		2


	//----- nvinfo : EIATTR_PARAM_CBANK
	.align		4
        /*000c*/ 	.byte	0x04, 0x0a
        /*000e*/ 	.short	(.L_9 - .L_8)
	.align		4
.L_8:
        /*0010*/ 	.word	index@(.nv.constant0.matmul_kernel)
        /*0014*/ 	.short	0x0160
        /*0016*/ 	.short	0x0050


	//----- nvinfo : EIATTR_CBANK_PARAM_SIZE
	.align		4
.L_9:
        /*0018*/ 	.byte	0x03, 0x19
        /*001a*/ 	.short	0x0050


	//----- nvinfo : EIATTR_KPARAM_INFO
	.align		4
        /*001c*/ 	.byte	0x04, 0x17
        /*001e*/ 	.short	(.L_11 - .L_10)
.L_10:
        /*0020*/ 	.word	0x00000000
        /*0024*/ 	.short	0x000d
        /*0026*/ 	.short	0x0048
        /*0028*/ 	.byte	0x00, 0xf4, 0x21, 0x00


	//----- nvinfo : EIATTR_KPARAM_INFO
	.align		4
.L_11:
        /*002c*/ 	.byte	0x04, 0x17
        /*002e*/ 	.short	(.L_13 - .L_12)
.L_12:
        /*0030*/ 	.word	0x00000000
        /*0034*/ 	.short	0x000c
        /*0036*/ 	.short	0x0040
        /*0038*/ 	.byte	0x00, 0xf4, 0x21, 0x00


	//----- nvinfo : EIATTR_KPARAM_INFO
	.align		4
.L_13:
        /*003c*/ 	.byte	0x04, 0x17
        /*003e*/ 	.short	(.L_15 - .L_14)
.L_14:
        /*0040*/ 	.word	0x00000000
        /*0044*/ 	.short	0x000b
        /*0046*/ 	.short	0x0038
        /*0048*/ 	.byte	0x00, 0xf0, 0x11, 0x00


	//----- nvinfo : EIATTR_KPARAM_INFO
	.align		4
.L_15:
        /*004c*/ 	.byte	0x04, 0x17
        /*004e*/ 	.short	(.L_17 - .L_16)
.L_16:
        /*0050*/ 	.word	0x00000000
        /*0054*/ 	.short	0x000a
        /*0056*/ 	.short	0x0034
        /*0058*/ 	.byte	0x00, 0xf0, 0x11, 0x00


	//----- nvinfo : EIATTR_KPARAM_INFO
	.align		4
.L_17:
        /*005c*/ 	.byte	0x04, 0x17
        /*005e*/ 	.short	(.L_19 - .L_18)
.L_18:
        /*0060*/ 	.word	0x00000000
        /*0064*/ 	.short	0x0009
        /*0066*/ 	.short	0x0030
        /*0068*/ 	.byte	0x00, 0xf0, 0x11, 0x00


	//----- nvinfo : EIATTR_KPARAM_INFO
	.align		4
.L_19:
        /*006c*/ 	.byte	0x04, 0x17
        /*006e*/ 	.short	(.L_21 - .L_20)
.L_20:
        /*0070*/ 	.word	0x00000000
        /*0074*/ 	.short	0x0008
        /*0076*/ 	.short	0x002c
        /*0078*/ 	.byte	0x00, 0xf0, 0x11, 0x00


	//----- nvinfo : EIATTR_KPARAM_INFO
	.align		4
.L_21:
        /*007c*/ 	.byte	0x04, 0x17
        /*007e*/ 	.short	(.L_23 - .L_22)
.L_22:
        /*0080*/ 	.word	0x00000000
        /*0084*/ 	.short	0x0007
        /*0086*/ 	.short	0x0028
        /*0088*/ 	.byte	0x00, 0xf0, 0x11, 0x00


	//----- nvinfo : EIATTR_KPARAM_INFO
	.align		4
.L_23:
        /*008c*/ 	.byte	0x04, 0x17
        /*008e*/ 	.short	(.L_25 - .L_24)
.L_24:
        /*0090*/ 	.word	0x00000000
        /*0094*/ 	.short	0x0006
        /*0096*/ 	.short	0x0024
        /*0098*/ 	.byte	0x00, 0xf0, 0x11, 0x00


	//----- nvinfo : EIATTR_KPARAM_INFO
	.align		4
.L_25:
        /*009c*/ 	.byte	0x04, 0x17
        /*009e*/ 	.short	(.L_27 - .L_26)
.L_26:
        /*00a0*/ 	.word	0x00000000
        /*00a4*/ 	.short	0x0005
        /*00a6*/ 	.short	0x0020
        /*00a8*/ 	.byte	0x00, 0xf0, 0x11, 0x00


	//----- nvinfo : EIATTR_KPARAM_INFO
	.align		4
.L_27:
        /*00ac*/ 	.byte	0x04, 0x17
        /*00ae*/ 	.short	(.L_29 - .L_28)
.L_28:
        /*00b0*/ 	.word	0x00000000
        /*00b4*/ 	.short	0x0004
        /*00b6*/ 	.short	0x001c
        /*00b8*/ 	.byte	0x00, 0xf0, 0x11, 0x00


	//----- nvinfo : EIATTR_KPARAM_INFO
	.align		4
.L_29:
        /*00bc*/ 	.byte	0x04, 0x17
        /*00be*/ 	.short	(.L_31 - .L_30)
.L_30:
        /*00c0*/ 	.word	0x00000000
        /*00c4*/ 	.short	0x0003
        /*00c6*/ 	.short	0x0018
        /*00c8*/ 	.byte	0x00, 0xf0, 0x11, 0x00


	//----- nvinfo : EIATTR_KPARAM_INFO
	.align		4
.L_31:
        /*00cc*/ 	.byte	0x04, 0x17
        /*00ce*/ 	.short	(.L_33 - .L_32)
.L_32:
        /*00d0*/ 	.word	0x00000000
        /*00d4*/ 	.short	0x0002
        /*00d6*/ 	.short	0x0010
        /*00d8*/ 	.byte	0x00, 0xf4, 0x21, 0x00


	//----- nvinfo : EIATTR_KPARAM_INFO
	.align		4
.L_33:
        /*00dc*/ 	.byte	0x04, 0x17
        /*00de*/ 	.short	(.L_35 - .L_34)
.L_34:
        /*00e0*/ 	.word	0x00000000
        /*00e4*/ 	.short	0x0001
        /*00e6*/ 	.short	0x0008
        /*00e8*/ 	.byte	0x00, 0xf4, 0x21, 0x00


	//----- nvinfo : EIATTR_KPARAM_INFO
	.align		4
.L_35:
        /*00ec*/ 	.byte	0x04, 0x17
        /*00ee*/ 	.short	(.L_37 - .L_36)
.L_36:
        /*00f0*/ 	.word	0x00000000
        /*00f4*/ 	.short	0x0000
        /*00f6*/ 	.short	0x0000
        /*00f8*/ 	.byte	0x00, 0xf4, 0x21, 0x00


	//----- nvinfo : EIATTR_MAXREG_COUNT
	.align		4
.L_37:
        /*00fc*/ 	.byte	0x03, 0x1b
        /*00fe*/ 	.short	0x00ff


	//----- nvinfo : EIATTR_NUM_BARRIERS
	.align		4
        /*0100*/ 	.byte	0x02, 0x4c
        /*0102*/ 	.byte	0x01
	.zero		1


	//----- nvinfo : EIATTR_ANNOTATIONS
	.align		4
        /*0104*/ 	.byte	0x04, 0x55
        /*0106*/ 	.short	(.L_39 - .L_38)


	//   ....[0]....
.L_38:
        /*0108*/ 	.word	0x00000001
        /*010c*/ 	.byte	0x10, 0x05, 0x00, 0x00, 0x01, 0x00, 0x00, 0x00, 0x80, 0x05, 0x00, 0x00, 0x01, 0x00, 0x00, 0x00
        /* <DEDUP_REMOVED lines=3417> */
        /*d6ac*/ 	.byte	0x40, 0x50, 0x03, 0x00


	//----- nvinfo : EIATTR_MERCURY_ISA_VERSION
	.align		4
.L_39:
        /*d6b0*/ 	.byte	0x03, 0x5f
        /*d6b2*/ 	.short	0x0000


	//----- nvinfo : EIATTR_EXIT_INSTR_OFFSETS
	.align		4
        /*d6b4*/ 	.byte	0x04, 0x1c
        /*d6b6*/ 	.short	(.L_41 - .L_40)


	//   ....[0]....
.L_40:
        /*d6b8*/ 	.word	0x000357e0


	//   ....[1]....
        /*d6bc*/ 	.word	0x00035810


	//----- nvinfo : EIATTR_REQNTID
	.align		4
.L_41:
        /*d6c0*/ 	.byte	0x04, 0x10
        /*d6c2*/ 	.short	(.L_43 - .L_42)
.L_42:
        /*d6c4*/ 	.word	0x00000080
        /*d6c8*/ 	.word	0x00000001
        /*d6cc*/ 	.word	0x00000001
.L_43:


//--------------------- .nv.callgraph             --------------------------
	.section	.nv.callgraph,"",@"SHT_CUDA_CALLGRAPH"
	.align	4
	.sectionentsize	8
	.align		4
        /*0000*/ 	.word	0x00000000
	.align		4
        /*0004*/ 	.word	0xffffffff
	.align		4
        /*0008*/ 	.word	0x00000000
	.align		4
        /*000c*/ 	.word	0xfffffffe
	.align		4
        /*0010*/ 	.word	0x00000000
	.align		4
        /*0014*/ 	.word	0xfffffffd
	.align		4
        /*0018*/ 	.word	0x00000000
	.align		4
        /*001c*/ 	.word	0xfffffffc


//--------------------- .nv.rel.action            --------------------------
	.section	.nv.rel.action,"",@"SHT_CUDA_RELOCINFO"
	.align	8
	.sectionentsize	8
        /*0000*/ 	.byte	0x73, 0x00, 0x00, 0x00, 0x00, 0x00, 0x00, 0x00, 0x00, 0x00, 0x00, 0x11, 0x25, 0x00, 0x05, 0x36


//--------------------- .nv.constant0.matmul_kernel --------------------------
	.section	.nv.constant0.matmul_kernel,"a",@progbits
	.sectionflags	@""
	.align	4
.nv.constant0.matmul_kernel:
	.zero		432


//--------------------- .text.matmul_kernel       --------------------------
	.section	.text.matmul_kernel,"ax",@progbits
	.sectioninfo	@"SHI_REGISTERS=32"
	.align	128
        .global         matmul_kernel
        .type           matmul_kernel,@function
        .size           matmul_kernel,(.L_x_5 - matmul_kernel)
        .other          matmul_kernel,@"STO_CUDA_ENTRY STV_DEFAULT"
matmul_kernel:
.text.matmul_kernel:
[----:B------:R-:W-:-:S03]  /*0000*/  IMAD.MOV.U32 R1, RZ, RZ, c[0x0][0x28] ;  /* 0x00000a00ff017624 */ /* 0x000fc600078e00ff */
[----:B------:R-:W-:Y:S01]  /*0010*/  IMAD.MOV.U32 R0, RZ, RZ, c[0x0][0x17c] ;  /* 0x00005f00ff007624 */ /* 0x000fe200078e00ff */
[----:B------:R-:W0:Y:S01]  /*0020*/  S2R R29, SR_TID.X ;  /* 0x00000000001d7919 */ /* 0x000e220000002100 */
[----:B------:R-:W-:Y:S01]  /*0030*/  IADD3 R1, R1, -0x2000, RZ ;  /* 0xffffe00001017810 */ /* 0x000fe20007ffe0ff */
[----:B------:R-:W-:Y:S02]  /*0040*/  ULDC.64 UR6, c[0x0][0x118] ;  /* 0x0000460000067ab9 */ /* 0x000fe40000000a00 */
[----:B------:R-:W-:-:S04]  /*0050*/  IADD3 R0, R0, 0xff, RZ ;  /* 0x000000ff00007810 */ /* 0x000fc80007ffe0ff */
[----:B------:R-:W-:-:S04]  /*0060*/  SHF.R.S32.HI R3, RZ, 0x1f, R0 ;  /* 0x0000001fff037819 */ /* 0x000fc80000011400 */
[----:B------:R-:W-:-:S04]  /*0070*/  LEA.HI R3, R3, R0, RZ, 0x8 ;  /* 0x0000000003037211 */ /* 0x000fc800078f40ff */
[----:B------:R-:W-:Y:S02]  /*0080*/  SHF.R.S32.HI R0, RZ, 0x8, R3 ;  /* 0x00000008ff007819 */ /* 0x000fe40000011403 */
[----:B------:R-:W1:Y:S03]  /*0090*/  S2R R3, SR_CTAID.X ;  /* 0x0000000000037919 */ /* 0x000e660000002500 */
[----:B------:R-:W-:Y:S01]  /*00a0*/  IMAD.SHL.U32 R0, R0, 0x8, RZ ;  /* 0x0000000800007824 */ /* 0x000fe200078e00ff */
[----:B0-----:R-:W-:-:S04]  /*00b0*/  LOP3.LUT R12, R29, 0x7f, RZ, 0xc0, !PT ;  /* 0x0000007f1d0c7812 */ /* 0x001fc800078ec0ff */
[-C--:B------:R-:W-:Y:S02]  /*00c0*/  IABS R7, R0.reuse ;  /* 0x0000000000077213 */ /* 0x080fe40000000000 */
[----:B------:R-:W-:Y:S02]  /*00d0*/  IABS R10, R0 ;  /* 0x00000000000a7213 */ /* 0x000fe40000000000 */
[----:B------:R-:W0:Y:S01]  /*00e0*/  I2F.RP R2, R7 ;  /* 0x0000000700027306 */ /* 0x000e220000209400 */
[----:B-1----:R-:W-:-:S07]  /*00f0*/  IABS R8, R3 ;  /* 0x0000000300087213 */ /* 0x002fce0000000000 */
[----:B0-----:R-:W0:Y:S02]  /*0100*/  MUFU.RCP R2, R2 ;  /* 0x0000000200027308 */ /* 0x001e240000001000 */
[----:B0-----:R-:W-:Y:S01]  /*0110*/  IADD3 R4, R2, 0xffffffe, RZ ;  /* 0x0ffffffe02047810 */ /* 0x001fe20007ffe0ff */
[----:B------:R-:W-:-:S05]  /*0120*/  IMAD.MOV R2, RZ, RZ, -R10 ;  /* 0x000000ffff027224 */ /* 0x000fca00078e0a0a */
[----:B------:R0:W1:Y:S02]  /*0130*/  F2I.FTZ.U32.TRUNC.NTZ R5, R4 ;  /* 0x0000000400057305 */ /* 0x000064000021f000 */
[----:B0-----:R-:W-:Y:S02]  /*0140*/  IMAD.MOV.U32 R4, RZ, RZ, RZ ;  /* 0x000000ffff047224 */ /* 0x001fe400078e00ff */
[----:B-1----:R-:W-:-:S04]  /*0150*/  IMAD.MOV R6, RZ, RZ, -R5 ;  /* 0x000000ffff067224 */ /* 0x002fc800078e0a05 */
[----:B------:R-:W-:Y:S02]  /*0160*/  IMAD R9, R6, R7, RZ ;  /* 0x0000000706097224 */ /* 0x000fe400078e02ff */
[----:B------:R-:W-:Y:S02]  /*0170*/  IMAD.MOV.U32 R6, RZ, RZ, R8 ;  /* 0x000000ffff067224 */ /* 0x000fe400078e0008 */
[----:B------:R-:W-:-:S06]  /*0180*/  IMAD.HI.U32 R5, R5, R9, R4 ;  /* 0x0000000905057227 */ /* 0x000fcc00078e0004 */
[----:B------:R-:W-:-:S04]  /*0190*/  IMAD.HI.U32 R5, R5, R6, RZ ;  /* 0x0000000605057227 */ /* 0x000fc800078e00ff */
[----:B------:R-:W-:-:S05]  /*01a0*/  IMAD R2, R5, R2, R6 ;  /* 0x0000000205027224 */ /* 0x000fca00078e0206 */
[----:B------:R-:W-:-:S13]  /*01b0*/  ISETP.GT.U32.AND P1, PT, R7, R2, PT ;  /* 0x000000020700720c */ /* 0x000fda0003f24070 */
[----:B------:R-:W-:Y:S01]  /*01c0*/  @!P1 IMAD.IADD R2, R2, 0x1, -R7 ;  /* 0x0000000102029824 */ /* 0x000fe200078e0a07 */
[----:B------:R-:W-:Y:S02]  /*01d0*/  @!P1 IADD3 R5, R5, 0x1, RZ ;  /* 0x0000000105059810 */ /* 0x000fe40007ffe0ff */
[----:B------:R-:W-:Y:S02]  /*01e0*/  ISETP.NE.AND P1, PT, R0, RZ, PT ;  /* 0x000000ff0000720c */ /* 0x000fe40003f25270 */
[----:B------:R-:W-:Y:S02]  /*01f0*/  ISETP.GE.U32.AND P0, PT, R2, R7, PT ;  /* 0x000000070200720c */ /* 0x000fe40003f06070 */
[----:B------:R-:W-:-:S04]  /*0200*/  LOP3.LUT R2, R3, R0, RZ, 0x3c, !PT ;  /* 0x0000000003027212 */ /* 0x000fc800078e3cff */
[----:B------:R-:W-:Y:S01]  /*0210*/  ISETP.GE.AND P2, PT, R2, RZ, PT ;  /* 0x000000ff0200720c */ /* 0x000fe20003f46270 */
[----:B------:R-:W-:-:S05]  /*0220*/  IMAD.MOV.U32 R2, RZ, RZ, c[0x0][0x178] ;  /* 0x00005e00ff027624 */ /* 0x000fca00078e00ff */
[----:B------:R-:W-:Y:S02]  /*0230*/  IADD3 R2, R2, 0x7f, RZ ;  /* 0x0000007f02027810 */ /* 0x000fe40007ffe0ff */
[----:B------:R-:W-:-:S05]  /*0240*/  @P0 IADD3 R5, R5, 0x1, RZ ;  /* 0x0000000105050810 */ /* 0x000fca0007ffe0ff */
[----:B------:R-:W-:Y:S01]  /*0250*/  IMAD.MOV.U32 R4, RZ, RZ, R5 ;  /* 0x000000ffff047224 */ /* 0x000fe200078e0005 */
[----:B------:R-:W-:-:S03]  /*0260*/  SHF.R.S32.HI R5, RZ, 0x1f, R2 ;  /* 0x0000001fff057819 */ /* 0x000fc60000011402 */
[----:B------:R-:W-:Y:S01]  /*0270*/  @!P2 IMAD.MOV R4, RZ, RZ, -R4 ;  /* 0x000000ffff04a224 */ /* 0x000fe200078e0a04 */
[----:B------:R-:W-:Y:S02]  /*0280*/  @!P1 LOP3.LUT R4, RZ, R0, RZ, 0x33, !PT ;  /* 0x00000000ff049212 */ /* 0x000fe400078e33ff */
[----:B------:R-:W-:-:S03]  /*0290*/  LEA.HI R5, R5, R2, RZ, 0x7 ;  /* 0x0000000205057211 */ /* 0x000fc600078f38ff */
[----:B------:R-:W-:Y:S02]  /*02a0*/  IMAD.SHL.U32 R2, R4, 0x8, RZ ;  /* 0x0000000804027824 */ /* 0x000fe400078e00ff */
[----:B------:R-:W-:-:S03]  /*02b0*/  IMAD.MOV R4, RZ, RZ, -R4 ;  /* 0x000000ffff047224 */ /* 0x000fc600078e0a04 */
[----:B------:R-:W-:Y:S01]  /*02c0*/  LEA.HI.SX32 R5, R5, -R2, 0x19 ;  /* 0x8000000205057211 */ /* 0x000fe200078fcaff */
[----:B------:R-:W-:Y:S02]  /*02d0*/  IMAD R13, R0, R4, R3 ;  /* 0x00000004000d7224 */ /* 0x000fe400078e0203 */
[----:B------:R-:W-:Y:S01]  /*02e0*/  IMAD.MOV.U32 R4, RZ, RZ, RZ ;  /* 0x000000ffff047224 */ /* 0x000fe200078e00ff */
[----:B------:R-:W-:Y:S02]  /*02f0*/  IMNMX R6, R5, 0x8, PT ;  /* 0x0000000805067817 */ /* 0x000fe40003800200 */
[----:B------:R-:W-:Y:S02]  /*0300*/  IABS R11, R13 ;  /* 0x0000000d000b7213 */ /* 0x000fe40000000000 */
[----:B------:R-:W-:-:S04]  /*0310*/  IABS R9, R6 ;  /* 0x0000000600097213 */ /* 0x000fc80000000000 */
[----:B------:R-:W0:Y:S08]  /*0320*/  I2F.RP R7, R9 ;  /* 0x0000000900077306 */ /* 0x000e300000209400 */
[----:B0-----:R-:W0:Y:S02]  /*0330*/  MUFU.RCP R7, R7 ;  /* 0x0000000700077308 */ /* 0x001e240000001000 */
[----:B0-----:R-:W-:-:S06]  /*0340*/  IADD3 R5, R7, 0xffffffe, RZ ;  /* 0x0ffffffe07057810 */ /* 0x001fcc0007ffe0ff */
[----:B------:R-:W0:Y:S02]  /*0350*/  F2I.FTZ.U32.TRUNC.NTZ R5, R5 ;  /* 0x0000000500057305 */ /* 0x000e24000021f000 */
[----:B0-----:R-:W-:-:S04]  /*0360*/  IMAD.MOV R8, RZ, RZ, -R5 ;  /* 0x000000ffff087224 */ /* 0x001fc800078e0a05 */
[----:B------:R-:W-:-:S04]  /*0370*/  IMAD.MOV.U32 R0, RZ, RZ, R8 ;  /* 0x000000ffff007224 */ /* 0x000fc800078e0008 */
[----:B------:R-:W-:Y:S01]  /*0380*/  IMAD R3, R0, R9, RZ ;  /* 0x0000000900037224 */ /* 0x000fe200078e02ff */
[----:B------:R-:W-:-:S03]  /*0390*/  IABS R0, R6 ;  /* 0x0000000600007213 */ /* 0x000fc60000000000 */
[----:B------:R-:W-:-:S04]  /*03a0*/  IMAD.HI.U32 R4, R5, R3, R4 ;  /* 0x0000000305047227 */ /* 0x000fc800078e0004 */
[----:B------:R-:W-:Y:S02]  /*03b0*/  IMAD.MOV R0, RZ, RZ, -R0 ;  /* 0x000000ffff007224 */ /* 0x000fe400078e0a00 */
        /* <DEDUP_REMOVED lines=8> */
[----:B------:R-:W-:-:S07]  /*0440*/  ISETP.GE.AND P2, PT, R0, RZ, PT ;  /* 0x000000ff0000720c */ /* 0x000fce0003f46270 */
[----:B------:R-:W-:-:S05]  /*0450*/  @P0 IADD3 R4, R4, 0x1, RZ ;  /* 0x0000000104040810 */ /* 0x000fca0007ffe0ff */
[----:B------:R-:W-:Y:S02]  /*0460*/  IMAD.MOV.U32 R28, RZ, RZ, R4 ;  /* 0x000000ffff1c7224 */ /* 0x000fe400078e0004 */
[----:B------:R-:W-:Y:S02]  /*0470*/  IMAD.MOV.U32 R4, RZ, RZ, 0x3f ;  /* 0x0000003fff047424 */ /* 0x000fe400078e00ff */
[----:B------:R-:W-:Y:S01]  /*0480*/  @!P2 IMAD.MOV R28, RZ, RZ, -R28 ;  /* 0x000000ffff1ca224 */ /* 0x000fe200078e0a1c */
[----:B------:R-:W-:Y:S02]  /*0490*/  @!P1 LOP3.LUT R28, RZ, R6, RZ, 0x33, !PT ;  /* 0x00000006ff1c9212 */ /* 0x000fe400078e33ff */
[----:B------:R-:W-:-:S03]  /*04a0*/  IADD3 R4, R4, c[0x0][0x180], RZ ;  /* 0x0000600004047a10 */ /* 0x000fc60007ffe0ff */
[----:B------:R-:W-:Y:S01]  /*04b0*/  IMAD.MOV R3, RZ, RZ, -R28 ;  /* 0x000000ffff037224 */ /* 0x000fe200078e0a1c */
[----:B------:R-:W-:Y:S01]  /*04c0*/  ISETP.GT.AND P0, PT, R4, 0x3f, PT ;  /* 0x0000003f0400780c */ /* 0x000fe20003f04270 */
[----:B------:R-:W-:Y:S02]  /*04d0*/  IMAD.SHL.U32 R28, R28, 0x100, RZ ;  /* 0x000001001c1c7824 */ /* 0x000fe400078e00ff */
[----:B------:R-:W-:-:S04]  /*04e0*/  IMAD R3, R6, R3, R13 ;  /* 0x0000000306037224 */ /* 0x000fc800078e020d */
[----:B------:R-:W-:-:S04]  /*04f0*/  IMAD.IADD R3, R2, 0x1, R3 ;  /* 0x0000000102037824 */ /* 0x000fc800078e0203 */
[----:B------:R-:W-:-:S05]  /*0500*/  IMAD R0, R3, 0x80, R12 ;  /* 0x0000008003007824 */ /* 0x000fca00078e020c */
[----:B------:R0:W-:Y:S01]  /*0510*/  STL [R1+0xcdc], R0 ;  /* 0x000cdc0001007387 */ /* 0x0001e20000100800 */
[----:B------:R-:W-:Y:S05]  /*0520*/  @P0 BRA `(.L_x_0) ;  /* 0x0000077000000947 */ /* 0x000fea0003800000 */
[----:B0-----:R-:W-:Y:S01]  /*0530*/  IMAD.SHL.U32 R0, R29, 0x20, RZ ;  /* 0x000000201d007824 */ /* 0x001fe200078e00ff */
[----:B------:R-:W-:Y:S01]  /*0540*/  CS2R R24, SRZ ;  /* 0x0000000000187805 */ /* 0x000fe2000001ff00 */
[----:B------:R-:W-:Y:S01]  /*0550*/  CS2R R26, SRZ ;  /* 0x00000000001a7805 */ /* 0x000fe2000001ff00 */
[----:B------:R-:W-:Y:S01]  /*0560*/  CS2R R20, SRZ ;  /* 0x0000000000147805 */ /* 0x000fe2000001ff00 */
[----:B------:R-:W-:Y:S01]  /*0570*/  CS2R R22, SRZ ;  /* 0x0000000000167805 */ /* 0x000fe2000001ff00 */
[----:B------:R0:W-:Y:S01]  /*0580*/  STL [R1+0xce0], R0 ;  /* 0x000ce00001007387 */ /* 0x0001e20000100800 */
[----:B------:R-:W-:Y:S01]  /*0590*/  CS2R R16, SRZ ;  /* 0x0000000000107805 */ /* 0x000fe2000001ff00 */
[----:B------:R-:W-:Y:S01]  /*05a0*/  CS2R R18, SRZ ;  /* 0x0000000000127805 */ /* 0x000fe2000001ff00 */
[----:B------:R-:W-:Y:S01]  /*05b0*/  CS2R R12, SRZ ;  /* 0x00000000000c7805 */ /* 0x000fe2000001ff00 */
[----:B------:R0:W-:Y:S01]  /*05c0*/  STL [R1], RZ ;  /* 0x000000ff01007387 */ /* 0x0001e20000100800 */
[----:B------:R-:W-:Y:S01]  /*05d0*/  CS2R R14, SRZ ;  /* 0x00000000000e7805 */ /* 0x000fe2000001ff00 */
[----:B------:R-:W-:Y:S01]  /*05e0*/  CS2R R8, SRZ ;  /* 0x0000000000087805 */ /* 0x000fe2000001ff00 */
[----:B------:R-:W-:Y:S01]  /*05f0*/  CS2R R10, SRZ ;  /* 0x00000000000a7805 */ /* 0x000fe2000001ff00 */
[----:B------:R0:W-:Y:S01]  /*0600*/  STL [R1+0x4], RZ ;  /* 0x000004ff01007387 */ /* 0x0001e20000100800 */
[----:B------:R-:W-:Y:S01]  /*0610*/  CS2R R4, SRZ ;  /* 0x0000000000047805 */ /* 0x000fe2000001ff00 */
[----:B------:R-:W-:-:S02]  /*0620*/  CS2R R6, SRZ ;  /* 0x0000000000067805 */ /* 0x000fc4000001ff00 */
[----:B------:R0:W-:Y:S04]  /*0630*/  STL [R1+0x8], RZ ;  /* 0x000008ff01007387 */ /* 0x0001e80000100800 */
        /* <DEDUP_REMOVED lines=100> */
[----:B------:R0:W-:Y:S01]  /*0c80*/  STL [R1+0x19c], RZ ;  /* 0x00019cff01007387 */ /* 0x0001e20000100800 */
[----:B------:R-:W-:Y:S05]  /*0c90*/  BRA `(.L_x_1) ;  /* 0x0002c73000007947 */ /* 0x000fea0003800000 */
.L_x_0:
[----:B------:R-:W-:Y:S01]  /*0ca0*/  IABS R15, c[0x0][0x17c] ;  /* 0x00005f00000f7a13 */ /* 0x000fe20000000000 */
[----:B------:R-:W-:Y:S01]  /*0cb0*/  IMAD.MOV.U32 R11, RZ, RZ, R0 ;  /* 0x000000ffff0b7224 */ /* 0x000fe200078e0000 */
[----:B0-----:R-:W-:Y:S01]  /*0cc0*/  IABS R0, c[0x0][0x178] ;  /* 0x00005e0000007a13 */ /* 0x001fe20000000000 */
[----:B------:R-:W-:Y:S01]  /*0cd0*/  STL [R1+0xce4], R28 ;  /* 0x000ce41c01007387 */ /* 0x000fe20000100800 */
[----:B------:R-:W0:Y:S01]  /*0ce0*/  I2F.RP R7, R15 ;  /* 0x0000000f00077306 */ /* 0x000e220000209400 */
[----:B------:R-:W-:-:S02]  /*0cf0*/  SHF.R.U32.HI R17, RZ, 0x6, R29 ;  /* 0x00000006ff117819 */ /* 0x000fc4000001161d */
[----:B------:R-:W-:Y:S02]  /*0d00*/  SHF.R.S32.HI R9, RZ, 0x1f, R4 ;  /* 0x0000001fff097819 */ /* 0x000fe40000011404 */
[----:B------:R-:W-:Y:S02]  /*0d10*/  SGXT.U32 R17, R17, 0x1 ;  /* 0x000000011111781a */ /* 0x000fe40000000000 */
[----:B------:R-:W-:Y:S01]  /*0d20*/  LOP3.LUT R12, R29, 0x3f, RZ, 0xc0, !PT ;  /* 0x0000003f1d0c7812 */ /* 0x000fe200078ec0ff */
[----:B------:R-:W1:Y:S01]  /*0d30*/  I2F.RP R6, R0 ;  /* 0x0000000000067306 */ /* 0x000e620000209400 */
[----:B------:R-:W-:-:S04]  /*0d40*/  LOP3.LUT R17, R28, R17, RZ, 0xfc, !PT ;  /* 0x000000111c117212 */ /* 0x000fc800078efcff */
[----:B------:R-:W-:Y:S02]  /*0d50*/  IABS R24, R17 ;  /* 0x0000001100187213 */ /* 0x000fe40000000000 */
[C---:B------:R-:W-:Y:S01]  /*0d60*/  ISETP.GE.AND P3, PT, R17.reuse, RZ, PT ;  /* 0x000000ff1100720c */ /* 0x040fe20003f66270 */
[----:B0-----:R-:W0:Y:S01]  /*0d70*/  MUFU.RCP R7, R7 ;  /* 0x0000000700077308 */ /* 0x001e220000001000 */
[C---:B------:R-:W-:Y:S02]  /*0d80*/  LOP3.LUT R18, R17.reuse, 0xea, RZ, 0xfc, !PT ;  /* 0x000000ea11127812 */ /* 0x040fe400078efcff */
[C---:B------:R-:W-:Y:S02]  /*0d90*/  LOP3.LUT R20, R17.reuse, 0xe8, RZ, 0xfc, !PT ;  /* 0x000000e811147812 */ /* 0x040fe400078efcff */
[C---:B------:R-:W-:Y:S02]  /*0da0*/  LOP3.LUT R16, R17.reuse, 0xe4, RZ, 0xfc, !PT ;  /* 0x000000e411107812 */ /* 0x040fe400078efcff */
[----:B------:R-:W-:Y:S01]  /*0db0*/  LOP3.LUT R25, R17, 0x1c, RZ, 0xfc, !PT ;  /* 0x0000001c11197812 */ /* 0x000fe200078efcff */
[----:B-1----:R-:W1:Y:S01]  /*0dc0*/  MUFU.RCP R6, R6 ;  /* 0x0000000600067308 */ /* 0x002e620000001000 */
[----:B0-----:R-:W-:-:S07]  /*0dd0*/  IADD3 R2, R7, 0xffffffe, RZ ;  /* 0x0ffffffe07027810 */ /* 0x001fce0007ffe0ff */
[----:B------:R0:W2:Y:S01]  /*0de0*/  F2I.FTZ.U32.TRUNC.NTZ R3, R2 ;  /* 0x0000000200037305 */ /* 0x0000a2000021f000 */
[----:B-1----:R-:W-:Y:S02]  /*0df0*/  IADD3 R5, R6, 0xffffffe, RZ ;  /* 0x0ffffffe06057810 */ /* 0x002fe40007ffe0ff */
[----:B------:R-:W-:Y:S01]  /*0e00*/  LEA.HI R6, R9, R4, RZ, 0x6 ;  /* 0x0000000409067211 */ /* 0x000fe200078f30ff */
[----:B------:R-:W-:Y:S01]  /*0e10*/  IMAD.MOV.U32 R4, RZ, RZ, RZ ;  /* 0x000000ffff047224 */ /* 0x000fe200078e00ff */
[----:B------:R-:W-:Y:S01]  /*0e20*/  IABS R9, R11 ;  /* 0x0000000b00097213 */ /* 0x000fe20000000000 */
[----:B0-----:R-:W-:Y:S02]  /*0e30*/  IMAD.MOV.U32 R2, RZ, RZ, RZ ;  /* 0x000000ffff027224 */ /* 0x001fe400078e00ff */
[----:B------:R-:W0:Y:S01]  /*0e40*/  F2I.FTZ.U32.TRUNC.NTZ R5, R5 ;  /* 0x0000000500057305 */ /* 0x000e22000021f000 */
[----:B------:R1:W-:Y:S01]  /*0e50*/  STL [R1+0x218], R6 ;  /* 0x0002180601007387 */ /* 0x0003e20000100800 */
[----:B--2---:R-:W-:-:S04]  /*0e60*/  IMAD.MOV R8, RZ, RZ, -R3 ;  /* 0x000000ffff087224 */ /* 0x004fc800078e0a03 */
[----:B------:R-:W-:Y:S02]  /*0e70*/  IMAD R19, R8, R15, RZ ;  /* 0x0000000f08137224 */ /* 0x000fe400078e02ff */
[----:B-1----:R-:W-:Y:S02]  /*0e80*/  IMAD.SHL.U32 R6, R29, 0x2, RZ ;  /* 0x000000021d067824 */ /* 0x002fe400078e00ff */
[----:B------:R-:W-:-:S04]  /*0e90*/  IMAD.HI.U32 R19, R3, R19, R2 ;  /* 0x0000001303137227 */ /* 0x000fc800078e0002 */
[----:B0-----:R-:W-:Y:S02]  /*0ea0*/  IMAD.MOV R7, RZ, RZ, -R5 ;  /* 0x000000ffff077224 */ /* 0x001fe400078e0a05 */
[----:B------:R-:W-:-:S04]  /*0eb0*/  IMAD.HI.U32 R2, R19, R24, RZ ;  /* 0x0000001813027227 */ /* 0x000fc800078e00ff */
[----:B------:R-:W-:Y:S02]  /*0ec0*/  IMAD R3, R7, R0, RZ ;  /* 0x0000000007037224 */ /* 0x000fe400078e02ff */
[----:B------:R-:W-:Y:S02]  /*0ed0*/  IMAD.SHL.U32 R8, R29, 0x20, RZ ;  /* 0x000000201d087824 */ /* 0x000fe400078e00ff */
[----:B------:R-:W-:Y:S01]  /*0ee0*/  IMAD.HI.U32 R4, R5, R3, R4 ;  /* 0x0000000305047227 */ /* 0x000fe200078e0004 */
[----:B------:R-:W-:Y:S02]  /*0ef0*/  LOP3.LUT R5, R29, 0x7, RZ, 0xc0, !PT ;  /* 0x000000071d057812 */ /* 0x000fe400078ec0ff */
[----:B------:R0:W-:Y:S03]  /*0f00*/  STL [R1+0xce0], R8 ;  /* 0x000ce00801007387 */ /* 0x0001e60000100800 */
[----:B------:R-:W-:-:S02]  /*0f10*/  IMAD R7, R5, 0x110, RZ ;  /* 0x0000011005077824 */ /* 0x000fc400078e02ff */
[----:B------:R-:W-:-:S03]  /*0f20*/  IMAD.HI.U32 R4, R4, R9, RZ ;  /* 0x0000000904047227 */ /* 0x000fc600078e00ff */
[----:B------:R-:W-:Y:S01]  /*0f30*/  LOP3.LUT R10, R7, 0x10, R6, 0x78, !PT ;  /* 0x00000010070a7812 */ /* 0x000fe200078e7806 */
[----:B------:R-:W-:Y:S01]  /*0f40*/  IMAD.MOV R7, RZ, RZ, -R2 ;  /* 0x000000ffff077224 */ /* 0x000fe200078e0a02 */
[----:B0-----:R-:W-:Y:S01]  /*0f50*/  LOP3.LUT R8, R8, 0xc00, RZ, 0xc0, !PT ;  /* 0x00000c0008087812 */ /* 0x001fe200078ec0ff */
[----:B------:R-:W-:Y:S02]  /*0f60*/  IMAD.MOV R2, RZ, RZ, -R4 ;  /* 0x000000ffff027224 */ /* 0x000fe400078e0a04 */
[----:B------:R-:W-:Y:S01]  /*0f70*/  IMAD.SHL.U32 R3, R5, 0x10, RZ ;  /* 0x0000001005037824 */ /* 0x000fe200078e00ff */
[----:B------:R0:W-:Y:S01]  /*0f80*/  STL [R1+0x1a4], R10 ;  /* 0x0001a40a01007387 */ /* 0x0001e20000100800 */
[----:B------:R-:W-:Y:S01]  /*0f90*/  IMAD R11, R0, R2, R9 ;  /* 0x00000002000b7224 */ /* 0x000fe200078e0209 */
[----:B------:R-:W-:Y:S01]  /*0fa0*/  SHF.R.S32.HI R2, RZ, 0x6, R29 ;  /* 0x00000006ff027819 */ /* 0x000fe2000001141d */
[----:B------:R-:W-:Y:S01]  /*0fb0*/  IMAD.SHL.U32 R9, R12, 0x2, RZ ;  /* 0x000000020c097824 */ /* 0x000fe200078e00ff */
[----:B------:R-:W-:Y:S01]  /*0fc0*/  LOP3.LUT R3, R3, 0x30, R6, 0x78, !PT ;  /* 0x0000003003037812 */ /* 0x000fe200078e7806 */
[----:B------:R-:W-:Y:S01]  /*0fd0*/  IMAD R24, R15, R7, R24 ;  /* 0x000000070f187224 */ /* 0x000fe200078e0218 */
[----:B------:R-:W-:Y:S01]  /*0fe0*/  ISETP.GT.U32.AND P0, PT, R0, R11, PT ;  /* 0x0000000b0000720c */ /* 0x000fe20003f04070 */
[----:B------:R-:W-:Y:S01]  /*0ff0*/  IMAD R4, R5, 0x80, R8 ;  /* 0x0000008005047824 */ /* 0x000fe200078e0208 */
[----:B------:R-:W-:-:S02]  /*1000*/  SGXT R2, R2, 0x1 ;  /* 0x000000010202781a */ /* 0x000fc40000000200 */
[C---:B0-----:R-:W-:Y:S01]  /*1010*/  LOP3.LUT R10, R17.reuse, 0xfe, RZ, 0xfc, !PT ;  /* 0x000000fe110a7812 */ /* 0x041fe200078efcff */
[----:B------:R-:W-:Y:S01]  /*1020*/  IMAD.IADD R28, R4, 0x1, R3 ;  /* 0x00000001041c7824 */ /* 0x000fe200078e0203 */
[----:B------:R-:W-:Y:S02]  /*1030*/  LOP3.LUT R7, R17, 0xfa, RZ, 0xfc, !PT ;  /* 0x000000fa11077812 */ /* 0x000fe400078efcff */
[----:B------:R-:W-:Y:S02]  /*1040*/  IABS R6, R10 ;  /* 0x0000000a00067213 */ /* 0x000fe40000000000 */
[----:B------:R-:W-:Y:S02]  /*1050*/  LOP3.LUT R2, R9, 0x90, R2, 0x78, !PT ;  /* 0x0000009009027812 */ /* 0x000fe400078e7802 */
[----:B------:R-:W-:Y:S01]  /*1060*/  IABS R9, R7 ;  /* 0x0000000700097213 */ /* 0x000fe20000000000 */
[----:B------:R-:W-:Y:S01]  /*1070*/  IMAD.HI.U32 R5, R19, R6, RZ ;  /* 0x0000000613057227 */ /* 0x000fe200078e00ff */
[----:B------:R-:W-:Y:S01]  /*1080*/  ISETP.GT.U32.AND P1, PT, R15, R24, PT ;  /* 0x000000180f00720c */ /* 0x000fe20003f24070 */
[----:B------:R-:W-:Y:S01]  /*1090*/  STL [R1+0xce8], R2 ;  /* 0x000ce80201007387 */ /* 0x000fe20000100800 */
[----:B------:R-:W-:Y:S01]  /*10a0*/  LOP3.LUT R8, R17, 0xfc, RZ, 0xfc, !PT ;  /* 0x000000fc11087812 */ /* 0x000fe200078efcff */
[----:B------:R-:W-:Y:S01]  /*10b0*/  IMAD.MOV R5, RZ, RZ, -R5 ;  /* 0x000000ffff057224 */ /* 0x000fe200078e0a05 */
[----:B------:R-:W-:Y:S01]  /*10c0*/  ISETP.GE.AND P5, PT, R10, RZ, PT ;  /* 0x000000ff0a00720c */ /* 0x000fe20003fa6270 */
[----:B------:R-:W-:Y:S01]  /*10d0*/  @!P0 IMAD.IADD R11, R11, 0x1, -R0 ;  /* 0x000000010b0b8824 */ /* 0x000fe200078e0a00 */
[----:B------:R-:W-:Y:S01]  /*10e0*/  IABS R12, R8 ;  /* 0x00000008000c7213 */ /* 0x000fe20000000000 */
[----:B------:R-:W-:Y:S01]  /*10f0*/  IMAD.MOV.U32 R4, RZ, RZ, R9 ;  /* 0x000000ffff047224 */ /* 0x000fe200078e0009 */
[----:B------:R-:W-:Y:S01]  /*1100*/  STL [R1+0x698], R28 ;  /* 0x0006981c01007387 */ /* 0x000fe20000100800 */
[----:B------:R-:W-:Y:S01]  /*1110*/  IMAD R6, R15, R5, R6 ;  /* 0x000000050f067224 */ /* 0x000fe200078e0206 */
[----:B------:R-:W-:Y:S01]  /*1120*/  ISETP.GT.U32.AND P0, PT, R0, R11, PT ;  /* 0x0000000b0000720c */ /* 0x000fe20003f04070 */
[----:B------:R-:W-:Y:S01]  /*1130*/  IMAD.HI.U32 R5, R19, R4, RZ ;  /* 0x0000000413057227 */ /* 0x000fe200078e00ff */
[----:B------:R-:W-:Y:S01]  /*1140*/  STL [R1+0xcec], R28 ;  /* 0x000cec1c01007387 */ /* 0x000fe20000100800 */
[----:B------:R-:W-:-:S02]  /*1150*/  ISETP.GE.AND P4, PT, R8, RZ, PT ;  /* 0x000000ff0800720c */ /* 0x000fc40003f86270 */
[----:B------:R-:W-:Y:S01]  /*1160*/  ISETP.GT.U32.AND P2, PT, R15, R6, PT ;  /* 0x000000060f00720c */ /* 0x000fe20003f44070 */
[----:B------:R-:W-:Y:S01]  /*1170*/  IMAD.MOV R5, RZ, RZ, -R5 ;  /* 0x000000ffff057224 */ /* 0x000fe200078e0a05 */
[----:B------:R-:W-:Y:S01]  /*1180*/  LOP3.LUT R29, R17, 0x1a, RZ, 0xfc, !PT ;  /* 0x0000001a111d7812 */ /* 0x000fe200078efcff */
[----:B------:R-:W-:Y:S02]  /*1190*/  @!P1 IMAD.IADD R24, R24, 0x1, -R15 ;  /* 0x0000000118189824 */ /* 0x000fe400078e0a0f */
[----:B------:R-:W-:Y:S02]  /*11a0*/  IMAD R4, R15, R5, R4 ;  /* 0x000000050f047224 */ /* 0x000fe400078e0204 */
[----:B------:R-:W-:Y:S01]  /*11b0*/  IMAD.HI.U32 R3, R19, R12, RZ ;  /* 0x0000000c13037227 */ /* 0x000fe200078e00ff */
[C---:B------:R-:W-:Y:S02]  /*11c0*/  ISETP.GT.U32.AND P1, PT, R15.reuse, R24, PT ;  /* 0x000000180f00720c */ /* 0x040fe40003f24070 */
[----:B------:R-:W-:Y:S01]  /*11d0*/  ISETP.GT.U32.AND P6, PT, R15, R4, PT ;  /* 0x000000040f00720c */ /* 0x000fe20003fc4070 */
[----:B------:R-:W-:Y:S01]  /*11e0*/  IMAD.MOV R9, RZ, RZ, -R3 ;  /* 0x000000ffff097224 */ /* 0x000fe200078e0a03 */
[----:B------:R-:W-:Y:S01]  /*11f0*/  LOP3.LUT R3, R17, 0xf8, RZ, 0xfc, !PT ;  /* 0x000000f811037812 */ /* 0x000fe200078efcff */
[----:B------:R-:W-:-:S02]  /*1200*/  @!P0 IMAD.IADD R11, R11, 0x1, -R0 ;  /* 0x000000010b0b8824 */ /* 0x000fc400078e0a00 */
[--C-:B------:R-:W-:Y:S01]  /*1210*/  @!P2 IMAD.IADD R6, R6, 0x1, -R15.reuse ;  /* 0x000000010606a824 */ /* 0x100fe200078e0a0f */
[----:B------:R-:W-:Y:S01]  /*1220*/  IABS R10, R3 ;  /* 0x00000003000a7213 */ /* 0x000fe20000000000 */
[----:B------:R-:W-:Y:S01]  /*1230*/  IMAD R12, R15, R9, R12 ;  /* 0x000000090f0c7224 */ /* 0x000fe200078e020c */
[----:B------:R0:W-:Y:S01]  /*1240*/  STL [R1+0x214], R11 ;  /* 0x0002140b01007387 */ /* 0x0001e20000100800 */
[----:B------:R-:W-:Y:S02]  /*1250*/  LOP3.LUT R9, R17, 0xf4, RZ, 0xfc, !PT ;  /* 0x000000f411097812 */ /* 0x000fe400078efcff */
[----:B------:R-:W-:Y:S01]  /*1260*/  ISETP.GT.U32.AND P2, PT, R15, R6, PT ;  /* 0x000000060f00720c */ /* 0x000fe20003f44070 */
[----:B------:R-:W-:Y:S01]  /*1270*/  IMAD.HI.U32 R0, R19, R10, RZ ;  /* 0x0000000a13007227 */ /* 0x000fe200078e00ff */
[----:B------:R-:W-:Y:S02]  /*1280*/  ISETP.GT.U32.AND P0, PT, R15, R12, PT ;  /* 0x0000000c0f00720c */ /* 0x000fe40003f04070 */
[----:B------:R-:W-:Y:S01]  /*1290*/  IABS R13, R9 ;  /* 0x00000009000d7213 */ /* 0x000fe20000000000 */
[--C-:B------:R-:W-:Y:S01]  /*12a0*/  @!P1 IMAD.IADD R24, R24, 0x1, -R15.reuse ;  /* 0x0000000118189824 */ /* 0x100fe200078e0a0f */
[----:B------:R-:W-:Y:S01]  /*12b0*/  ISETP.GE.AND P1, PT, R7, RZ, PT ;  /* 0x000000ff0700720c */ /* 0x000fe20003f26270 */
[--C-:B------:R-:W-:Y:S01]  /*12c0*/  @!P6 IMAD.IADD R4, R4, 0x1, -R15.reuse ;  /* 0x000000010404e824 */ /* 0x100fe200078e0a0f */
[----:B0-----:R-:W-:Y:S01]  /*12d0*/  LOP3.LUT R11, R17, 0xf6, RZ, 0xfc, !PT ;  /* 0x000000f6110b7812 */ /* 0x001fe200078efcff */
[----:B------:R-:W-:Y:S01]  /*12e0*/  IMAD.MOV R5, RZ, RZ, -R0 ;  /* 0x000000ffff057224 */ /* 0x000fe200078e0a00 */
[----:B------:R-:W-:Y:S01]  /*12f0*/  ISETP.GE.AND P6, PT, R3, RZ, PT ;  /* 0x000000ff0300720c */ /* 0x000fe20003fc6270 */
[----:B------:R-:W-:Y:S01]  /*1300*/  @!P3 IMAD.MOV R24, RZ, RZ, -R24 ;  /* 0x000000ffff18b224 */ /* 0x000fe200078e0a18 */
[----:B------:R-:W-:Y:S01]  /*1310*/  IABS R8, R11 ;  /* 0x0000000b00087213 */ /* 0x000fe20000000000 */
[C---:B------:R-:W-:Y:S01]  /*1320*/  IMAD R10, R15.reuse, R5, R10 ;  /* 0x000000050f0a7224 */ /* 0x040fe200078e020a */
[----:B------:R-:W-:Y:S01]  /*1330*/  ISETP.GT.U32.AND P3, PT, R15, R4, PT ;  /* 0x000000040f00720c */ /* 0x000fe20003f64070 */
[----:B------:R-:W-:Y:S01]  /*1340*/  @!P2 IMAD.IADD R6, R6, 0x1, -R15 ;  /* 0x000000010606a824 */ /* 0x000fe200078e0a0f */
[----:B------:R-:W-:Y:S01]  /*1350*/  LOP3.LUT R3, R17, 0xf0, RZ, 0xfc, !PT ;  /* 0x000000f011037812 */ /* 0x000fe200078efcff */
[----:B------:R-:W-:Y:S01]  /*1360*/  IMAD.MOV.U32 R0, RZ, RZ, R8 ;  /* 0x000000ffff007224 */ /* 0x000fe200078e0008 */
[----:B------:R-:W-:Y:S01]  /*1370*/  ISETP.GT.U32.AND P2, PT, R15, R10, PT ;  /* 0x0000000a0f00720c */ /* 0x000fe20003f44070 */
[----:B------:R-:W-:Y:S01]  /*1380*/  IMAD.MOV.U32 R2, RZ, RZ, R6 ;  /* 0x000000ffff027224 */ /* 0x000fe200078e0006 */
[----:B------:R0:W-:Y:S01]  /*1390*/  STL [R1+0xe5c], R24 ;  /* 0x000e5c1801007387 */ /* 0x0001e20000100800 */
[----:B------:R-:W-:-:S04]  /*13a0*/  IMAD.HI.U32 R5, R19, R0, RZ ;  /* 0x0000000013057227 */ /* 0x000fc800078e00ff */
[----:B------:R-:W-:Y:S02]  /*13b0*/  IMAD.MOV R5, RZ, RZ, -R5 ;  /* 0x000000ffff057224 */ /* 0x000fe400078e0a05 */
[--C-:B------:R-:W-:Y:S02]  /*13c0*/  @!P3 IMAD.IADD R4, R4, 0x1, -R15.reuse ;  /* 0x000000010404b824 */ /* 0x100fe400078e0a0f */
[----:B------:R-:W-:Y:S01]  /*13d0*/  IMAD R6, R15, R5, R0 ;  /* 0x000000050f067224 */ /* 0x000fe200078e0200 */
[C---:B------:R-:W-:Y:S01]  /*13e0*/  LOP3.LUT R0, R17.reuse, 0xf2, RZ, 0xfc, !PT ;  /* 0x000000f211007812 */ /* 0x040fe200078efcff */
[----:B------:R-:W-:Y:S01]  /*13f0*/  @!P0 IMAD.IADD R12, R12, 0x1, -R15 ;  /* 0x000000010c0c8824 */ /* 0x000fe200078e0a0f */
[----:B------:R-:W-:Y:S01]  /*1400*/  LOP3.LUT R5, R17, 0xec, RZ, 0xfc, !PT ;  /* 0x000000ec11057812 */ /* 0x000fe200078efcff */
[----:B------:R-:W-:Y:S01]  /*1410*/  IMAD.MOV.U32 R8, RZ, RZ, R13 ;  /* 0x000000ffff087224 */ /* 0x000fe200078e000d */
[C---:B------:R-:W-:Y:S01]  /*1420*/  ISETP.GT.U32.AND P3, PT, R15.reuse, R6, PT ;  /* 0x000000060f00720c */ /* 0x040fe20003f64070 */
[----:B------:R-:W-:Y:S01]  /*1430*/  @!P2 IMAD.IADD R10, R10, 0x1, -R15 ;  /* 0x000000010a0aa824 */ /* 0x000fe200078e0a0f */
[----:B------:R-:W-:Y:S01]  /*1440*/  ISETP.GT.U32.AND P0, PT, R15, R12, PT ;  /* 0x0000000c0f00720c */ /* 0x000fe20003f04070 */
[----:B------:R-:W-:Y:S01]  /*1450*/  IMAD.HI.U32 R7, R19, R8, RZ ;  /* 0x0000000813077227 */ /* 0x000fe200078e00ff */
[----:B------:R-:W-:-:S02]  /*1460*/  IABS R14, R0 ;  /* 0x00000000000e7213 */ /* 0x000fc40000000000 */
[----:B------:R-:W-:Y:S01]  /*1470*/  ISETP.GT.U32.AND P2, PT, R15, R10, PT ;  /* 0x0000000a0f00720c */ /* 0x000fe20003f44070 */
[----:B------:R-:W-:Y:S01]  /*1480*/  IMAD.MOV R7, RZ, RZ, -R7 ;  /* 0x000000ffff077224 */ /* 0x000fe200078e0a07 */
[----:B0-----:R-:W-:Y:S01]  /*1490*/  LOP3.LUT R24, R17, 0xe, RZ, 0xfc, !PT ;  /* 0x0000000e11187812 */ /* 0x001fe200078efcff */
[----:B------:R-:W-:Y:S01]  /*14a0*/  @!P5 IMAD.MOV R2, RZ, RZ, -R2 ;  /* 0x000000ffff02d224 */ /* 0x000fe200078e0a02 */
[----:B------:R-:W-:Y:S01]  /*14b0*/  ISETP.GE.AND P5, PT, R11, RZ, PT ;  /* 0x000000ff0b00720c */ /* 0x000fe20003fa6270 */
[----:B------:R-:W-:Y:S02]  /*14c0*/  IMAD R8, R15, R7, R8 ;  /* 0x000000070f087224 */ /* 0x000fe400078e0208 */
[--C-:B------:R-:W-:Y:S01]  /*14d0*/  @!P3 IMAD.IADD R6, R6, 0x1, -R15.reuse ;  /* 0x000000010606b824 */ /* 0x100fe200078e0a0f */
[----:B------:R0:W-:Y:S01]  /*14e0*/  STL [R1+0x5c], R2 ;  /* 0x00005c0201007387 */ /* 0x0001e20000100800 */
[----:B------:R-:W-:Y:S01]  /*14f0*/  @!P0 IMAD.IADD R12, R12, 0x1, -R15 ;  /* 0x000000010c0c8824 */ /* 0x000fe200078e0a0f */
[----:B------:R-:W-:Y:S01]  /*1500*/  ISETP.GE.AND P0, PT, R9, RZ, PT ;  /* 0x000000ff0900720c */ /* 0x000fe20003f06270 */
[----:B------:R-:W-:Y:S01]  /*1510*/  IMAD.HI.U32 R7, R19, R14, RZ ;  /* 0x0000000e13077227 */ /* 0x000fe200078e00ff */
[----:B------:R-:W-:-:S03]  /*1520*/  ISETP.GT.U32.AND P3, PT, R15, R6, PT ;  /* 0x000000060f00720c */ /* 0x000fc60003f64070 */
[----:B------:R-:W-:Y:S01]  /*1530*/  IMAD.MOV.U32 R13, RZ, RZ, R12 ;  /* 0x000000ffff0d7224 */ /* 0x000fe200078e000c */
[----:B------:R-:W-:Y:S01]  /*1540*/  IABS R12, R3 ;  /* 0x00000003000c7213 */ /* 0x000fe20000000000 */
[----:B------:R-:W-:Y:S02]  /*1550*/  IMAD.MOV R7, RZ, RZ, -R7 ;  /* 0x000000ffff077224 */ /* 0x000fe400078e0a07 */
[----:B------:R-:W-:Y:S01]  /*1560*/  @!P2 IMAD.IADD R10, R10, 0x1, -R15 ;  /* 0x000000010a0aa824 */ /* 0x000fe200078e0a0f */
[C---:B------:R-:W-:Y:S01]  /*1570*/  ISETP.GT.U32.AND P2, PT, R15.reuse, R8, PT ;  /* 0x000000080f00720c */ /* 0x040fe20003f44070 */
[----:B------:R-:W-:Y:S02]  /*1580*/  IMAD R7, R15, R7, R14 ;  /* 0x000000070f077224 */ /* 0x000fe400078e020e */
[----:B------:R-:W-:-:S04]  /*1590*/  IMAD.HI.U32 R21, R19, R12, RZ ;  /* 0x0000000c13157227 */ /* 0x000fc800078e00ff */
[----:B------:R-:W-:Y:S01]  /*15a0*/  @!P3 IMAD.IADD R6, R6, 0x1, -R15 ;  /* 0x000000010606b824 */ /* 0x000fe200078e0a0f */
[C---:B------:R-:W-:Y:S01]  /*15b0*/  ISETP.GT.U32.AND P3, PT, R15.reuse, R7, PT ;  /* 0x000000070f00720c */ /* 0x040fe20003f64070 */
[----:B------:R-:W-:Y:S02]  /*15c0*/  IMAD.MOV R21, RZ, RZ, -R21 ;  /* 0x000000ffff157224 */ /* 0x000fe400078e0a15 */
[----:B0-----:R-:W-:Y:S02]  /*15d0*/  IMAD.MOV.U32 R2, RZ, RZ, R4 ;  /* 0x000000ffff027224 */ /* 0x001fe400078e0004 */
[----:B------:R-:W-:Y:S01]  /*15e0*/  IMAD R21, R15, R21, R12 ;  /* 0x000000150f157224 */ /* 0x000fe200078e020c */
[----:B------:R-:W-:Y:S01]  /*15f0*/  IABS R12, R20 ;  /* 0x00000014000c7213 */ /* 0x000fe20000000000 */
[----:B------:R-:W-:Y:S01]  /*1600*/  IMAD.MOV.U32 R11, RZ, RZ, R10 ;  /* 0x000000ffff0b7224 */ /* 0x000fe200078e000a */
[----:B------:R-:W-:Y:S01]  /*1610*/  LOP3.LUT R10, R17, 0xe2, RZ, 0xfc, !PT ;  /* 0x000000e2110a7812 */ /* 0x000fe200078efcff */
[----:B------:R-:W-:Y:S01]  /*1620*/  @!P1 IMAD.MOV R2, RZ, RZ, -R2 ;  /* 0x000000ffff029224 */ /* 0x000fe200078e0a02 */
[----:B------:R-:W-:Y:S01]  /*1630*/  ISETP.GE.AND P1, PT, R3, RZ, PT ;  /* 0x000000ff0300720c */ /* 0x000fe20003f26270 */
[----:B------:R-:W-:Y:S01]  /*1640*/  @!P6 IMAD.MOV R11, RZ, RZ, -R11 ;  /* 0x000000ffff0be224 */ /* 0x000fe200078e0a0b */
[----:B------:R-:W-:Y:S01]  /*1650*/  LOP3.LUT R3, R17, 0xee, RZ, 0xfc, !PT ;  /* 0x000000ee11037812 */ /* 0x000fe200078efcff */
[----:B------:R-:W-:Y:S01]  /*1660*/  @!P3 IMAD.IADD R7, R7, 0x1, -R15 ;  /* 0x000000010707b824 */ /* 0x000fe200078e0a0f */
[C---:B------:R-:W-:Y:S01]  /*1670*/  ISETP.GT.U32.AND P6, PT, R15.reuse, R21, PT ;  /* 0x000000150f00720c */ /* 0x040fe20003fc4070 */
[----:B------:R-:W-:Y:S01]  /*1680*/  @!P4 IMAD.MOV R13, RZ, RZ, -R13 ;  /* 0x000000ffff0dc224 */ /* 0x000fe200078e0a0d */
[----:B------:R-:W-:Y:S01]  /*1690*/  IABS R4, R3 ;  /* 0x0000000300047213 */ /* 0x000fe20000000000 */
[----:B------:R-:W-:Y:S01]  /*16a0*/  @!P2 IMAD.IADD R8, R8, 0x1, -R15 ;  /* 0x000000010808a824 */ /* 0x000fe200078e0a0f */
[----:B------:R-:W-:Y:S01]  /*16b0*/  ISETP.GT.U32.AND P3, PT, R15, R7, PT ;  /* 0x000000070f00720c */ /* 0x000fe20003f64070 */
[C---:B------:R-:W-:Y:S01]  /*16c0*/  IMAD.HI.U32 R23, R19.reuse, R12, RZ ;  /* 0x0000000c13177227 */ /* 0x040fe200078e00ff */
[----:B------:R-:W-:Y:S01]  /*16d0*/  ISETP.GE.AND P4, PT, R0, RZ, PT ;  /* 0x000000ff0000720c */ /* 0x000fe20003f86270 */
[----:B------:R0:W-:Y:S01]  /*16e0*/  STL [R1+0x34], R13 ;  /* 0x0000340d01007387 */ /* 0x0001e20000100800 */
[----:B------:R-:W-:Y:S01]  /*16f0*/  IABS R0, R5 ;  /* 0x0000000500007213 */ /* 0x000fe20000000000 */
[----:B------:R-:W-:Y:S01]  /*1700*/  IMAD.HI.U32 R9, R19, R4, RZ ;  /* 0x0000000413097227 */ /* 0x000fe200078e00ff */
[----:B------:R-:W-:Y:S01]  /*1710*/  ISETP.GT.U32.AND P2, PT, R15, R8, PT ;  /* 0x000000080f00720c */ /* 0x000fe20003f44070 */
[----:B------:R1:W-:Y:S02]  /*1720*/  STL [R1+0x194], R2 ;  /* 0x0001940201007387 */ /* 0x0003e40000100800 */
[----:B------:R-:W-:-:S02]  /*1730*/  IMAD.MOV R9, RZ, RZ, -R9 ;  /* 0x000000ffff097224 */ /* 0x000fc400078e0a09 */
[----:B------:R-:W-:Y:S01]  /*1740*/  @!P6 IMAD.IADD R21, R21, 0x1, -R15 ;  /* 0x000000011515e824 */ /* 0x000fe200078e0a0f */
[----:B------:R2:W-:Y:S01]  /*1750*/  STL [R1+0x198], R11 ;  /* 0x0001980b01007387 */ /* 0x0005e20000100800 */
[----:B------:R-:W-:Y:S01]  /*1760*/  IMAD R9, R15, R9, R4 ;  /* 0x000000090f097224 */ /* 0x000fe200078e0204 */
[----:B------:R-:W-:Y:S01]  /*1770*/  IABS R4, R18 ;  /* 0x0000001200047213 */ /* 0x000fe20000000000 */
[----:B0-----:R-:W-:Y:S01]  /*1780*/  IMAD.HI.U32 R13, R19, R0, RZ ;  /* 0x00000000130d7227 */ /* 0x001fe200078e00ff */
[----:B------:R-:W-:-:S03]  /*1790*/  ISETP.GT.U32.AND P6, PT, R15, R21, PT ;  /* 0x000000150f00720c */ /* 0x000fc60003fc4070 */
[----:B------:R-:W-:Y:S01]  /*17a0*/  @!P3 IMAD.IADD R7, R7, 0x1, -R15 ;  /* 0x000000010707b824 */ /* 0x000fe200078e0a0f */
[----:B------:R-:W-:Y:S01]  /*17b0*/  ISETP.GT.U32.AND P3, PT, R15, R9, PT ;  /* 0x000000090f00720c */ /* 0x000fe20003f64070 */
[----:B-1----:R-:W-:Y:S02]  /*17c0*/  IMAD.MOV.U32 R2, RZ, RZ, R6 ;  /* 0x000000ffff027224 */ /* 0x002fe400078e0006 */
[----:B------:R-:W-:Y:S02]  /*17d0*/  IMAD.MOV R13, RZ, RZ, -R13 ;  /* 0x000000ffff0d7224 */ /* 0x000fe400078e0a0d */
[----:B------:R-:W-:-:S04]  /*17e0*/  IMAD.HI.U32 R6, R19, R4, RZ ;  /* 0x0000000413067227 */ /* 0x000fc800078e00ff */
[----:B------:R-:W-:Y:S01]  /*17f0*/  IMAD R13, R15, R13, R0 ;  /* 0x0000000d0f0d7224 */ /* 0x000fe200078e0200 */
[----:B------:R-:W-:Y:S01]  /*1800*/  IABS R0, R10 ;  /* 0x0000000a00007213 */ /* 0x000fe20000000000 */
[----:B------:R-:W-:Y:S02]  /*1810*/  IMAD.MOV R6, RZ, RZ, -R6 ;  /* 0x000000ffff067224 */ /* 0x000fe400078e0a06 */
[----:B------:R-:W-:Y:S01]  /*1820*/  @!P5 IMAD.MOV R2, RZ, RZ, -R2 ;  /* 0x000000ffff02d224 */ /* 0x000fe200078e0a02 */
[----:B------:R-:W-:Y:S01]  /*1830*/  ISETP.GE.AND P5, PT, R3, RZ, PT ;  /* 0x000000ff0300720c */ /* 0x000fe20003fa6270 */
[--C-:B------:R-:W-:Y:S01]  /*1840*/  @!P6 IMAD.IADD R21, R21, 0x1, -R15.reuse ;  /* 0x000000011515e824 */ /* 0x100fe200078e0a0f */
[C---:B------:R-:W-:Y:S01]  /*1850*/  ISETP.GT.U32.AND P6, PT, R15.reuse, R13, PT ;  /* 0x0000000d0f00720c */ /* 0x040fe20003fc4070 */
[----:B------:R-:W-:Y:S01]  /*1860*/  IMAD R4, R15, R6, R4 ;  /* 0x000000060f047224 */ /* 0x000fe200078e0204 */
[----:B------:R0:W-:Y:S01]  /*1870*/  STL [R1+0x1a0], R2 ;  /* 0x0001a00201007387 */ /* 0x0001e20000100800 */
[--C-:B------:R-:W-:Y:S01]  /*1880*/  @!P2 IMAD.IADD R8, R8, 0x1, -R15.reuse ;  /* 0x000000010808a824 */ /* 0x100fe200078e0a0f */
[----:B------:R-:W-:Y:S01]  /*1890*/  LOP3.LUT R3, R17, 0xe6, RZ, 0xfc, !PT ;  /* 0x000000e611037812 */ /* 0x000fe200078efcff */
[----:B------:R-:W-:Y:S01]  /*18a0*/  @!P3 IMAD.IADD R9, R9, 0x1, -R15 ;  /* 0x000000010909b824 */ /* 0x000fe200078e0a0f */
[----:B------:R-:W-:Y:S01]  /*18b0*/  ISETP.GT.U32.AND P3, PT, R15, R4, PT ;  /* 0x000000040f00720c */ /* 0x000fe20003f64070 */
[----:B------:R-:W-:Y:S01]  /*18c0*/  IMAD.MOV R23, RZ, RZ, -R23 ;  /* 0x000000ffff177224 */ /* 0x000fe200078e0a17 */
[----:B------:R-:W-:Y:S01]  /*18d0*/  IABS R14, R3 ;  /* 0x00000003000e7213 */ /* 0x000fe20000000000 */
[----:B--2---:R-:W-:Y:S01]  /*18e0*/  IMAD.HI.U32 R11, R19, R0, RZ ;  /* 0x00000000130b7227 */ /* 0x004fe200078e00ff */
[----:B------:R-:W-:-:S02]  /*18f0*/  ISETP.GE.AND P2, PT, R5, RZ, PT ;  /* 0x000000ff0500720c */ /* 0x000fc40003f46270 */
[----:B------:R-:W-:Y:S01]  /*1900*/  IABS R5, R16 ;  /* 0x0000001000057213 */ /* 0x000fe20000000000 */
[----:B0-----:R-:W-:Y:S01]  /*1910*/  IMAD.MOV.U32 R2, RZ, RZ, R8 ;  /* 0x000000ffff027224 */ /* 0x001fe200078e0008 */
[----:B------:R-:W-:Y:S01]  /*1920*/  LOP3.LUT R8, R17, 0xde, RZ, 0xfc, !PT ;  /* 0x000000de11087812 */ /* 0x000fe200078efcff */
[----:B------:R-:W-:Y:S02]  /*1930*/  IMAD R12, R15, R23, R12 ;  /* 0x000000170f0c7224 */ /* 0x000fe400078e020c */
[----:B------:R-:W-:Y:S02]  /*1940*/  @!P0 IMAD.MOV R2, RZ, RZ, -R2 ;  /* 0x000000ffff028224 */ /* 0x000fe400078e0a02 */
[--C-:B------:R-:W-:Y:S01]  /*1950*/  @!P6 IMAD.IADD R13, R13, 0x1, -R15.reuse ;  /* 0x000000010d0de824 */ /* 0x100fe200078e0a0f */
[----:B------:R-:W-:Y:S01]  /*1960*/  ISETP.GT.U32.AND P6, PT, R15, R12, PT ;  /* 0x0000000c0f00720c */ /* 0x000fe20003fc4070 */
[----:B------:R-:W-:Y:S01]  /*1970*/  IMAD.HI.U32 R22, R19, R14, RZ ;  /* 0x0000000e13167227 */ /* 0x000fe200078e00ff */
[----:B------:R0:W-:Y:S02]  /*1980*/  STL [R1+0x1c], R2 ;  /* 0x00001c0201007387 */ /* 0x0001e40000100800 */
[C---:B------:R-:W-:Y:S01]  /*1990*/  ISETP.GT.U32.AND P0, PT, R15.reuse, R13, PT ;  /* 0x0000000d0f00720c */ /* 0x040fe20003f04070 */
[----:B------:R-:W-:Y:S01]  /*19a0*/  @!P3 IMAD.IADD R4, R4, 0x1, -R15 ;  /* 0x000000010404b824 */ /* 0x000fe200078e0a0f */
[----:B------:R-:W-:Y:S01]  /*19b0*/  ISETP.GT.U32.AND P3, PT, R15, R9, PT ;  /* 0x000000090f00720c */ /* 0x000fe20003f64070 */
[----:B------:R-:W-:-:S04]  /*19c0*/  IMAD.HI.U32 R6, R19, R5, RZ ;  /* 0x0000000513067227 */ /* 0x000fc800078e00ff */
[----:B------:R-:W-:Y:S02]  /*19d0*/  IMAD.MOV R22, RZ, RZ, -R22 ;  /* 0x000000ffff167224 */ /* 0x000fe400078e0a16 */
[----:B0-----:R-:W-:Y:S01]  /*19e0*/  IMAD.MOV.U32 R2, RZ, RZ, R7 ;  /* 0x000000ffff027224 */ /* 0x001fe200078e0007 */
[----:B------:R-:W-:Y:S01]  /*19f0*/  IABS R7, R8 ;  /* 0x0000000800077213 */ /* 0x000fe20000000000 */
[----:B------:R-:W-:Y:S02]  /*1a00*/  IMAD.MOV R23, RZ, RZ, -R6 ;  /* 0x000000ffff177224 */ /* 0x000fe400078e0a06 */
[----:B------:R-:W-:Y:S02]  /*1a10*/  @!P4 IMAD.MOV R2, RZ, RZ, -R2 ;  /* 0x000000ffff02c224 */ /* 0x000fe400078e0a02 */
[C---:B------:R-:W-:Y:S02]  /*1a20*/  IMAD R6, R15.reuse, R22, R14 ;  /* 0x000000160f067224 */ /* 0x040fe400078e020e */
[C---:B------:R-:W-:Y:S01]  /*1a30*/  IMAD R5, R15.reuse, R23, R5 ;  /* 0x000000170f057224 */ /* 0x040fe200078e0205 */
[----:B------:R0:W-:Y:S01]  /*1a40*/  STL [R1+0x18], R2 ;  /* 0x0000180201007387 */ /* 0x0001e20000100800 */
[--C-:B------:R-:W-:Y:S01]  /*1a50*/  @!P6 IMAD.IADD R12, R12, 0x1, -R15.reuse ;  /* 0x000000010c0ce824 */ /* 0x100fe200078e0a0f */
[----:B------:R-:W-:Y:S01]  /*1a60*/  ISETP.GT.U32.AND P6, PT, R15, R4, PT ;  /* 0x000000040f00720c */ /* 0x000fe20003fc4070 */
[----:B------:R-:W-:Y:S01]  /*1a70*/  @!P3 IMAD.IADD R9, R9, 0x1, -R15 ;  /* 0x000000010909b824 */ /* 0x000fe200078e0a0f */
[C---:B------:R-:W-:Y:S01]  /*1a80*/  ISETP.GT.U32.AND P3, PT, R15.reuse, R5, PT ;  /* 0x000000050f00720c */ /* 0x040fe20003f64070 */
[----:B------:R-:W-:Y:S01]  /*1a90*/  IMAD.MOV R14, RZ, RZ, -R11 ;  /* 0x000000ffff0e7224 */ /* 0x000fe200078e0a0b */
[----:B------:R-:W-:Y:S01]  /*1aa0*/  ISETP.GT.U32.AND P4, PT, R15, R12, PT ;  /* 0x0000000c0f00720c */ /* 0x000fe20003f84070 */
[----:B------:R-:W-:Y:S01]  /*1ab0*/  @!P0 IMAD.IADD R13, R13, 0x1, -R15 ;  /* 0x000000010d0d8824 */ /* 0x000fe200078e0a0f */
[----:B------:R-:W-:Y:S01]  /*1ac0*/  LOP3.LUT R11, R17, 0xe0, RZ, 0xfc, !PT ;  /* 0x000000e0110b7812 */ /* 0x000fe200078efcff */
[----:B------:R-:W-:Y:S01]  /*1ad0*/  IMAD R0, R15, R14, R0 ;  /* 0x0000000e0f007224 */ /* 0x000fe200078e0200 */
[----:B------:R-:W-:Y:S01]  /*1ae0*/  ISETP.GE.AND P0, PT, R18, RZ, PT ;  /* 0x000000ff1200720c */ /* 0x000fe20003f06270 */
[----:B0-----:R-:W-:Y:S01]  /*1af0*/  IMAD.MOV.U32 R2, RZ, RZ, R21 ;  /* 0x000000ffff027224 */ /* 0x001fe200078e0015 */
[----:B------:R-:W-:Y:S01]  /*1b00*/  IABS R14, R11 ;  /* 0x0000000b000e7213 */ /* 0x000fe20000000000 */
[----:B------:R-:W-:Y:S01]  /*1b10*/  IMAD.MOV.U32 R22, RZ, RZ, R9 ;  /* 0x000000ffff167224 */ /* 0x000fe200078e0009 */
[----:B------:R-:W-:Y:S01]  /*1b20*/  LOP3.LUT R9, R17, 0xdc, RZ, 0xfc, !PT ;  /* 0x000000dc11097812 */ /* 0x000fe200078efcff */
[----:B------:R-:W-:Y:S01]  /*1b30*/  @!P1 IMAD.MOV R2, RZ, RZ, -R2 ;  /* 0x000000ffff029224 */ /* 0x000fe200078e0a02 */
[C---:B------:R-:W-:Y:S01]  /*1b40*/  ISETP.GT.U32.AND P1, PT, R15.reuse, R6, PT ;  /* 0x000000060f00720c */ /* 0x040fe20003f24070 */
[--C-:B------:R-:W-:Y:S01]  /*1b50*/  @!P6 IMAD.IADD R4, R4, 0x1, -R15.reuse ;  /* 0x000000010404e824 */ /* 0x100fe200078e0a0f */
[----:B------:R-:W-:Y:S01]  /*1b60*/  ISETP.GT.U32.AND P6, PT, R15, R0, PT ;  /* 0x000000000f00720c */ /* 0x000fe20003fc4070 */
[--C-:B------:R-:W-:Y:S01]  /*1b70*/  @!P3 IMAD.IADD R5, R5, 0x1, -R15.reuse ;  /* 0x000000010505b824 */ /* 0x100fe200078e0a0f */
[----:B------:R0:W-:Y:S01]  /*1b80*/  STL [R1+0x190], R2 ;  /* 0x0001900201007387 */ /* 0x0001e20000100800 */
[----:B------:R-:W-:Y:S01]  /*1b90*/  @!P4 IMAD.IADD R12, R12, 0x1, -R15 ;  /* 0x000000010c0cc824 */ /* 0x000fe200078e0a0f */
[----:B------:R-:W-:Y:S01]  /*1ba0*/  ISETP.GE.AND P4, PT, R20, RZ, PT ;  /* 0x000000ff1400720c */ /* 0x000fe20003f86270 */
[----:B------:R-:W-:Y:S01]  /*1bb0*/  @!P5 IMAD.MOV R22, RZ, RZ, -R22 ;  /* 0x000000ffff16d224 */ /* 0x000fe200078e0a16 */
[----:B------:R-:W-:Y:S01]  /*1bc0*/  ISETP.GE.AND P3, PT, R16, RZ, PT ;  /* 0x000000ff1000720c */ /* 0x000fe20003f66270 */
[----:B------:R-:W-:-:S03]  /*1bd0*/  IMAD.HI.U32 R18, R19, R7, RZ ;  /* 0x0000000713127227 */ /* 0x000fc600078e00ff */
[----:B------:R-:W-:Y:S01]  /*1be0*/  STL [R1+0xc], R22 ;  /* 0x00000c1601007387 */ /* 0x000fe20000100800 */
[----:B------:R-:W-:Y:S01]  /*1bf0*/  @!P1 IMAD.IADD R6, R6, 0x1, -R15 ;  /* 0x0000000106069824 */ /* 0x000fe200078e0a0f */
[----:B------:R-:W-:Y:S01]  /*1c00*/  ISETP.GE.AND P1, PT, R3, RZ, PT ;  /* 0x000000ff0300720c */ /* 0x000fe20003f26270 */
[----:B0-----:R-:W-:Y:S02]  /*1c10*/  IMAD.MOV.U32 R2, RZ, RZ, R13 ;  /* 0x000000ffff027224 */ /* 0x001fe400078e000d */
[----:B------:R-:W-:Y:S01]  /*1c20*/  IMAD.HI.U32 R21, R19, R14, RZ ;  /* 0x0000000e13157227 */ /* 0x000fe200078e00ff */
[----:B------:R-:W-:-:S03]  /*1c30*/  ISETP.GT.U32.AND P5, PT, R15, R6, PT ;  /* 0x000000060f00720c */ /* 0x000fc60003fa4070 */
[----:B------:R-:W-:Y:S01]  /*1c40*/  @!P2 IMAD.MOV R2, RZ, RZ, -R2 ;  /* 0x000000ffff02a224 */ /* 0x000fe200078e0a02 */
[----:B------:R-:W-:Y:S01]  /*1c50*/  ISETP.GT.U32.AND P2, PT, R15, R5, PT ;  /* 0x000000050f00720c */ /* 0x000fe20003f44070 */
[----:B------:R-:W-:Y:S02]  /*1c60*/  IMAD.MOV R18, RZ, RZ, -R18 ;  /* 0x000000ffff127224 */ /* 0x000fe400078e0a12 */
[----:B------:R-:W-:Y:S01]  /*1c70*/  IMAD.MOV R21, RZ, RZ, -R21 ;  /* 0x000000ffff157224 */ /* 0x000fe200078e0a15 */
[----:B------:R0:W-:Y:S01]  /*1c80*/  STL [R1+0x8], R2 ;  /* 0x0000080201007387 */ /* 0x0001e20000100800 */
[----:B------:R-:W-:Y:S01]  /*1c90*/  IMAD.MOV.U32 R13, RZ, RZ, R4 ;  /* 0x000000ffff0d7224 */ /* 0x000fe200078e0004 */
[----:B------:R-:W-:Y:S01]  /*1ca0*/  LOP3.LUT R4, R17, 0xda, RZ, 0xfc, !PT ;  /* 0x000000da11047812 */ /* 0x000fe200078efcff */
[----:B------:R-:W-:Y:S02]  /*1cb0*/  @!P6 IMAD.IADD R0, R0, 0x1, -R15 ;  /* 0x000000010000e824 */ /* 0x000fe400078e0a0f */
[----:B------:R-:W-:-:S02]  /*1cc0*/  IMAD R7, R15, R18, R7 ;  /* 0x000000120f077224 */ /* 0x000fc400078e0207 */
[C---:B------:R-:W-:Y:S01]  /*1cd0*/  IMAD R3, R15.reuse, R21, R14 ;  /* 0x000000150f037224 */ /* 0x040fe200078e020e */
[----:B------:R-:W-:Y:S01]  /*1ce0*/  ISETP.GT.U32.AND P6, PT, R15, R0, PT ;  /* 0x000000000f00720c */ /* 0x000fe20003fc4070 */
[----:B------:R-:W-:Y:S01]  /*1cf0*/  @!P0 IMAD.MOV R13, RZ, RZ, -R13 ;  /* 0x000000ffff0d8224 */ /* 0x000fe200078e0a0d */
[----:B------:R-:W-:Y:S01]  /*1d00*/  LOP3.LUT R21, R17, 0x5c, RZ, 0xfc, !PT ;  /* 0x0000005c11157812 */ /* 0x000fe200078efcff */
[----:B0-----:R-:W-:Y:S01]  /*1d10*/  IMAD.MOV.U32 R2, RZ, RZ, R12 ;  /* 0x000000ffff027224 */ /* 0x001fe200078e000c */
[C---:B------:R-:W-:Y:S01]  /*1d20*/  ISETP.GT.U32.AND P0, PT, R15.reuse, R3, PT ;  /* 0x000000030f00720c */ /* 0x040fe20003f04070 */
[--C-:B------:R-:W-:Y:S01]  /*1d30*/  @!P5 IMAD.IADD R6, R6, 0x1, -R15.reuse ;  /* 0x000000010606d824 */ /* 0x100fe200078e0a0f */
[----:B------:R-:W-:Y:S01]  /*1d40*/  ISETP.GT.U32.AND P5, PT, R15, R7, PT ;  /* 0x000000070f00720c */ /* 0x000fe20003fa4070 */
[----:B------:R-:W-:Y:S01]  /*1d50*/  @!P4 IMAD.MOV R2, RZ, RZ, -R2 ;  /* 0x000000ffff02c224 */ /* 0x000fe200078e0a02 */
[----:B------:R0:W-:Y:S01]  /*1d60*/  STL [R1+0x70], R13 ;  /* 0x0000700d01007387 */ /* 0x0001e20000100800 */
[--C-:B------:R-:W-:Y:S01]  /*1d70*/  @!P2 IMAD.IADD R5, R5, 0x1, -R15.reuse ;  /* 0x000000010505a824 */ /* 0x100fe200078e0a0f */
[----:B------:R-:W-:Y:S01]  /*1d80*/  ISETP.GE.AND P4, PT, R10, RZ, PT ;  /* 0x000000ff0a00720c */ /* 0x000fe20003f86270 */
[----:B------:R-:W-:Y:S01]  /*1d90*/  IMAD.MOV.U32 R12, RZ, RZ, R6 ;  /* 0x000000ffff0c7224 */ /* 0x000fe200078e0006 */
[----:B------:R1:W-:Y:S01]  /*1da0*/  STL [R1+0x11c], R2 ;  /* 0x00011c0201007387 */ /* 0x0003e20000100800 */
[----:B------:R-:W-:Y:S01]  /*1db0*/  ISETP.GE.AND P2, PT, R11, RZ, PT ;  /* 0x000000ff0b00720c */ /* 0x000fe20003f46270 */
[--C-:B------:R-:W-:Y:S01]  /*1dc0*/  @!P6 IMAD.IADD R0, R0, 0x1, -R15.reuse ;  /* 0x000000010000e824 */ /* 0x100fe200078e0a0f */
[----:B------:R-:W-:Y:S01]  /*1dd0*/  IABS R10, R4 ;  /* 0x00000004000a7213 */ /* 0x000fe20000000000 */
[----:B------:R-:W-:Y:S01]  /*1de0*/  @!P1 IMAD.MOV R12, RZ, RZ, -R12 ;  /* 0x000000ffff0c9224 */ /* 0x000fe200078e0a0c */
[----:B------:R-:W-:Y:S01]  /*1df0*/  ISETP.GE.AND P6, PT, R8, RZ, PT ;  /* 0x000000ff0800720c */ /* 0x000fe20003fc6270 */
[--C-:B------:R-:W-:Y:S01]  /*1e00*/  @!P0 IMAD.IADD R3, R3, 0x1, -R15.reuse ;  /* 0x0000000103038824 */ /* 0x100fe200078e0a0f */
[----:B0-----:R-:W-:Y:S01]  /*1e10*/  IABS R13, R9 ;  /* 0x00000009000d7213 */ /* 0x001fe20000000000 */
[----:B------:R-:W-:Y:S01]  /*1e20*/  @!P5 IMAD.IADD R7, R7, 0x1, -R15 ;  /* 0x000000010707d824 */ /* 0x000fe200078e0a0f */
[----:B------:R0:W-:Y:S01]  /*1e30*/  STL [R1+0x170], R12 ;  /* 0x0001700c01007387 */ /* 0x0001e20000100800 */
[----:B-1----:R-:W-:Y:S01]  /*1e40*/  IMAD.MOV.U32 R2, RZ, RZ, R5 ;  /* 0x000000ffff027224 */ /* 0x002fe200078e0005 */
[----:B------:R-:W-:Y:S01]  /*1e50*/  ISETP.GT.U32.AND P1, PT, R15, R3, PT ;  /* 0x000000030f00720c */ /* 0x000fe20003f24070 */
[----:B------:R-:W-:Y:S01]  /*1e60*/  IMAD.HI.U32 R11, R19, R13, RZ ;  /* 0x0000000d130b7227 */ /* 0x000fe200078e00ff */
[----:B------:R-:W-:-:S02]  /*1e70*/  ISETP.GT.U32.AND P5, PT, R15, R7, PT ;  /* 0x000000070f00720c */ /* 0x000fc40003fa4070 */
[----:B------:R-:W-:Y:S01]  /*1e80*/  ISETP.GE.AND P0, PT, R9, RZ, PT ;  /* 0x000000ff0900720c */ /* 0x000fe20003f06270 */
[----:B------:R-:W-:Y:S01]  /*1e90*/  @!P3 IMAD.MOV R2, RZ, RZ, -R2 ;  /* 0x000000ffff02b224 */ /* 0x000fe200078e0a02 */
[----:B------:R-:W-:Y:S01]  /*1ea0*/  ISETP.GE.AND P3, PT, R4, RZ, PT ;  /* 0x000000ff0400720c */ /* 0x000fe20003f66270 */
[----:B------:R-:W-:Y:S01]  /*1eb0*/  IMAD.MOV R11, RZ, RZ, -R11 ;  /* 0x000000ffff0b7224 */ /* 0x000fe200078e0a0b */
[----:B0-----:R-:W-:Y:S01]  /*1ec0*/  LOP3.LUT R12, R17, 0xd8, RZ, 0xfc, !PT ;  /* 0x000000d8110c7812 */ /* 0x001fe200078efcff */
[----:B------:R-:W-:Y:S01]  /*1ed0*/  IMAD.HI.U32 R8, R19, R10, RZ ;  /* 0x0000000a13087227 */ /* 0x000fe200078e00ff */
[----:B------:R0:W-:Y:S01]  /*1ee0*/  STL [R1+0x174], R2 ;  /* 0x0001740201007387 */ /* 0x0001e20000100800 */
[----:B------:R-:W-:Y:S02]  /*1ef0*/  LOP3.LUT R4, R17, 0xd4, RZ, 0xfc, !PT ;  /* 0x000000d411047812 */ /* 0x000fe400078efcff */
[----:B------:R-:W-:Y:S01]  /*1f00*/  IMAD R13, R15, R11, R13 ;  /* 0x0000000b0f0d7224 */ /* 0x000fe200078e020d */
[----:B------:R-:W-:Y:S01]  /*1f10*/  LOP3.LUT R9, R17, 0xd0, RZ, 0xfc, !PT ;  /* 0x000000d011097812 */ /* 0x000fe200078efcff */
[----:B------:R-:W-:-:S02]  /*1f20*/  IMAD.MOV R8, RZ, RZ, -R8 ;  /* 0x000000ffff087224 */ /* 0x000fc400078e0a08 */
[--C-:B------:R-:W-:Y:S01]  /*1f30*/  @!P5 IMAD.IADD R7, R7, 0x1, -R15.reuse ;  /* 0x000000010707d824 */ /* 0x100fe200078e0a0f */
[----:B------:R-:W-:Y:S01]  /*1f40*/  IABS R14, R9 ;  /* 0x00000009000e7213 */ /* 0x000fe20000000000 */
[----:B------:R-:W-:Y:S01]  /*1f50*/  IMAD R10, R15, R8, R10 ;  /* 0x000000080f0a7224 */ /* 0x000fe200078e020a */
[----:B------:R-:W-:Y:S01]  /*1f60*/  IABS R8, R4 ;  /* 0x0000000400087213 */ /* 0x000fe20000000000 */
[----:B0-----:R-:W-:Y:S01]  /*1f70*/  IMAD.MOV.U32 R2, RZ, RZ, R0 ;  /* 0x000000ffff027224 */ /* 0x001fe200078e0000 */
[----:B------:R-:W-:Y:S01]  /*1f80*/  LOP3.LUT R0, R17, 0xd6, RZ, 0xfc, !PT ;  /* 0x000000d611007812 */ /* 0x000fe200078efcff */
[----:B------:R-:W-:Y:S01]  /*1f90*/  @!P1 IMAD.IADD R3, R3, 0x1, -R15 ;  /* 0x0000000103039824 */ /* 0x000fe200078e0a0f */
[C---:B------:R-:W-:Y:S01]  /*1fa0*/  ISETP.GT.U32.AND P5, PT, R15.reuse, R10, PT ;  /* 0x0000000a0f00720c */ /* 0x040fe20003fa4070 */
[----:B------:R-:W-:Y:S01]  /*1fb0*/  @!P4 IMAD.MOV R2, RZ, RZ, -R2 ;  /* 0x000000ffff02c224 */ /* 0x000fe200078e0a02 */
[----:B------:R-:W-:Y:S02]  /*1fc0*/  ISETP.GT.U32.AND P4, PT, R15, R13, PT ;  /* 0x0000000d0f00720c */ /* 0x000fe40003f84070 */
[----:B------:R-:W-:-:S02]  /*1fd0*/  ISETP.GE.AND P1, PT, R12, RZ, PT ;  /* 0x000000ff0c00720c */ /* 0x000fc40003f26270 */
[----:B------:R-:W-:Y:S01]  /*1fe0*/  IABS R12, R12 ;  /* 0x0000000c000c7213 */ /* 0x000fe20000000000 */
[----:B------:R0:W-:Y:S01]  /*1ff0*/  STL [R1+0x180], R2 ;  /* 0x0001800201007387 */ /* 0x0001e20000100800 */
[----:B------:R-:W-:-:S03]  /*2000*/  IABS R6, R0 ;  /* 0x0000000000067213 */ /* 0x000fc60000000000 */
[----:B------:R-:W-:-:S04]  /*2010*/  IMAD.HI.U32 R5, R19, R12, RZ ;  /* 0x0000000c13057227 */ /* 0x000fc800078e00ff */
[----:B------:R-:W-:Y:S02]  /*2020*/  @!P4 IMAD.IADD R13, R13, 0x1, -R15 ;  /* 0x000000010d0dc824 */ /* 0x000fe400078e0a0f */
[----:B0-----:R-:W-:Y:S02]  /*2030*/  IMAD.MOV.U32 R2, RZ, RZ, R3 ;  /* 0x000000ffff027224 */ /* 0x001fe400078e0003 */
[----:B------:R-:W-:Y:S01]  /*2040*/  IMAD.MOV R5, RZ, RZ, -R5 ;  /* 0x000000ffff057224 */ /* 0x000fe200078e0a05 */
[C---:B------:R-:W-:Y:S01]  /*2050*/  ISETP.GT.U32.AND P4, PT, R15.reuse, R13, PT ;  /* 0x0000000d0f00720c */ /* 0x040fe20003f84070 */
[----:B------:R-:W-:Y:S01]  /*2060*/  @!P2 IMAD.MOV R2, RZ, RZ, -R2 ;  /* 0x000000ffff02a224 */ /* 0x000fe200078e0a02 */
[----:B------:R-:W-:Y:S01]  /*2070*/  ISETP.GE.AND P2, PT, R0, RZ, PT ;  /* 0x000000ff0000720c */ /* 0x000fe20003f46270 */
[----:B------:R-:W-:Y:S02]  /*2080*/  @!P5 IMAD.IADD R10, R10, 0x1, -R15 ;  /* 0x000000010a0ad824 */ /* 0x000fe400078e0a0f */
[----:B------:R-:W-:Y:S01]  /*2090*/  IMAD R12, R15, R5, R12 ;  /* 0x000000050f0c7224 */ /* 0x000fe200078e020c */
[----:B------:R0:W-:Y:S01]  /*20a0*/  STL [R1+0x18c], R2 ;  /* 0x00018c0201007387 */ /* 0x0001e20000100800 */
[----:B------:R-:W-:Y:S01]  /*20b0*/  IMAD.HI.U32 R0, R19, R8, RZ ;  /* 0x0000000813007227 */ /* 0x000fe200078e00ff */
[----:B------:R-:W-:-:S03]  /*20c0*/  ISETP.GT.U32.AND P5, PT, R15, R10, PT ;  /* 0x0000000a0f00720c */ /* 0x000fc60003fa4070 */
[----:B------:R-:W-:-:S04]  /*20d0*/  IMAD.HI.U32 R3, R19, R6, RZ ;  /* 0x0000000613037227 */ /* 0x000fc800078e00ff */
[----:B------:R-:W-:Y:S01]  /*20e0*/  @!P4 IMAD.IADD R13, R13, 0x1, -R15 ;  /* 0x000000010d0dc824 */ /* 0x000fe200078e0a0f */
[----:B------:R-:W-:Y:S01]  /*20f0*/  ISETP.GT.U32.AND P4, PT, R15, R12, PT ;  /* 0x0000000c0f00720c */ /* 0x000fe20003f84070 */
[----:B0-----:R-:W-:Y:S01]  /*2100*/  IMAD.MOV.U32 R2, RZ, RZ, R7 ;  /* 0x000000ffff027224 */ /* 0x001fe200078e0007 */
[C---:B------:R-:W-:Y:S01]  /*2110*/  LOP3.LUT R7, R17.reuse, 0xce, RZ, 0xfc, !PT ;  /* 0x000000ce11077812 */ /* 0x040fe200078efcff */
[----:B------:R-:W-:Y:S02]  /*2120*/  IMAD.MOV R3, RZ, RZ, -R3 ;  /* 0x000000ffff037224 */ /* 0x000fe400078e0a03 */
[----:B------:R-:W-:Y:S01]  /*2130*/  @!P6 IMAD.MOV R2, RZ, RZ, -R2 ;  /* 0x000000ffff02e224 */ /* 0x000fe200078e0a02 */
[----:B------:R-:W-:Y:S01]  /*2140*/  ISETP.GE.AND P6, PT, R4, RZ, PT ;  /* 0x000000ff0400720c */ /* 0x000fe20003fc6270 */
[----:B------:R-:W-:Y:S01]  /*2150*/  IMAD.MOV R4, RZ, RZ, -R0 ;  /* 0x000000ffff047224 */ /* 0x000fe200078e0a00 */
[----:B------:R-:W-:Y:S01]  /*2160*/  LOP3.LUT R0, R17, 0xd2, RZ, 0xfc, !PT ;  /* 0x000000d211007812 */ /* 0x000fe200078efcff */
[C---:B------:R-:W-:Y:S01]  /*2170*/  IMAD R6, R15.reuse, R3, R6 ;  /* 0x000000030f067224 */ /* 0x040fe200078e0206 */
[----:B------:R0:W-:Y:S01]  /*2180*/  STL [R1+0x188], R2 ;  /* 0x0001880201007387 */ /* 0x0001e20000100800 */
[C---:B------:R-:W-:Y:S01]  /*2190*/  IMAD R8, R15.reuse, R4, R8 ;  /* 0x000000040f087224 */ /* 0x040fe200078e0208 */
[----:B------:R-:W-:Y:S01]  /*21a0*/  IABS R5, R0 ;  /* 0x0000000000057213 */ /* 0x000fe20000000000 */
[--C-:B------:R-:W-:Y:S01]  /*21b0*/  @!P5 IMAD.IADD R10, R10, 0x1, -R15.reuse ;  /* 0x000000010a0ad824 */ /* 0x100fe200078e0a0f */
[----:B------:R-:W-:Y:S01]  /*21c0*/  ISETP.GT.U32.AND P5, PT, R15, R6, PT ;  /* 0x000000060f00720c */ /* 0x000fe20003fa4070 */
[----:B------:R-:W-:Y:S01]  /*21d0*/  @!P4 IMAD.IADD R12, R12, 0x1, -R15 ;  /* 0x000000010c0cc824 */ /* 0x000fe200078e0a0f */
[----:B------:R-:W-:-:S02]  /*21e0*/  IABS R11, R7 ;  /* 0x00000007000b7213 */ /* 0x000fc40000000000 */
[----:B------:R-:W-:Y:S01]  /*21f0*/  LOP3.LUT R3, R17, 0xcc, RZ, 0xfc, !PT ;  /* 0x000000cc11037812 */ /* 0x000fe200078efcff */
[----:B0-----:R-:W-:Y:S01]  /*2200*/  IMAD.MOV.U32 R2, RZ, RZ, R13 ;  /* 0x000000ffff027224 */ /* 0x001fe200078e000d */
[C---:B------:R-:W-:Y:S01]  /*2210*/  ISETP.GT.U32.AND P4, PT, R15.reuse, R12, PT ;  /* 0x0000000c0f00720c */ /* 0x040fe20003f84070 */
[----:B------:R-:W-:Y:S01]  /*2220*/  IMAD.MOV.U32 R13, RZ, RZ, R14 ;  /* 0x000000ffff0d7224 */ /* 0x000fe200078e000e */
[----:B------:R-:W-:Y:S01]  /*2230*/  IABS R4, R3 ;  /* 0x0000000300047213 */ /* 0x000fe20000000000 */
[----:B------:R-:W-:Y:S01]  /*2240*/  @!P0 IMAD.MOV R2, RZ, RZ, -R2 ;  /* 0x000000ffff028224 */ /* 0x000fe200078e0a02 */
[----:B------:R-:W-:Y:S01]  /*2250*/  ISETP.GT.U32.AND P0, PT, R15, R8, PT ;  /* 0x000000080f00720c */ /* 0x000fe20003f04070 */
[----:B------:R-:W-:-:S03]  /*2260*/  IMAD.HI.U32 R14, R19, R5, RZ ;  /* 0x00000005130e7227 */ /* 0x000fc600078e00ff */
[----:B------:R0:W-:Y:S01]  /*2270*/  STL [R1+0x184], R2 ;  /* 0x0001840201007387 */ /* 0x0001e20000100800 */
[----:B------:R-:W-:Y:S02]  /*2280*/  IMAD.MOV R14, RZ, RZ, -R14 ;  /* 0x000000ffff0e7224 */ /* 0x000fe400078e0a0e */
[--C-:B------:R-:W-:Y:S02]  /*2290*/  @!P5 IMAD.IADD R6, R6, 0x1, -R15.reuse ;  /* 0x000000010606d824 */ /* 0x100fe400078e0a0f */
[----:B------:R-:W-:-:S03]  /*22a0*/  @!P4 IMAD.IADD R12, R12, 0x1, -R15 ;  /* 0x000000010c0cc824 */ /* 0x000fc600078e0a0f */
[C---:B------:R-:W-:Y:S01]  /*22b0*/  ISETP.GT.U32.AND P5, PT, R15.reuse, R6, PT ;  /* 0x000000060f00720c */ /* 0x040fe20003fa4070 */
[----:B------:R-:W-:Y:S02]  /*22c0*/  @!P0 IMAD.IADD R8, R8, 0x1, -R15 ;  /* 0x0000000108088824 */ /* 0x000fe400078e0a0f */
[----:B0-----:R-:W-:Y:S02]  /*22d0*/  IMAD.MOV.U32 R2, RZ, RZ, R10 ;  /* 0x000000ffff027224 */ /* 0x001fe400078e000a */
[----:B------:R-:W-:Y:S01]  /*22e0*/  IMAD.MOV.U32 R10, RZ, RZ, R11 ;  /* 0x000000ffff0a7224 */ /* 0x000fe200078e000b */
[C---:B------:R-:W-:Y:S01]  /*22f0*/  ISETP.GT.U32.AND P0, PT, R15.reuse, R8, PT ;  /* 0x000000080f00720c */ /* 0x040fe20003f04070 */
[----:B------:R-:W-:Y:S01]  /*2300*/  @!P3 IMAD.MOV R2, RZ, RZ, -R2 ;  /* 0x000000ffff02b224 */ /* 0x000fe200078e0a02 */
[----:B------:R-:W-:Y:S01]  /*2310*/  ISETP.GE.AND P3, PT, R0, RZ, PT ;  /* 0x000000ff0000720c */ /* 0x000fe20003f66270 */
[----:B------:R-:W-:Y:S02]  /*2320*/  IMAD R0, R15, R14, R5 ;  /* 0x0000000e0f007224 */ /* 0x000fe400078e0205 */
[----:B------:R-:W-:Y:S01]  /*2330*/  IMAD.HI.U32 R5, R19, R10, RZ ;  /* 0x0000000a13057227 */ /* 0x000fe200078e00ff */
[----:B------:R0:W-:Y:S02]  /*2340*/  STL [R1+0x178], R2 ;  /* 0x0001780201007387 */ /* 0x0001e40000100800 */
[----:B------:R-:W-:Y:S01]  /*2350*/  ISETP.GT.U32.AND P4, PT, R15, R0, PT ;  /* 0x000000000f00720c */ /* 0x000fe20003f84070 */
[----:B------:R-:W-:-:S04]  /*2360*/  IMAD.HI.U32 R14, R19, R13, RZ ;  /* 0x0000000d130e7227 */ /* 0x000fc800078e00ff */
[----:B------:R-:W-:-:S04]  /*2370*/  IMAD.HI.U32 R11, R19, R4, RZ ;  /* 0x00000004130b7227 */ /* 0x000fc800078e00ff */
[----:B0-----:R-:W-:Y:S02]  /*2380*/  IMAD.MOV.U32 R2, RZ, RZ, R12 ;  /* 0x000000ffff027224 */ /* 0x001fe400078e000c */
[----:B------:R-:W-:Y:S02]  /*2390*/  IMAD.MOV R5, RZ, RZ, -R5 ;  /* 0x000000ffff057224 */ /* 0x000fe400078e0a05 */
[----:B------:R-:W-:Y:S02]  /*23a0*/  @!P1 IMAD.MOV R2, RZ, RZ, -R2 ;  /* 0x000000ffff029224 */ /* 0x000fe400078e0a02 */
[----:B------:R-:W-:Y:S02]  /*23b0*/  IMAD.MOV R14, RZ, RZ, -R14 ;  /* 0x000000ffff0e7224 */ /* 0x000fe400078e0a0e */
[----:B------:R-:W-:Y:S01]  /*23c0*/  IMAD.MOV R11, RZ, RZ, -R11 ;  /* 0x000000ffff0b7224 */ /* 0x000fe200078e0a0b */
[----:B------:R0:W-:Y:S01]  /*23d0*/  STL [R1+0x150], R2 ;  /* 0x0001500201007387 */ /* 0x0001e20000100800 */
[----:B------:R-:W-:Y:S01]  /*23e0*/  IMAD R10, R15, R5, R10 ;  /* 0x000000050f0a7224 */ /* 0x000fe200078e020a */
[----:B------:R-:W-:Y:S01]  /*23f0*/  LOP3.LUT R5, R17, 0xca, RZ, 0xfc, !PT ;  /* 0x000000ca11057812 */ /* 0x000fe200078efcff */
[----:B------:R-:W-:-:S02]  /*2400*/  @!P0 IMAD.IADD R8, R8, 0x1, -R15 ;  /* 0x0000000108088824 */ /* 0x000fc400078e0a0f */
[----:B------:R-:W-:Y:S01]  /*2410*/  @!P5 IMAD.IADD R6, R6, 0x1, -R15 ;  /* 0x000000010606d824 */ /* 0x000fe200078e0a0f */
[----:B------:R-:W-:Y:S01]  /*2420*/  ISETP.GE.AND P5, PT, R9, RZ, PT ;  /* 0x000000ff0900720c */ /* 0x000fe20003fa6270 */
[C---:B------:R-:W-:Y:S01]  /*2430*/  IMAD R9, R15.reuse, R14, R13 ;  /* 0x0000000e0f097224 */ /* 0x040fe200078e020d */
[C---:B------:R-:W-:Y:S01]  /*2440*/  ISETP.GT.U32.AND P0, PT, R15.reuse, R10, PT ;  /* 0x0000000a0f00720c */ /* 0x040fe20003f04070 */
[C---:B------:R-:W-:Y:S01]  /*2450*/  IMAD R4, R15.reuse, R11, R4 ;  /* 0x0000000b0f047224 */ /* 0x040fe200078e0204 */
[----:B------:R-:W-:Y:S01]  /*2460*/  IABS R11, R5 ;  /* 0x00000005000b7213 */ /* 0x000fe20000000000 */
[----:B0-----:R-:W-:Y:S01]  /*2470*/  IMAD.MOV.U32 R2, RZ, RZ, R8 ;  /* 0x000000ffff027224 */ /* 0x001fe200078e0008 */
[C---:B------:R-:W-:Y:S01]  /*2480*/  ISETP.GT.U32.AND P1, PT, R15.reuse, R9, PT ;  /* 0x000000090f00720c */ /* 0x040fe20003f24070 */
[----:B------:R-:W-:Y:S02]  /*2490*/  @!P4 IMAD.IADD R0, R0, 0x1, -R15 ;  /* 0x000000010000c824 */ /* 0x000fe400078e0a0f */
[----:B------:R-:W-:Y:S01]  /*24a0*/  @!P6 IMAD.MOV R2, RZ, RZ, -R2 ;  /* 0x000000ffff02e224 */ /* 0x000fe200078e0a02 */
[C---:B------:R-:W-:Y:S01]  /*24b0*/  ISETP.GT.U32.AND P6, PT, R15.reuse, R4, PT ;  /* 0x000000040f00720c */ /* 0x040fe20003fc4070 */
[----:B------:R-:W-:Y:S01]  /*24c0*/  IMAD.MOV.U32 R12, RZ, RZ, R6 ;  /* 0x000000ffff0c7224 */ /* 0x000fe200078e0006 */
[----:B------:R-:W-:Y:S01]  /*24d0*/  ISETP.GT.U32.AND P4, PT, R15, R0, PT ;  /* 0x000000000f00720c */ /* 0x000fe20003f84070 */
[----:B------:R-:W-:-:S02]  /*24e0*/  IMAD.MOV.U32 R6, RZ, RZ, R11 ;  /* 0x000000ffff067224 */ /* 0x000fc400078e000b */
[----:B------:R-:W-:Y:S01]  /*24f0*/  @!P2 IMAD.MOV R12, RZ, RZ, -R12 ;  /* 0x000000ffff0ca224 */ /* 0x000fe200078e0a0c */
[----:B------:R-:W-:Y:S01]  /*2500*/  ISETP.GE.AND P2, PT, R7, RZ, PT ;  /* 0x000000ff0700720c */ /* 0x000fe20003f46270 */
[----:B------:R-:W-:Y:S01]  /*2510*/  IMAD.HI.U32 R8, R19, R6, RZ ;  /* 0x0000000613087227 */ /* 0x000fe200078e00ff */
[----:B------:R-:W-:Y:S02]  /*2520*/  LOP3.LUT R7, R17, 0xc8, RZ, 0xfc, !PT ;  /* 0x000000c811077812 */ /* 0x000fe400078efcff */
[----:B------:R-:W-:Y:S01]  /*2530*/  STL [R1+0x158], R12 ;  /* 0x0001580c01007387 */ /* 0x000fe20000100800 */
[--C-:B------:R-:W-:Y:S01]  /*2540*/  @!P0 IMAD.IADD R10, R10, 0x1, -R15.reuse ;  /* 0x000000010a0a8824 */ /* 0x100fe200078e0a0f */
[----:B------:R-:W-:Y:S01]  /*2550*/  IABS R11, R7 ;  /* 0x00000007000b7213 */ /* 0x000fe20000000000 */
[----:B------:R-:W-:Y:S01]  /*2560*/  IMAD.MOV R8, RZ, RZ, -R8 ;  /* 0x000000ffff087224 */ /* 0x000fe200078e0a08 */
[----:B------:R0:W-:Y:S01]  /*2570*/  STL [R1+0x15c], R2 ;  /* 0x00015c0201007387 */ /* 0x0001e20000100800 */
[--C-:B------:R-:W-:Y:S01]  /*2580*/  @!P1 IMAD.IADD R9, R9, 0x1, -R15.reuse ;  /* 0x0000000109099824 */ /* 0x100fe200078e0a0f */
[----:B------:R-:W-:Y:S01]  /*2590*/  ISETP.GE.AND P1, PT, R5, RZ, PT ;  /* 0x000000ff0500720c */ /* 0x000fe20003f26270 */
[--C-:B------:R-:W-:Y:S01]  /*25a0*/  @!P6 IMAD.IADD R4, R4, 0x1, -R15.reuse ;  /* 0x000000010404e824 */ /* 0x100fe200078e0a0f */
[C---:B------:R-:W-:Y:S01]  /*25b0*/  ISETP.GT.U32.AND P6, PT, R15.reuse, R10, PT ;  /* 0x0000000a0f00720c */ /* 0x040fe20003fc4070 */
[----:B------:R-:W-:Y:S01]  /*25c0*/  @!P4 IMAD.IADD R0, R0, 0x1, -R15 ;  /* 0x000000010000c824 */ /* 0x000fe200078e0a0f */
[C---:B------:R-:W-:Y:S01]  /*25d0*/  ISETP.GT.U32.AND P0, PT, R15.reuse, R9, PT ;  /* 0x000000090f00720c */ /* 0x040fe20003f04070 */
[----:B------:R-:W-:Y:S01]  /*25e0*/  IMAD R6, R15, R8, R6 ;  /* 0x000000080f067224 */ /* 0x000fe200078e0206 */
[----:B------:R-:W-:Y:S01]  /*25f0*/  ISETP.GE.AND P4, PT, R3, RZ, PT ;  /* 0x000000ff0300720c */ /* 0x000fe20003f86270 */
[----:B------:R-:W-:Y:S01]  /*2600*/  IMAD.HI.U32 R8, R19, R11, RZ ;  /* 0x0000000b13087227 */ /* 0x000fe200078e00ff */
[----:B------:R-:W-:-:S02]  /*2610*/  LOP3.LUT R5, R17, 0xc2, RZ, 0xfc, !PT ;  /* 0x000000c211057812 */ /* 0x000fc400078efcff */
[C---:B------:R-:W-:Y:S01]  /*2620*/  LOP3.LUT R3, R17.reuse, 0xc6, RZ, 0xfc, !PT ;  /* 0x000000c611037812 */ /* 0x040fe200078efcff */
[----:B0-----:R-:W-:Y:S01]  /*2630*/  IMAD.MOV.U32 R2, RZ, RZ, R0 ;  /* 0x000000ffff027224 */ /* 0x001fe200078e0000 */
[----:B------:R-:W-:Y:S01]  /*2640*/  IABS R13, R5 ;  /* 0x00000005000d7213 */ /* 0x000fe20000000000 */
[----:B------:R-:W-:Y:S01]  /*2650*/  IMAD.MOV R8, RZ, RZ, -R8 ;  /* 0x000000ffff087224 */ /* 0x000fe200078e0a08 */
[----:B------:R-:W-:Y:S01]  /*2660*/  LOP3.LUT R0, R17, 0xc4, RZ, 0xfc, !PT ;  /* 0x000000c411007812 */ /* 0x000fe200078efcff */
[----:B------:R-:W-:Y:S01]  /*2670*/  @!P3 IMAD.MOV R2, RZ, RZ, -R2 ;  /* 0x000000ffff02b224 */ /* 0x000fe200078e0a02 */
[C---:B------:R-:W-:Y:S01]  /*2680*/  ISETP.GT.U32.AND P3, PT, R15.reuse, R4, PT ;  /* 0x000000040f00720c */ /* 0x040fe20003f64070 */
[----:B------:R-:W-:Y:S01]  /*2690*/  IMAD R11, R15, R8, R11 ;  /* 0x000000080f0b7224 */ /* 0x000fe200078e020b */
[----:B------:R-:W-:Y:S01]  /*26a0*/  IABS R12, R3 ;  /* 0x00000003000c7213 */ /* 0x000fe20000000000 */
[--C-:B------:R-:W-:Y:S01]  /*26b0*/  @!P6 IMAD.IADD R10, R10, 0x1, -R15.reuse ;  /* 0x000000010a0ae824 */ /* 0x100fe200078e0a0f */
[----:B------:R-:W-:Y:S01]  /*26c0*/  IABS R8, R0 ;  /* 0x0000000000087213 */ /* 0x000fe20000000000 */
[----:B------:R-:W-:Y:S01]  /*26d0*/  @!P0 IMAD.IADD R9, R9, 0x1, -R15 ;  /* 0x0000000109098824 */ /* 0x000fe200078e0a0f */
[C---:B------:R-:W-:Y:S01]  /*26e0*/  ISETP.GT.U32.AND P6, PT, R15.reuse, R11, PT ;  /* 0x0000000b0f00720c */ /* 0x040fe20003fc4070 */
[----:B------:R0:W-:Y:S01]  /*26f0*/  STL [R1+0x168], R2 ;  /* 0x0001680201007387 */ /* 0x0001e20000100800 */
[----:B------:R-:W-:Y:S01]  /*2700*/  ISETP.GT.U32.AND P0, PT, R15, R6, PT ;  /* 0x000000060f00720c */ /* 0x000fe20003f04070 */
[----:B------:R-:W-:-:S04]  /*2710*/  IMAD.HI.U32 R14, R19, R8, RZ ;  /* 0x00000008130e7227 */ /* 0x000fc800078e00ff */
[----:B------:R-:W-:Y:S01]  /*2720*/  @!P3 IMAD.IADD R4, R4, 0x1, -R15 ;  /* 0x000000010404b824 */ /* 0x000fe200078e0a0f */
[----:B------:R-:W-:Y:S01]  /*2730*/  ISETP.GE.AND P3, PT, R7, RZ, PT ;  /* 0x000000ff0700720c */ /* 0x000fe20003f66270 */
[----:B------:R-:W-:Y:S02]  /*2740*/  IMAD.MOV.U32 R7, RZ, RZ, R13 ;  /* 0x000000ffff077224 */ /* 0x000fe400078e000d */
[----:B------:R-:W-:-:S04]  /*2750*/  IMAD.HI.U32 R13, R19, R12, RZ ;  /* 0x0000000c130d7227 */ /* 0x000fc800078e00ff */
[----:B0-----:R-:W-:Y:S02]  /*2760*/  IMAD.MOV.U32 R2, RZ, RZ, R9 ;  /* 0x000000ffff027224 */ /* 0x001fe400078e0009 */
[----:B------:R-:W-:Y:S02]  /*2770*/  @!P6 IMAD.IADD R11, R11, 0x1, -R15 ;  /* 0x000000010b0be824 */ /* 0x000fe400078e0a0f */
[----:B------:R-:W-:Y:S02]  /*2780*/  IMAD.MOV R13, RZ, RZ, -R13 ;  /* 0x000000ffff0d7224 */ /* 0x000fe400078e0a0d */
[----:B------:R-:W-:Y:S01]  /*2790*/  @!P0 IMAD.IADD R6, R6, 0x1, -R15 ;  /* 0x0000000106068824 */ /* 0x000fe200078e0a0f */
[----:B------:R-:W-:Y:S01]  /*27a0*/  ISETP.GE.AND P0, PT, R3, RZ, PT ;  /* 0x000000ff0300720c */ /* 0x000fe20003f06270 */
[----:B------:R-:W-:Y:S01]  /*27b0*/  @!P5 IMAD.MOV R2, RZ, RZ, -R2 ;  /* 0x000000ffff02d224 */ /* 0x000fe200078e0a02 */
[----:B------:R-:W-:Y:S01]  /*27c0*/  ISETP.GT.U32.AND P6, PT, R15, R11, PT ;  /* 0x0000000b0f00720c */ /* 0x000fe20003fc4070 */
[----:B------:R-:W-:Y:S01]  /*27d0*/  IMAD.HI.U32 R3, R19, R7, RZ ;  /* 0x0000000713037227 */ /* 0x000fe200078e00ff */
[----:B------:R-:W-:-:S02]  /*27e0*/  ISETP.GT.U32.AND P5, PT, R15, R6, PT ;  /* 0x000000060f00720c */ /* 0x000fc40003fa4070 */
[----:B------:R0:W-:Y:S01]  /*27f0*/  STL [R1+0x154], R2 ;  /* 0x0001540201007387 */ /* 0x0001e20000100800 */
[----:B------:R-:W-:Y:S02]  /*2800*/  IMAD.MOV R9, RZ, RZ, -R14 ;  /* 0x000000ffff097224 */ /* 0x000fe400078e0a0e */
[----:B------:R-:W-:Y:S01]  /*2810*/  IMAD R12, R15, R13, R12 ;  /* 0x0000000d0f0c7224 */ /* 0x000fe200078e020c */
[----:B------:R-:W-:Y:S01]  /*2820*/  LOP3.LUT R13, R17, 0xc0, RZ, 0xfc, !PT ;  /* 0x000000c0110d7812 */ /* 0x000fe200078efcff */
[----:B------:R-:W-:Y:S02]  /*2830*/  IMAD.MOV R3, RZ, RZ, -R3 ;  /* 0x000000ffff037224 */ /* 0x000fe400078e0a03 */
[----:B------:R-:W-:Y:S01]  /*2840*/  IMAD R8, R15, R9, R8 ;  /* 0x000000090f087224 */ /* 0x000fe200078e0208 */
[----:B------:R-:W-:Y:S01]  /*2850*/  LOP3.LUT R9, R17, 0xbc, RZ, 0xfc, !PT ;  /* 0x000000bc11097812 */ /* 0x000fe200078efcff */
[----:B------:R-:W-:Y:S01]  /*2860*/  @!P2 IMAD.MOV R10, RZ, RZ, -R10 ;  /* 0x000000ffff0aa224 */ /* 0x000fe200078e0a0a */
[C---:B------:R-:W-:Y:S01]  /*2870*/  ISETP.GT.U32.AND P2, PT, R15.reuse, R12, PT ;  /* 0x0000000c0f00720c */ /* 0x040fe20003f44070 */
[----:B0-----:R-:W-:Y:S01]  /*2880*/  IMAD.MOV.U32 R2, RZ, RZ, R4 ;  /* 0x000000ffff027224 */ /* 0x001fe200078e0004 */
[----:B------:R-:W-:Y:S01]  /*2890*/  IABS R16, R9 ;  /* 0x0000000900107213 */ /* 0x000fe20000000000 */
[C---:B------:R-:W-:Y:S01]  /*28a0*/  IMAD R7, R15.reuse, R3, R7 ;  /* 0x000000030f077224 */ /* 0x040fe200078e0207 */
[----:B------:R-:W-:Y:S01]  /*28b0*/  IABS R3, R13 ;  /* 0x0000000d00037213 */ /* 0x000fe20000000000 */
[----:B------:R-:W-:Y:S01]  /*28c0*/  @!P4 IMAD.MOV R2, RZ, RZ, -R2 ;  /* 0x000000ffff02c224 */ /* 0x000fe200078e0a02 */
[----:B------:R-:W-:Y:S01]  /*28d0*/  ISETP.GT.U32.AND P4, PT, R15, R8, PT ;  /* 0x000000080f00720c */ /* 0x000fe20003f84070 */
[--C-:B------:R-:W-:Y:S01]  /*28e0*/  @!P6 IMAD.IADD R11, R11, 0x1, -R15.reuse ;  /* 0x000000010b0be824 */ /* 0x100fe200078e0a0f */
[----:B------:R-:W-:Y:S01]  /*28f0*/  ISETP.GT.U32.AND P6, PT, R15, R7, PT ;  /* 0x000000070f00720c */ /* 0x000fe20003fc4070 */
[--C-:B------:R-:W-:Y:S01]  /*2900*/  @!P5 IMAD.IADD R6, R6, 0x1, -R15.reuse ;  /* 0x000000010606d824 */ /* 0x100fe200078e0a0f */
[----:B------:R-:W-:Y:S01]  /*2910*/  ISETP.GE.AND P5, PT, R0, RZ, PT ;  /* 0x000000ff0000720c */ /* 0x000fe20003fa6270 */
[----:B------:R0:W-:Y:S01]  /*2920*/  STL [R1+0x144], R10 ;  /* 0x0001440a01007387 */ /* 0x0001e20000100800 */
[----:B------:R-:W-:Y:S01]  /*2930*/  LOP3.LUT R0, R17, 0xbe, RZ, 0xfc, !PT ;  /* 0x000000be11007812 */ /* 0x000fe200078efcff */
[--C-:B------:R-:W-:Y:S01]  /*2940*/  @!P2 IMAD.IADD R12, R12, 0x1, -R15.reuse ;  /* 0x000000010c0ca824 */ /* 0x100fe200078e0a0f */
[----:B------:R-:W-:Y:S01]  /*2950*/  ISETP.GE.AND P2, PT, R5, RZ, PT ;  /* 0x000000ff0500720c */ /* 0x000fe20003f46270 */
[----:B------:R-:W-:Y:S01]  /*2960*/  IMAD.HI.U32 R5, R19, R3, RZ ;  /* 0x0000000313057227 */ /* 0x000fe200078e00ff */
[----:B------:R-:W-:Y:S01]  /*2970*/  IABS R4, R0 ;  /* 0x0000000000047213 */ /* 0x000fe20000000000 */
[----:B------:R1:W-:Y:S02]  /*2980*/  STL [R1+0x148], R2 ;  /* 0x0001480201007387 */ /* 0x0003e40000100800 */
[--C-:B------:R-:W-:Y:S01]  /*2990*/  @!P4 IMAD.IADD R8, R8, 0x1, -R15.reuse ;  /* 0x000000010808c824 */ /* 0x100fe200078e0a0f */
[----:B------:R-:W-:Y:S01]  /*29a0*/  ISETP.GT.U32.AND P4, PT, R15, R12, PT ;  /* 0x0000000c0f00720c */ /* 0x000fe20003f84070 */
[----:B------:R-:W-:Y:S01]  /*29b0*/  @!P6 IMAD.IADD R7, R7, 0x1, -R15 ;  /* 0x000000010707e824 */ /* 0x000fe200078e0a0f */
[----:B0-----:R-:W-:Y:S01]  /*29c0*/  LOP3.LUT R10, R17, 0xb8, RZ, 0xfc, !PT ;  /* 0x000000b8110a7812 */ /* 0x001fe200078efcff */
[----:B------:R-:W-:Y:S01]  /*29d0*/  IMAD.MOV R5, RZ, RZ, -R5 ;  /* 0x000000ffff057224 */ /* 0x000fe200078e0a05 */
[----:B------:R-:W-:Y:S01]  /*29e0*/  ISETP.GT.U32.AND P6, PT, R15, R8, PT ;  /* 0x000000080f00720c */ /* 0x000fe20003fc4070 */
[----:B------:R-:W-:-:S04]  /*29f0*/  IMAD.HI.U32 R18, R19, R16, RZ ;  /* 0x0000001013127227 */ /* 0x000fc800078e00ff */
[----:B-1----:R-:W-:Y:S02]  /*2a00*/  IMAD.MOV.U32 R2, RZ, RZ, R6 ;  /* 0x000000ffff027224 */ /* 0x002fe400078e0006 */
[----:B------:R-:W-:-:S04]  /*2a10*/  IMAD.HI.U32 R6, R19, R4, RZ ;  /* 0x0000000413067227 */ /* 0x000fc800078e00ff */
[----:B------:R-:W-:Y:S01]  /*2a20*/  IMAD R3, R15, R5, R3 ;  /* 0x000000050f037224 */ /* 0x000fe200078e0203 */
[----:B------:R-:W-:Y:S01]  /*2a30*/  LOP3.LUT R5, R17, 0xba, RZ, 0xfc, !PT ;  /* 0x000000ba11057812 */ /* 0x000fe200078efcff */
[----:B------:R-:W-:Y:S02]  /*2a40*/  IMAD.MOV R6, RZ, RZ, -R6 ;  /* 0x000000ffff067224 */ /* 0x000fe400078e0a06 */
[--C-:B------:R-:W-:Y:S01]  /*2a50*/  @!P4 IMAD.IADD R12, R12, 0x1, -R15.reuse ;  /* 0x000000010c0cc824 */ /* 0x100fe200078e0a0f */
[C---:B------:R-:W-:Y:S01]  /*2a60*/  ISETP.GT.U32.AND P4, PT, R15.reuse, R3, PT ;  /* 0x000000030f00720c */ /* 0x040fe20003f84070 */
[C---:B------:R-:W-:Y:S01]  /*2a70*/  IMAD R4, R15.reuse, R6, R4 ;  /* 0x000000060f047224 */ /* 0x040fe200078e0204 */
[----:B------:R-:W-:Y:S01]  /*2a80*/  IABS R6, R5 ;  /* 0x0000000500067213 */ /* 0x000fe20000000000 */
[----:B------:R-:W-:Y:S02]  /*2a90*/  @!P6 IMAD.IADD R8, R8, 0x1, -R15 ;  /* 0x000000010808e824 */ /* 0x000fe400078e0a0f */
[----:B------:R-:W-:Y:S01]  /*2aa0*/  @!P1 IMAD.MOV R2, RZ, RZ, -R2 ;  /* 0x000000ffff029224 */ /* 0x000fe200078e0a02 */
[C---:B------:R-:W-:Y:S01]  /*2ab0*/  ISETP.GT.U32.AND P6, PT, R15.reuse, R4, PT ;  /* 0x000000040f00720c */ /* 0x040fe20003fc4070 */
[----:B------:R-:W-:Y:S01]  /*2ac0*/  @!P3 IMAD.MOV R11, RZ, RZ, -R11 ;  /* 0x000000ffff0bb224 */ /* 0x000fe200078e0a0b */
[----:B------:R-:W-:Y:S01]  /*2ad0*/  ISETP.GT.U32.AND P1, PT, R15, R7, PT ;  /* 0x000000070f00720c */ /* 0x000fe20003f24070 */
[----:B------:R-:W-:Y:S01]  /*2ae0*/  IMAD.MOV R18, RZ, RZ, -R18 ;  /* 0x000000ffff127224 */ /* 0x000fe200078e0a12 */
[----:B------:R0:W-:Y:S01]  /*2af0*/  STL [R1+0x14c], R2 ;  /* 0x00014c0201007387 */ /* 0x0001e20000100800 */
[----:B------:R-:W-:-:S03]  /*2b00*/  IMAD.HI.U32 R14, R19, R6, RZ ;  /* 0x00000006130e7227 */ /* 0x000fc600078e00ff */
[----:B------:R-:W-:Y:S01]  /*2b10*/  STL [R1+0x140], R11 ;  /* 0x0001400b01007387 */ /* 0x000fe20000100800 */
[--C-:B------:R-:W-:Y:S01]  /*2b20*/  @!P4 IMAD.IADD R3, R3, 0x1, -R15.reuse ;  /* 0x000000010303c824 */ /* 0x100fe200078e0a0f */
[----:B------:R-:W-:Y:S01]  /*2b30*/  ISETP.GE.AND P4, PT, R0, RZ, PT ;  /* 0x000000ff0000720c */ /* 0x000fe20003f86270 */
[C---:B------:R-:W-:Y:S02]  /*2b40*/  IMAD R0, R15.reuse, R18, R16 ;  /* 0x000000120f007224 */ /* 0x040fe400078e0210 */
[--C-:B------:R-:W-:Y:S01]  /*2b50*/  @!P6 IMAD.IADD R4, R4, 0x1, -R15.reuse ;  /* 0x000000010404e824 */ /* 0x100fe200078e0a0f */
[C---:B------:R-:W-:Y:S01]  /*2b60*/  ISETP.GT.U32.AND P6, PT, R15.reuse, R3, PT ;  /* 0x000000030f00720c */ /* 0x040fe20003fc4070 */
[----:B0-----:R-:W-:Y:S01]  /*2b70*/  IMAD.MOV.U32 R2, RZ, RZ, R12 ;  /* 0x000000ffff027224 */ /* 0x001fe200078e000c */
[----:B------:R-:W-:Y:S01]  /*2b80*/  ISETP.GT.U32.AND P3, PT, R15, R0, PT ;  /* 0x000000000f00720c */ /* 0x000fe20003f64070 */
[--C-:B------:R-:W-:Y:S01]  /*2b90*/  @!P1 IMAD.IADD R7, R7, 0x1, -R15.reuse ;  /* 0x0000000107079824 */ /* 0x100fe200078e0a0f */
[----:B------:R-:W-:Y:S01]  /*2ba0*/  ISETP.GE.AND P1, PT, R13, RZ, PT ;  /* 0x000000ff0d00720c */ /* 0x000fe20003f26270 */
[----:B------:R-:W-:Y:S01]  /*2bb0*/  @!P0 IMAD.MOV R2, RZ, RZ, -R2 ;  /* 0x000000ffff028224 */ /* 0x000fe200078e0a02 */
[C---:B------:R-:W-:Y:S01]  /*2bc0*/  ISETP.GT.U32.AND P0, PT, R15.reuse, R4, PT ;  /* 0x000000040f00720c */ /* 0x040fe20003f04070 */
[----:B------:R-:W-:Y:S01]  /*2bd0*/  IMAD.MOV R14, RZ, RZ, -R14 ;  /* 0x000000ffff0e7224 */ /* 0x000fe200078e0a0e */
[----:B------:R-:W-:Y:S01]  /*2be0*/  IABS R13, R10 ;  /* 0x0000000a000d7213 */ /* 0x000fe20000000000 */
[----:B------:R-:W-:Y:S01]  /*2bf0*/  @!P5 IMAD.MOV R8, RZ, RZ, -R8 ;  /* 0x000000ffff08d224 */ /* 0x000fe200078e0a08 */
[----:B------:R0:W-:Y:S01]  /*2c00*/  STL [R1+0x13c], R2 ;  /* 0x00013c0201007387 */ /* 0x0001e20000100800 */
[----:B------:R-:W-:Y:S01]  /*2c10*/  IMAD R6, R15, R14, R6 ;  /* 0x0000000e0f067224 */ /* 0x000fe200078e0206 */
[----:B------:R-:W-:Y:S01]  /*2c20*/  ISETP.GE.AND P5, PT, R9, RZ, PT ;  /* 0x000000ff0900720c */ /* 0x000fe20003fa6270 */
[--C-:B------:R-:W-:Y:S01]  /*2c30*/  @!P6 IMAD.IADD R3, R3, 0x1, -R15.reuse ;  /* 0x000000010303e824 */ /* 0x100fe200078e0a0f */
[----:B------:R1:W-:Y:S01]  /*2c40*/  STL [R1+0x138], R8 ;  /* 0x0001380801007387 */ /* 0x0003e20000100800 */
[----:B------:R-:W-:Y:S01]  /*2c50*/  @!P3 IMAD.IADD R0, R0, 0x1, -R15 ;  /* 0x000000010000b824 */ /* 0x000fe200078e0a0f */
[----:B------:R-:W-:-:S02]  /*2c60*/  ISETP.GT.U32.AND P6, PT, R15, R6, PT ;  /* 0x000000060f00720c */ /* 0x000fc40003fc4070 */
[----:B------:R-:W-:Y:S01]  /*2c70*/  LOP3.LUT R9, R17, 0xa8, RZ, 0xfc, !PT ;  /* 0x000000a811097812 */ /* 0x000fe200078efcff */
[----:B------:R-:W-:Y:S01]  /*2c80*/  @!P0 IMAD.IADD R4, R4, 0x1, -R15 ;  /* 0x0000000104048824 */ /* 0x000fe200078e0a0f */
[----:B------:R-:W-:Y:S01]  /*2c90*/  ISETP.GE.AND P0, PT, R10, RZ, PT ;  /* 0x000000ff0a00720c */ /* 0x000fe20003f06270 */
[----:B0-----:R-:W-:Y:S02]  /*2ca0*/  IMAD.MOV.U32 R2, RZ, RZ, R7 ;  /* 0x000000ffff027224 */ /* 0x001fe400078e0007 */
[----:B------:R-:W-:Y:S01]  /*2cb0*/  IMAD.HI.U32 R7, R19, R13, RZ ;  /* 0x0000000d13077227 */ /* 0x000fe200078e00ff */
[----:B-1----:R-:W-:-:S03]  /*2cc0*/  LOP3.LUT R8, R17, 0xb4, RZ, 0xfc, !PT ;  /* 0x000000b411087812 */ /* 0x002fc600078efcff */
[----:B------:R-:W-:Y:S01]  /*2cd0*/  @!P2 IMAD.MOV R2, RZ, RZ, -R2 ;  /* 0x000000ffff02a224 */ /* 0x000fe200078e0a02 */
[----:B------:R-:W-:Y:S01]  /*2ce0*/  ISETP.GE.AND P2, PT, R5, RZ, PT ;  /* 0x000000ff0500720c */ /* 0x000fe20003f46270 */
[----:B------:R-:W-:Y:S01]  /*2cf0*/  IMAD.MOV R7, RZ, RZ, -R7 ;  /* 0x000000ffff077224 */ /* 0x000fe200078e0a07 */
[----:B------:R-:W-:Y:S01]  /*2d00*/  LOP3.LUT R5, R17, 0xb6, RZ, 0xfc, !PT ;  /* 0x000000b611057812 */ /* 0x000fe200078efcff */
[----:B------:R-:W-:Y:S01]  /*2d10*/  @!P6 IMAD.IADD R6, R6, 0x1, -R15 ;  /* 0x000000010606e824 */ /* 0x000fe200078e0a0f */
[----:B------:R0:W-:Y:S01]  /*2d20*/  STL [R1+0x134], R2 ;  /* 0x0001340201007387 */ /* 0x0001e20000100800 */
[C---:B------:R-:W-:Y:S01]  /*2d30*/  IMAD R16, R15.reuse, R7, R13 ;  /* 0x000000070f107224 */ /* 0x040fe200078e020d */
[----:B------:R-:W-:Y:S02]  /*2d40*/  IABS R10, R5 ;  /* 0x00000005000a7213 */ /* 0x000fe40000000000 */
[----:B------:R-:W-:Y:S02]  /*2d50*/  ISETP.GT.U32.AND P6, PT, R15, R0, PT ;  /* 0x000000000f00720c */ /* 0x000fe40003fc4070 */
[----:B------:R-:W-:-:S02]  /*2d60*/  ISETP.GE.AND P3, PT, R5, RZ, PT ;  /* 0x000000ff0500720c */ /* 0x000fc40003f66270 */
[----:B------:R-:W-:Y:S01]  /*2d70*/  LOP3.LUT R5, R17, 0xb2, RZ, 0xfc, !PT ;  /* 0x000000b211057812 */ /* 0x000fe200078efcff */
[----:B0-----:R-:W-:Y:S01]  /*2d80*/  IMAD.MOV.U32 R2, RZ, RZ, R3 ;  /* 0x000000ffff027224 */ /* 0x001fe200078e0003 */
[----:B------:R-:W-:Y:S01]  /*2d90*/  IABS R11, R8 ;  /* 0x00000008000b7213 */ /* 0x000fe20000000000 */
[----:B------:R-:W-:Y:S01]  /*2da0*/  IMAD.HI.U32 R3, R19, R10, RZ ;  /* 0x0000000a13037227 */ /* 0x000fe200078e00ff */
[----:B------:R-:W-:Y:S02]  /*2db0*/  IABS R13, R5 ;  /* 0x00000005000d7213 */ /* 0x000fe40000000000 */
[----:B------:R-:W-:Y:S01]  /*2dc0*/  LOP3.LUT R7, R17, 0xb0, RZ, 0xfc, !PT ;  /* 0x000000b011077812 */ /* 0x000fe200078efcff */
[----:B------:R-:W-:Y:S01]  /*2dd0*/  @!P1 IMAD.MOV R2, RZ, RZ, -R2 ;  /* 0x000000ffff029224 */ /* 0x000fe200078e0a02 */
[C---:B------:R-:W-:Y:S01]  /*2de0*/  ISETP.GT.U32.AND P1, PT, R15.reuse, R6, PT ;  /* 0x000000060f00720c */ /* 0x040fe20003f24070 */
[----:B------:R-:W-:Y:S01]  /*2df0*/  IMAD.MOV R3, RZ, RZ, -R3 ;  /* 0x000000ffff037224 */ /* 0x000fe200078e0a03 */
[----:B------:R-:W-:Y:S01]  /*2e00*/  IABS R12, R7 ;  /* 0x00000007000c7213 */ /* 0x000fe20000000000 */
[----:B------:R-:W-:Y:S01]  /*2e10*/  @!P6 IMAD.IADD R0, R0, 0x1, -R15 ;  /* 0x000000010000e824 */ /* 0x000fe200078e0a0f */
[----:B------:R0:W-:Y:S01]  /*2e20*/  STL [R1+0x130], R2 ;  /* 0x0001300201007387 */ /* 0x0001e20000100800 */
[----:B------:R-:W-:-:S02]  /*2e30*/  IMAD R10, R15, R3, R10 ;  /* 0x000000030f0a7224 */ /* 0x000fc400078e020a */
[----:B------:R-:W-:-:S03]  /*2e40*/  IMAD.HI.U32 R3, R19, R11, RZ ;  /* 0x0000000b13037227 */ /* 0x000fc600078e00ff */
[----:B------:R-:W-:-:S03]  /*2e50*/  ISETP.GT.U32.AND P6, PT, R15, R10, PT ;  /* 0x0000000a0f00720c */ /* 0x000fc60003fc4070 */
[----:B------:R-:W-:Y:S01]  /*2e60*/  @!P1 IMAD.IADD R6, R6, 0x1, -R15 ;  /* 0x0000000106069824 */ /* 0x000fe200078e0a0f */
[----:B------:R-:W-:Y:S01]  /*2e70*/  ISETP.GE.AND P1, PT, R8, RZ, PT ;  /* 0x000000ff0800720c */ /* 0x000fe20003f26270 */
[----:B0-----:R-:W-:Y:S02]  /*2e80*/  IMAD.MOV.U32 R2, RZ, RZ, R4 ;  /* 0x000000ffff027224 */ /* 0x001fe400078e0004 */
[----:B------:R-:W-:-:S04]  /*2e90*/  IMAD.HI.U32 R4, R19, R13, RZ ;  /* 0x0000000d13047227 */ /* 0x000fc800078e00ff */
[----:B------:R-:W-:Y:S01]  /*2ea0*/  @!P4 IMAD.MOV R2, RZ, RZ, -R2 ;  /* 0x000000ffff02c224 */ /* 0x000fe200078e0a02 */
[C---:B------:R-:W-:Y:S01]  /*2eb0*/  ISETP.GT.U32.AND P4, PT, R15.reuse, R16, PT ;  /* 0x000000100f00720c */ /* 0x040fe20003f84070 */
[----:B------:R-:W-:Y:S02]  /*2ec0*/  IMAD.MOV R8, RZ, RZ, -R3 ;  /* 0x000000ffff087224 */ /* 0x000fe400078e0a03 */
[----:B------:R-:W-:Y:S01]  /*2ed0*/  IMAD.MOV R4, RZ, RZ, -R4 ;  /* 0x000000ffff047224 */ /* 0x000fe200078e0a04 */
[----:B------:R0:W-:Y:S01]  /*2ee0*/  STL [R1+0x12c], R2 ;  /* 0x00012c0201007387 */ /* 0x0001e20000100800 */
[C---:B------:R-:W-:Y:S02]  /*2ef0*/  IMAD R11, R15.reuse, R8, R11 ;  /* 0x000000080f0b7224 */ /* 0x040fe400078e020b */
[----:B------:R-:W-:Y:S02]  /*2f00*/  @!P6 IMAD.IADD R10, R10, 0x1, -R15 ;  /* 0x000000010a0ae824 */ /* 0x000fe400078e0a0f */
[----:B------:R-:W-:Y:S01]  /*2f10*/  IMAD R13, R15, R4, R13 ;  /* 0x000000040f0d7224 */ /* 0x000fe200078e020d */
[----:B------:R-:W-:Y:S01]  /*2f20*/  IABS R4, R9 ;  /* 0x0000000900047213 */ /* 0x000fe20000000000 */
[----:B------:R-:W-:Y:S01]  /*2f30*/  IMAD.HI.U32 R3, R19, R12, RZ ;  /* 0x0000000c13037227 */ /* 0x000fe200078e00ff */
[----:B------:R-:W-:-:S03]  /*2f40*/  ISETP.GT.U32.AND P6, PT, R15, R10, PT ;  /* 0x0000000a0f00720c */ /* 0x000fc60003fc4070 */
[----:B------:R-:W-:Y:S01]  /*2f50*/  @!P4 IMAD.IADD R16, R16, 0x1, -R15 ;  /* 0x000000011010c824 */ /* 0x000fe200078e0a0f */
[----:B------:R-:W-:Y:S01]  /*2f60*/  ISETP.GE.AND P4, PT, R5, RZ, PT ;  /* 0x000000ff0500720c */ /* 0x000fe20003f86270 */
[----:B0-----:R-:W-:Y:S01]  /*2f70*/  IMAD.MOV.U32 R2, RZ, RZ, R0 ;  /* 0x000000ffff027224 */ /* 0x001fe200078e0000 */
[C---:B------:R-:W-:Y:S01]  /*2f80*/  LOP3.LUT R0, R17.reuse, 0xaa, RZ, 0xfc, !PT ;  /* 0x000000aa11007812 */ /* 0x040fe200078efcff */
[----:B------:R-:W-:Y:S01]  /*2f90*/  IMAD.MOV R3, RZ, RZ, -R3 ;  /* 0x000000ffff037224 */ /* 0x000fe200078e0a03 */
[----:B------:R-:W-:Y:S01]  /*2fa0*/  LOP3.LUT R5, R17, 0xac, RZ, 0xfc, !PT ;  /* 0x000000ac11057812 */ /* 0x000fe200078efcff */
[----:B------:R-:W-:Y:S01]  /*2fb0*/  @!P5 IMAD.MOV R2, RZ, RZ, -R2 ;  /* 0x000000ffff02d224 */ /* 0x000fe200078e0a02 */
[C---:B------:R-:W-:Y:S01]  /*2fc0*/  ISETP.GT.U32.AND P5, PT, R15.reuse, R16, PT ;  /* 0x000000100f00720c */ /* 0x040fe20003fa4070 */
[----:B------:R-:W-:Y:S01]  /*2fd0*/  IMAD R12, R15, R3, R12 ;  /* 0x000000030f0c7224 */ /* 0x000fe200078e020c */
[----:B------:R-:W-:Y:S01]  /*2fe0*/  LOP3.LUT R3, R17, 0xae, RZ, 0xfc, !PT ;  /* 0x000000ae11037812 */ /* 0x000fe200078efcff */
[----:B------:R-:W-:Y:S01]  /*2ff0*/  @!P6 IMAD.IADD R10, R10, 0x1, -R15 ;  /* 0x000000010a0ae824 */ /* 0x000fe200078e0a0f */
[----:B------:R0:W-:Y:S01]  /*3000*/  STL [R1+0x128], R2 ;  /* 0x0001280201007387 */ /* 0x0001e20000100800 */
[----:B------:R-:W-:-:S02]  /*3010*/  IABS R8, R0 ;  /* 0x0000000000087213 */ /* 0x000fc40000000000 */
[----:B------:R-:W-:Y:S02]  /*3020*/  IABS R14, R3 ;  /* 0x00000003000e7213 */ /* 0x000fe40000000000 */
[----:B------:R-:W-:-:S03]  /*3030*/  ISETP.GT.U32.AND P6, PT, R15, R12, PT ;  /* 0x0000000c0f00720c */ /* 0x000fc60003fc4070 */
[----:B------:R-:W-:-:S04]  /*3040*/  IMAD.HI.U32 R18, R19, R14, RZ ;  /* 0x0000000e13127227 */ /* 0x000fc800078e00ff */
[----:B0-----:R-:W-:Y:S01]  /*3050*/  IMAD.MOV.U32 R2, RZ, RZ, R6 ;  /* 0x000000ffff027224 */ /* 0x001fe200078e0006 */
[----:B------:R-:W-:Y:S01]  /*3060*/  IABS R6, R5 ;  /* 0x0000000500067213 */ /* 0x000fe20000000000 */
[--C-:B------:R-:W-:Y:S01]  /*3070*/  @!P5 IMAD.IADD R16, R16, 0x1, -R15.reuse ;  /* 0x000000011010d824 */ /* 0x100fe200078e0a0f */
[C---:B------:R-:W-:Y:S01]  /*3080*/  ISETP.GT.U32.AND P5, PT, R15.reuse, R13, PT ;  /* 0x0000000d0f00720c */ /* 0x040fe20003fa4070 */
[----:B------:R-:W-:Y:S01]  /*3090*/  @!P2 IMAD.MOV R2, RZ, RZ, -R2 ;  /* 0x000000ffff02a224 */ /* 0x000fe200078e0a02 */
[----:B------:R-:W-:Y:S01]  /*30a0*/  ISETP.GT.U32.AND P2, PT, R15, R11, PT ;  /* 0x0000000b0f00720c */ /* 0x000fe20003f44070 */
[----:B------:R-:W-:Y:S02]  /*30b0*/  IMAD.MOV R18, RZ, RZ, -R18 ;  /* 0x000000ffff127224 */ /* 0x000fe400078e0a12 */
[----:B------:R-:W-:Y:S01]  /*30c0*/  IMAD.MOV.U32 R20, RZ, RZ, R16 ;  /* 0x000000ffff147224 */ /* 0x000fe200078e0010 */
[----:B------:R0:W-:Y:S01]  /*30d0*/  STL [R1+0x120], R2 ;  /* 0x0001200201007387 */ /* 0x0001e20000100800 */
[----:B------:R-:W-:-:S02]  /*30e0*/  @!P6 IMAD.IADD R12, R12, 0x1, -R15 ;  /* 0x000000010c0ce824 */ /* 0x000fc400078e0a0f */
[----:B------:R-:W-:-:S03]  /*30f0*/  @!P0 IMAD.MOV R20, RZ, RZ, -R20 ;  /* 0x000000ffff148224 */ /* 0x000fc600078e0a14 */
[----:B------:R-:W-:Y:S01]  /*3100*/  ISETP.GT.U32.AND P0, PT, R15, R12, PT ;  /* 0x0000000c0f00720c */ /* 0x000fe20003f04070 */
[--C-:B------:R-:W-:Y:S01]  /*3110*/  @!P5 IMAD.IADD R13, R13, 0x1, -R15.reuse ;  /* 0x000000010d0dd824 */ /* 0x100fe200078e0a0f */
[----:B------:R-:W-:Y:S01]  /*3120*/  STL [R1+0x118], R20 ;  /* 0x0001181401007387 */ /* 0x000fe20000100800 */
[----:B------:R-:W-:Y:S01]  /*3130*/  @!P2 IMAD.IADD R11, R11, 0x1, -R15 ;  /* 0x000000010b0ba824 */ /* 0x000fe200078e0a0f */
[----:B------:R-:W-:Y:S01]  /*3140*/  ISETP.GE.AND P2, PT, R7, RZ, PT ;  /* 0x000000ff0700720c */ /* 0x000fe20003f46270 */
[----:B------:R-:W-:Y:S01]  /*3150*/  IMAD.MOV.U32 R7, RZ, RZ, R8 ;  /* 0x000000ffff077224 */ /* 0x000fe200078e0008 */
[----:B------:R-:W-:Y:S01]  /*3160*/  ISETP.GT.U32.AND P6, PT, R15, R13, PT ;  /* 0x0000000d0f00720c */ /* 0x000fe20003fc4070 */
[----:B------:R-:W-:Y:S01]  /*3170*/  IMAD.HI.U32 R8, R19, R6, RZ ;  /* 0x0000000613087227 */ /* 0x000fe200078e00ff */
[----:B------:R-:W-:-:S03]  /*3180*/  ISETP.GT.U32.AND P5, PT, R15, R11, PT ;  /* 0x0000000b0f00720c */ /* 0x000fc60003fa4070 */
[----:B------:R-:W-:Y:S02]  /*3190*/  IMAD.MOV R16, RZ, RZ, -R8 ;  /* 0x000000ffff107224 */ /* 0x000fe400078e0a08 */
[----:B------:R-:W-:Y:S01]  /*31a0*/  IMAD R8, R15, R18, R14 ;  /* 0x000000120f087224 */ /* 0x000fe200078e020e */
[----:B------:R-:W-:Y:S01]  /*31b0*/  LOP3.LUT R18, R17, 0x9a, RZ, 0xfc, !PT ;  /* 0x0000009a11127812 */ /* 0x000fe200078efcff */
[----:B0-----:R-:W-:Y:S02]  /*31c0*/  IMAD.MOV.U32 R2, RZ, RZ, R10 ;  /* 0x000000ffff027224 */ /* 0x001fe400078e000a */
[----:B------:R-:W-:Y:S02]  /*31d0*/  IMAD R6, R15, R16, R6 ;  /* 0x000000100f067224 */ /* 0x000fe400078e0206 */
[----:B------:R-:W-:Y:S01]  /*31e0*/  @!P3 IMAD.MOV R2, RZ, RZ, -R2 ;  /* 0x000000ffff02b224 */ /* 0x000fe200078e0a02 */
[----:B------:R-:W-:Y:S01]  /*31f0*/  ISETP.GE.AND P3, PT, R3, RZ, PT ;  /* 0x000000ff0300720c */ /* 0x000fe20003f66270 */
[----:B------:R-:W-:Y:S01]  /*3200*/  @!P5 IMAD.IADD R11, R11, 0x1, -R15 ;  /* 0x000000010b0bd824 */ /* 0x000fe200078e0a0f */
[----:B------:R-:W-:Y:S01]  /*3210*/  ISETP.GT.U32.AND P5, PT, R15, R8, PT ;  /* 0x000000080f00720c */ /* 0x000fe20003fa4070 */
[----:B------:R-:W-:Y:S01]  /*3220*/  IMAD.HI.U32 R16, R19, R7, RZ ;  /* 0x0000000713107227 */ /* 0x000fe200078e00ff */
[----:B------:R0:W-:Y:S01]  /*3230*/  STL [R1+0x114], R2 ;  /* 0x0001140201007387 */ /* 0x0001e20000100800 */
[----:B------:R-:W-:-:S02]  /*3240*/  LOP3.LUT R3, R17, 0xa6, RZ, 0xfc, !PT ;  /* 0x000000a611037812 */ /* 0x000fc400078efcff */
[----:B------:R-:W-:Y:S02]  /*3250*/  IMAD.HI.U32 R14, R19, R4, RZ ;  /* 0x00000004130e7227 */ /* 0x000fe400078e00ff */
[----:B------:R-:W-:Y:S02]  /*3260*/  IABS R10, R3 ;  /* 0x00000003000a7213 */ /* 0x000fe40000000000 */
[--C-:B------:R-:W-:Y:S01]  /*3270*/  @!P6 IMAD.IADD R13, R13, 0x1, -R15.reuse ;  /* 0x000000010d0de824 */ /* 0x100fe200078e0a0f */
[----:B------:R-:W-:Y:S01]  /*3280*/  ISETP.GT.U32.AND P6, PT, R15, R6, PT ;  /* 0x000000060f00720c */ /* 0x000fe20003fc4070 */
[----:B------:R-:W-:Y:S02]  /*3290*/  IMAD.MOV R16, RZ, RZ, -R16 ;  /* 0x000000ffff107224 */ /* 0x000fe400078e0a10 */
[----:B------:R-:W-:Y:S02]  /*32a0*/  IMAD.MOV R14, RZ, RZ, -R14 ;  /* 0x000000ffff0e7224 */ /* 0x000fe400078e0a0e */
[----:B------:R-:W-:-:S02]  /*32b0*/  @!P5 IMAD.IADD R8, R8, 0x1, -R15 ;  /* 0x000000010808d824 */ /* 0x000fc400078e0a0f */
[----:B0-----:R-:W-:Y:S02]  /*32c0*/  IMAD.MOV.U32 R2, RZ, RZ, R11 ;  /* 0x000000ffff027224 */ /* 0x001fe400078e000b */
[----:B------:R-:W-:Y:S01]  /*32d0*/  @!P0 IMAD.IADD R12, R12, 0x1, -R15 ;  /* 0x000000010c0c8824 */ /* 0x000fe200078e0a0f */
[----:B------:R-:W-:Y:S01]  /*32e0*/  ISETP.GE.AND P0, PT, R5, RZ, PT ;  /* 0x000000ff0500720c */ /* 0x000fe20003f06270 */
[----:B------:R-:W-:Y:S01]  /*32f0*/  IMAD R5, R15, R16, R7 ;  /* 0x000000100f057224 */ /* 0x000fe200078e0207 */
[----:B------:R-:W-:Y:S01]  /*3300*/  LOP3.LUT R7, R17, 0xa4, RZ, 0xfc, !PT ;  /* 0x000000a411077812 */ /* 0x000fe200078efcff */
[C---:B------:R-:W-:Y:S02]  /*3310*/  IMAD R4, R15.reuse, R14, R4 ;  /* 0x0000000e0f047224 */ /* 0x040fe400078e0204 */
[----:B------:R-:W-:Y:S01]  /*3320*/  @!P1 IMAD.MOV R2, RZ, RZ, -R2 ;  /* 0x000000ffff029224 */ /* 0x000fe200078e0a02 */
[C---:B------:R-:W-:Y:S01]  /*3330*/  ISETP.GT.U32.AND P1, PT, R15.reuse, R8, PT ;  /* 0x000000080f00720c */ /* 0x040fe20003f24070 */
[----:B------:R-:W-:Y:S01]  /*3340*/  IMAD.MOV.U32 R16, RZ, RZ, R13 ;  /* 0x000000ffff107224 */ /* 0x000fe200078e000d */
[----:B------:R-:W-:Y:S01]  /*3350*/  IABS R11, R7 ;  /* 0x00000007000b7213 */ /* 0x000fe20000000000 */
[----:B------:R-:W-:Y:S01]  /*3360*/  @!P6 IMAD.IADD R6, R6, 0x1, -R15 ;  /* 0x000000010606e824 */ /* 0x000fe200078e0a0f */
[----:B------:R0:W-:Y:S01]  /*3370*/  STL [R1+0xe4], R2 ;  /* 0x0000e40201007387 */ /* 0x0001e20000100800 */
[----:B------:R-:W-:Y:S01]  /*3380*/  @!P4 IMAD.MOV R16, RZ, RZ, -R16 ;  /* 0x000000ffff10c224 */ /* 0x000fe200078e0a10 */
[----:B------:R-:W-:Y:S01]  /*3390*/  ISETP.GT.U32.AND P4, PT, R15, R4, PT ;  /* 0x000000040f00720c */ /* 0x000fe20003f84070 */
[----:B------:R-:W-:Y:S01]  /*33a0*/  IMAD.HI.U32 R14, R19, R10, RZ ;  /* 0x0000000a130e7227 */ /* 0x000fe200078e00ff */
[----:B------:R-:W-:-:S02]  /*33b0*/  ISETP.GT.U32.AND P6, PT, R15, R6, PT ;  /* 0x000000060f00720c */ /* 0x000fc40003fc4070 */
[----:B------:R1:W-:Y:S01]  /*33c0*/  STL [R1+0xf0], R16 ;  /* 0x0000f01001007387 */ /* 0x0003e20000100800 */
[----:B------:R-:W-:Y:S01]  /*33d0*/  IMAD.MOV R13, RZ, RZ, -R14 ;  /* 0x000000ffff0d7224 */ /* 0x000fe200078e0a0e */
[----:B------:R-:W-:Y:S01]  /*33e0*/  ISETP.GT.U32.AND P5, PT, R15, R5, PT ;  /* 0x000000050f00720c */ /* 0x000fe20003fa4070 */
[----:B------:R-:W-:Y:S01]  /*33f0*/  @!P1 IMAD.IADD R8, R8, 0x1, -R15 ;  /* 0x0000000108089824 */ /* 0x000fe200078e0a0f */
[----:B------:R-:W-:Y:S01]  /*3400*/  ISETP.GE.AND P1, PT, R9, RZ, PT ;  /* 0x000000ff0900720c */ /* 0x000fe20003f26270 */
[----:B0-----:R-:W-:Y:S01]  /*3410*/  IMAD.MOV.U32 R2, RZ, RZ, R12 ;  /* 0x000000ffff027224 */ /* 0x001fe200078e000c */
[----:B------:R-:W-:Y:S01]  /*3420*/  LOP3.LUT R12, R17, 0x98, RZ, 0xfc, !PT ;  /* 0x00000098110c7812 */ /* 0x000fe200078efcff */
[----:B------:R-:W-:-:S03]  /*3430*/  IMAD.HI.U32 R9, R19, R11, RZ ;  /* 0x0000000b13097227 */ /* 0x000fc600078e00ff */
[----:B------:R-:W-:Y:S01]  /*3440*/  IABS R14, R12 ;  /* 0x0000000c000e7213 */ /* 0x000fe20000000000 */
[----:B------:R-:W-:Y:S01]  /*3450*/  @!P2 IMAD.MOV R2, RZ, RZ, -R2 ;  /* 0x000000ffff02a224 */ /* 0x000fe200078e0a02 */
[----:B------:R-:W-:Y:S01]  /*3460*/  ISETP.GE.AND P2, PT, R0, RZ, PT ;  /* 0x000000ff0000720c */ /* 0x000fe20003f46270 */
[--C-:B------:R-:W-:Y:S01]  /*3470*/  @!P4 IMAD.IADD R4, R4, 0x1, -R15.reuse ;  /* 0x000000010404c824 */ /* 0x100fe200078e0a0f */
[----:B------:R-:W-:Y:S01]  /*3480*/  ISETP.GE.AND P4, PT, R3, RZ, PT ;  /* 0x000000ff0300720c */ /* 0x000fe20003f86270 */
[----:B------:R-:W-:Y:S01]  /*3490*/  IMAD R0, R15, R13, R10 ;  /* 0x0000000d0f007224 */ /* 0x000fe200078e020a */
[----:B------:R0:W-:Y:S01]  /*34a0*/  STL [R1+0xf4], R2 ;  /* 0x0000f40201007387 */ /* 0x0001e20000100800 */
[----:B------:R-:W-:Y:S01]  /*34b0*/  @!P6 IMAD.IADD R6, R6, 0x1, -R15 ;  /* 0x000000010606e824 */ /* 0x000fe200078e0a0f */
[----:B------:R-:W-:Y:S01]  /*34c0*/  LOP3.LUT R10, R17, 0xa2, RZ, 0xfc, !PT ;  /* 0x000000a2110a7812 */ /* 0x000fe200078efcff */
[----:B------:R-:W-:Y:S01]  /*34d0*/  IMAD.MOV R9, RZ, RZ, -R9 ;  /* 0x000000ffff097224 */ /* 0x000fe200078e0a09 */
[----:B------:R-:W-:Y:S01]  /*34e0*/  ISETP.GT.U32.AND P6, PT, R15, R0, PT ;  /* 0x000000000f00720c */ /* 0x000fe20003fc4070 */
[----:B------:R-:W-:Y:S01]  /*34f0*/  @!P5 IMAD.IADD R5, R5, 0x1, -R15 ;  /* 0x000000010505d824 */ /* 0x000fe200078e0a0f */
[----:B-1----:R-:W-:Y:S01]  /*3500*/  IABS R16, R10 ;  /* 0x0000000a00107213 */ /* 0x002fe20000000000 */
[----:B------:R-:W-:Y:S01]  /*3510*/  IMAD R3, R15, R9, R11 ;  /* 0x000000090f037224 */ /* 0x000fe200078e020b */
[----:B------:R-:W-:Y:S01]  /*3520*/  LOP3.LUT R9, R17, 0xa0, RZ, 0xfc, !PT ;  /* 0x000000a011097812 */ /* 0x000fe200078efcff */
[----:B0-----:R-:W-:Y:S01]  /*3530*/  IMAD.MOV.U32 R2, RZ, RZ, R8 ;  /* 0x000000ffff027224 */ /* 0x001fe200078e0008 */
[----:B------:R-:W-:-:S02]  /*3540*/  ISETP.GT.U32.AND P5, PT, R15, R5, PT ;  /* 0x000000050f00720c */ /* 0x000fc40003fa4070 */
[----:B------:R-:W-:Y:S01]  /*3550*/  LOP3.LUT R8, R17, 0x9e, RZ, 0xfc, !PT ;  /* 0x0000009e11087812 */ /* 0x000fe200078efcff */
[----:B------:R-:W-:Y:S01]  /*3560*/  @!P3 IMAD.MOV R2, RZ, RZ, -R2 ;  /* 0x000000ffff02b224 */ /* 0x000fe200078e0a02 */
[----:B------:R-:W-:-:S03]  /*3570*/  ISETP.GT.U32.AND P3, PT, R15, R4, PT ;  /* 0x000000040f00720c */ /* 0x000fc60003f64070 */
[--C-:B------:R-:W-:Y:S01]  /*3580*/  @!P6 IMAD.IADD R0, R0, 0x1, -R15.reuse ;  /* 0x000000010000e824 */ /* 0x100fe200078e0a0f */
[----:B------:R0:W-:Y:S04]  /*3590*/  STL [R1+0xf8], R2 ;  /* 0x0000f80201007387 */ /* 0x0001e80000100800 */
[----:B------:R-:W-:Y:S01]  /*35a0*/  ISETP.GT.U32.AND P6, PT, R15, R0, PT ;  /* 0x000000000f00720c */ /* 0x000fe20003fc4070 */
[--C-:B------:R-:W-:Y:S01]  /*35b0*/  @!P5 IMAD.IADD R5, R5, 0x1, -R15.reuse ;  /* 0x000000010505d824 */ /* 0x100fe200078e0a0f */
[----:B------:R-:W-:Y:S02]  /*35c0*/  ISETP.GE.AND P5, PT, R7, RZ, PT ;  /* 0x000000ff0700720c */ /* 0x000fe40003fa6270 */
[----:B------:R-:W-:Y:S01]  /*35d0*/  LOP3.LUT R7, R17, 0x9c, RZ, 0xfc, !PT ;  /* 0x0000009c11077812 */ /* 0x000fe200078efcff */
[----:B------:R-:W-:Y:S01]  /*35e0*/  @!P3 IMAD.IADD R4, R4, 0x1, -R15 ;  /* 0x000000010404b824 */ /* 0x000fe200078e0a0f */
[----:B------:R-:W-:Y:S01]  /*35f0*/  ISETP.GT.U32.AND P3, PT, R15, R3, PT ;  /* 0x000000030f00720c */ /* 0x000fe20003f64070 */
[----:B0-----:R-:W-:-:S02]  /*3600*/  IMAD.MOV.U32 R2, RZ, RZ, R6 ;  /* 0x000000ffff027224 */ /* 0x001fc400078e0006 */
[----:B------:R-:W-:Y:S01]  /*3610*/  @!P2 IMAD.MOV R5, RZ, RZ, -R5 ;  /* 0x000000ffff05a224 */ /* 0x000fe200078e0a05 */
[----:B------:R-:W-:Y:S01]  /*3620*/  ISETP.GE.AND P2, PT, R9, RZ, PT ;  /* 0x000000ff0900720c */ /* 0x000fe20003f46270 */
[----:B------:R-:W-:Y:S01]  /*3630*/  @!P0 IMAD.MOV R2, RZ, RZ, -R2 ;  /* 0x000000ffff028224 */ /* 0x000fe200078e0a02 */
[----:B------:R-:W-:Y:S01]  /*3640*/  IABS R9, R9 ;  /* 0x0000000900097213 */ /* 0x000fe20000000000 */
[----:B------:R-:W-:Y:S01]  /*3650*/  IMAD.HI.U32 R6, R19, R16, RZ ;  /* 0x0000001013067227 */ /* 0x000fe200078e00ff */
[----:B------:R-:W-:Y:S02]  /*3660*/  ISETP.GE.AND P0, PT, R10, RZ, PT ;  /* 0x000000ff0a00720c */ /* 0x000fe40003f06270 */
[----:B------:R0:W-:Y:S01]  /*3670*/  STL [R1+0x108], R2 ;  /* 0x0001080201007387 */ /* 0x0001e20000100800 */
[--C-:B------:R-:W-:Y:S01]  /*3680*/  @!P6 IMAD.IADD R0, R0, 0x1, -R15.reuse ;  /* 0x000000010000e824 */ /* 0x100fe200078e0a0f */
[----:B------:R-:W-:Y:S01]  /*3690*/  ISETP.GE.AND P6, PT, R7, RZ, PT ;  /* 0x000000ff0700720c */ /* 0x000fe20003fc6270 */
[----:B------:R-:W-:Y:S01]  /*36a0*/  @!P3 IMAD.IADD R3, R3, 0x1, -R15 ;  /* 0x000000010303b824 */ /* 0x000fe200078e0a0f */
[----:B------:R1:W-:Y:S01]  /*36b0*/  STL [R1+0x10c], R5 ;  /* 0x00010c0501007387 */ /* 0x0003e20000100800 */
[----:B------:R-:W-:Y:S01]  /*36c0*/  IMAD.MOV R6, RZ, RZ, -R6 ;  /* 0x000000ffff067224 */ /* 0x000fe200078e0a06 */
[----:B------:R-:W-:-:S02]  /*36d0*/  IABS R7, R7 ;  /* 0x0000000700077213 */ /* 0x000fc40000000000 */
[C---:B------:R-:W-:Y:S01]  /*36e0*/  ISETP.GT.U32.AND P3, PT, R15.reuse, R3, PT ;  /* 0x000000030f00720c */ /* 0x040fe20003f64070 */
[----:B------:R-:W-:Y:S02]  /*36f0*/  IMAD R16, R15, R6, R16 ;  /* 0x000000060f107224 */ /* 0x000fe400078e0210 */
[----:B0-----:R-:W-:Y:S02]  /*3700*/  IMAD.MOV.U32 R2, RZ, RZ, R4 ;  /* 0x000000ffff027224 */ /* 0x001fe400078e0004 */
[----:B-1----:R-:W-:-:S04]  /*3710*/  IMAD.HI.U32 R5, R19, R9, RZ ;  /* 0x0000000913057227 */ /* 0x002fc800078e00ff */
[----:B------:R-:W-:Y:S01]  /*3720*/  @!P1 IMAD.MOV R2, RZ, RZ, -R2 ;  /* 0x000000ffff029224 */ /* 0x000fe200078e0a02 */
[----:B------:R-:W-:Y:S01]  /*3730*/  ISETP.GE.AND P1, PT, R8, RZ, PT ;  /* 0x000000ff0800720c */ /* 0x000fe20003f26270 */
[----:B------:R-:W-:Y:S01]  /*3740*/  IMAD.MOV R5, RZ, RZ, -R5 ;  /* 0x000000ffff057224 */ /* 0x000fe200078e0a05 */
[----:B------:R-:W-:Y:S01]  /*3750*/  IABS R8, R8 ;  /* 0x0000000800087213 */ /* 0x000fe20000000000 */
[----:B------:R-:W-:Y:S01]  /*3760*/  @!P3 IMAD.IADD R3, R3, 0x1, -R15 ;  /* 0x000000010303b824 */ /* 0x000fe200078e0a0f */
[----:B------:R0:W-:Y:S01]  /*3770*/  STL [R1+0x110], R2 ;  /* 0x0001100201007387 */ /* 0x0001e20000100800 */
[----:B------:R-:W-:Y:S01]  /*3780*/  IMAD R9, R15, R5, R9 ;  /* 0x000000050f097224 */ /* 0x000fe200078e0209 */
[----:B------:R-:W-:Y:S01]  /*3790*/  LOP3.LUT R5, R17, 0x94, RZ, 0xfc, !PT ;  /* 0x0000009411057812 */ /* 0x000fe200078efcff */
[----:B------:R-:W-:-:S03]  /*37a0*/  IMAD.HI.U32 R4, R19, R8, RZ ;  /* 0x0000000813047227 */ /* 0x000fc600078e00ff */
[C---:B------:R-:W-:Y:S01]  /*37b0*/  ISETP.GT.U32.AND P3, PT, R15.reuse, R9, PT ;  /* 0x000000090f00720c */ /* 0x040fe20003f64070 */
[----:B------:R-:W-:Y:S01]  /*37c0*/  IMAD.MOV R4, RZ, RZ, -R4 ;  /* 0x000000ffff047224 */ /* 0x000fe200078e0a04 */
[----:B------:R-:W-:Y:S01]  /*37d0*/  IABS R13, R5 ;  /* 0x00000005000d7213 */ /* 0x000fe20000000000 */
[----:B0-----:R-:W-:Y:S02]  /*37e0*/  IMAD.MOV.U32 R2, RZ, RZ, R0 ;  /* 0x000000ffff027224 */ /* 0x001fe400078e0000 */
[C---:B------:R-:W-:Y:S02]  /*37f0*/  IMAD R8, R15.reuse, R4, R8 ;  /* 0x000000040f087224 */ /* 0x040fe400078e0208 */
[----:B------:R-:W-:Y:S01]  /*3800*/  @!P4 IMAD.MOV R2, RZ, RZ, -R2 ;  /* 0x000000ffff02c224 */ /* 0x000fe200078e0a02 */
[----:B------:R-:W-:Y:S01]  /*3810*/  ISETP.GT.U32.AND P4, PT, R15, R16, PT ;  /* 0x000000100f00720c */ /* 0x000fe20003f84070 */
[----:B------:R-:W-:-:S03]  /*3820*/  IMAD.HI.U32 R0, R19, R7, RZ ;  /* 0x0000000713007227 */ /* 0x000fc600078e00ff */
[----:B------:R0:W-:Y:S01]  /*3830*/  STL [R1+0x20c], R2 ;  /* 0x00020c0201007387 */ /* 0x0001e20000100800 */
[----:B------:R-:W-:Y:S02]  /*3840*/  @!P3 IMAD.IADD R9, R9, 0x1, -R15 ;  /* 0x000000010909b824 */ /* 0x000fe400078e0a0f */
[----:B------:R-:W-:Y:S02]  /*3850*/  IMAD.MOV R0, RZ, RZ, -R0 ;  /* 0x000000ffff007224 */ /* 0x000fe400078e0a00 */
[----:B------:R-:W-:Y:S01]  /*3860*/  IMAD.HI.U32 R4, R19, R14, RZ ;  /* 0x0000000e13047227 */ /* 0x000fe200078e00ff */
[----:B------:R-:W-:-:S03]  /*3870*/  ISETP.GT.U32.AND P3, PT, R15, R9, PT ;  /* 0x000000090f00720c */ /* 0x000fc60003f64070 */
[----:B------:R-:W-:Y:S02]  /*3880*/  @!P4 IMAD.IADD R16, R16, 0x1, -R15 ;  /* 0x000000011010c824 */ /* 0x000fe400078e0a0f */
[----:B0-----:R-:W-:Y:S01]  /*3890*/  IMAD.MOV.U32 R2, RZ, RZ, R3 ;  /* 0x000000ffff027224 */ /* 0x001fe200078e0003 */
[----:B------:R-:W-:Y:S01]  /*38a0*/  IABS R3, R18 ;  /* 0x0000001200037213 */ /* 0x000fe20000000000 */
[C---:B------:R-:W-:Y:S01]  /*38b0*/  IMAD R7, R15.reuse, R0, R7 ;  /* 0x000000000f077224 */ /* 0x040fe200078e0207 */
[C---:B------:R-:W-:Y:S01]  /*38c0*/  ISETP.GT.U32.AND P4, PT, R15.reuse, R16, PT ;  /* 0x000000100f00720c */ /* 0x040fe20003f84070 */
[----:B------:R-:W-:Y:S01]  /*38d0*/  @!P5 IMAD.MOV R2, RZ, RZ, -R2 ;  /* 0x000000ffff02d224 */ /* 0x000fe200078e0a02 */
[----:B------:R-:W-:Y:S01]  /*38e0*/  ISETP.GT.U32.AND P5, PT, R15, R8, PT ;  /* 0x000000080f00720c */ /* 0x000fe20003fa4070 */
[----:B------:R-:W-:Y:S01]  /*38f0*/  IMAD.HI.U32 R10, R19, R3, RZ ;  /* 0x00000003130a7227 */ /* 0x000fe200078e00ff */
[----:B------:R-:W-:Y:S02]  /*3900*/  LOP3.LUT R0, R17, 0x96, RZ, 0xfc, !PT ;  /* 0x0000009611007812 */ /* 0x000fe400078efcff */
[----:B------:R0:W-:Y:S01]  /*3910*/  STL [R1+0x210], R2 ;  /* 0x0002100201007387 */ /* 0x0001e20000100800 */
[----:B------:R-:W-:Y:S01]  /*3920*/  IMAD.MOV R10, RZ, RZ, -R10 ;  /* 0x000000ffff0a7224 */ /* 0x000fe200078e0a0a */
[----:B------:R-:W-:Y:S01]  /*3930*/  IABS R6, R0 ;  /* 0x0000000000067213 */ /* 0x000fe20000000000 */
[----:B------:R-:W-:-:S02]  /*3940*/  IMAD.MOV R4, RZ, RZ, -R4 ;  /* 0x000000ffff047224 */ /* 0x000fc400078e0a04 */
[C---:B------:R-:W-:Y:S02]  /*3950*/  IMAD R3, R15.reuse, R10, R3 ;  /* 0x0000000a0f037224 */ /* 0x040fe400078e0203 */
[--C-:B------:R-:W-:Y:S01]  /*3960*/  @!P4 IMAD.IADD R16, R16, 0x1, -R15.reuse ;  /* 0x000000011010c824 */ /* 0x100fe200078e0a0f */
[C---:B------:R-:W-:Y:S01]  /*3970*/  ISETP.GT.U32.AND P4, PT, R15.reuse, R7, PT ;  /* 0x000000070f00720c */ /* 0x040fe20003f84070 */
[--C-:B------:R-:W-:Y:S02]  /*3980*/  @!P5 IMAD.IADD R8, R8, 0x1, -R15.reuse ;  /* 0x000000010808d824 */ /* 0x100fe400078e0a0f */
[----:B------:R-:W-:Y:S01]  /*3990*/  IMAD R14, R15, R4, R14 ;  /* 0x000000040f0e7224 */ /* 0x000fe200078e020e */
[----:B------:R-:W-:Y:S01]  /*39a0*/  LOP3.LUT R4, R17, 0x92, RZ, 0xfc, !PT ;  /* 0x0000009211047812 */ /* 0x000fe200078efcff */
[----:B------:R-:W-:Y:S01]  /*39b0*/  @!P3 IMAD.IADD R9, R9, 0x1, -R15 ;  /* 0x000000010909b824 */ /* 0x000fe200078e0a0f */
[C---:B------:R-:W-:Y:S01]  /*39c0*/  ISETP.GT.U32.AND P5, PT, R15.reuse, R8, PT ;  /* 0x000000080f00720c */ /* 0x040fe20003fa4070 */
[----:B0-----:R-:W-:Y:S01]  /*39d0*/  IMAD.MOV.U32 R2, RZ, RZ, R16 ;  /* 0x000000ffff027224 */ /* 0x001fe200078e0010 */
[----:B------:R-:W-:Y:S01]  /*39e0*/  ISETP.GT.U32.AND P3, PT, R15, R3, PT ;  /* 0x000000030f00720c */ /* 0x000fe20003f64070 */
[----:B------:R-:W-:Y:S01]  /*39f0*/  IMAD.HI.U32 R11, R19, R6, RZ ;  /* 0x00000006130b7227 */ /* 0x000fe200078e00ff */
[----:B------:R-:W-:-:S03]  /*3a00*/  IABS R16, R4 ;  /* 0x0000000400107213 */ /* 0x000fc60000000000 */
[----:B------:R-:W-:Y:S01]  /*3a10*/  @!P4 IMAD.IADD R7, R7, 0x1, -R15 ;  /* 0x000000010707c824 */ /* 0x000fe200078e0a0f */
[----:B------:R-:W-:Y:S01]  /*3a20*/  ISETP.GE.AND P4, PT, R18, RZ, PT ;  /* 0x000000ff1200720c */ /* 0x000fe20003f86270 */
[----:B------:R-:W-:Y:S02]  /*3a30*/  @!P0 IMAD.MOV R2, RZ, RZ, -R2 ;  /* 0x000000ffff028224 */ /* 0x000fe400078e0a02 */
[----:B------:R-:W-:Y:S01]  /*3a40*/  IMAD.MOV R11, RZ, RZ, -R11 ;  /* 0x000000ffff0b7224 */ /* 0x000fe200078e0a0b */
[C---:B------:R-:W-:Y:S01]  /*3a50*/  ISETP.GT.U32.AND P0, PT, R15.reuse, R7, PT ;  /* 0x000000070f00720c */ /* 0x040fe20003f04070 */
[--C-:B------:R-:W-:Y:S01]  /*3a60*/  @!P5 IMAD.IADD R8, R8, 0x1, -R15.reuse ;  /* 0x000000010808d824 */ /* 0x100fe200078e0a0f */
[----:B------:R-:W-:Y:S01]  /*3a70*/  ISETP.GT.U32.AND P5, PT, R15, R14, PT ;  /* 0x0000000e0f00720c */ /* 0x000fe20003fa4070 */
[----:B------:R-:W-:Y:S01]  /*3a80*/  @!P3 IMAD.IADD R3, R3, 0x1, -R15 ;  /* 0x000000010303b824 */ /* 0x000fe200078e0a0f */
[----:B------:R-:W-:Y:S01]  /*3a90*/  ISETP.GE.AND P3, PT, R12, RZ, PT ;  /* 0x000000ff0c00720c */ /* 0x000fe20003f66270 */
[----:B------:R-:W-:Y:S01]  /*3aa0*/  IMAD.MOV.U32 R12, RZ, RZ, R16 ;  /* 0x000000ffff0c7224 */ /* 0x000fe200078e0010 */
[----:B------:R0:W-:Y:S01]  /*3ab0*/  STL [R1+0xec], R2 ;  /* 0x0000ec0201007387 */ /* 0x0001e20000100800 */
[----:B------:R-:W-:-:S04]  /*3ac0*/  IMAD.HI.U32 R10, R19, R13, RZ ;  /* 0x0000000d130a7227 */ /* 0x000fc800078e00ff */
[----:B------:R-:W-:Y:S02]  /*3ad0*/  IMAD R6, R15, R11, R6 ;  /* 0x0000000b0f067224 */ /* 0x000fe400078e0206 */
[----:B------:R-:W-:Y:S02]  /*3ae0*/  IMAD.MOV R10, RZ, RZ, -R10 ;  /* 0x000000ffff0a7224 */ /* 0x000fe400078e0a0a */
[----:B------:R-:W-:Y:S02]  /*3af0*/  @!P5 IMAD.IADD R14, R14, 0x1, -R15 ;  /* 0x000000010e0ed824 */ /* 0x000fe400078e0a0f */
[----:B0-----:R-:W-:Y:S02]  /*3b00*/  IMAD.MOV.U32 R2, RZ, RZ, R9 ;  /* 0x000000ffff027224 */ /* 0x001fe400078e0009 */
[----:B------:R-:W-:Y:S01]  /*3b10*/  IMAD.HI.U32 R9, R19, R12, RZ ;  /* 0x0000000c13097227 */ /* 0x000fe200078e00ff */
[----:B------:R-:W-:-:S03]  /*3b20*/  ISETP.GT.U32.AND P5, PT, R15, R14, PT ;  /* 0x0000000e0f00720c */ /* 0x000fc60003fa4070 */
[----:B------:R-:W-:Y:S01]  /*3b30*/  @!P2 IMAD.MOV R2, RZ, RZ, -R2 ;  /* 0x000000ffff02a224 */ /* 0x000fe200078e0a02 */
[----:B------:R-:W-:Y:S01]  /*3b40*/  ISETP.GT.U32.AND P2, PT, R15, R3, PT ;  /* 0x000000030f00720c */ /* 0x000fe20003f44070 */
[----:B------:R-:W-:Y:S01]  /*3b50*/  @!P0 IMAD.IADD R7, R7, 0x1, -R15 ;  /* 0x0000000107078824 */ /* 0x000fe200078e0a0f */
[C---:B------:R-:W-:Y:S01]  /*3b60*/  ISETP.GT.U32.AND P0, PT, R15.reuse, R6, PT ;  /* 0x000000060f00720c */ /* 0x040fe20003f04070 */
[----:B------:R-:W-:Y:S01]  /*3b70*/  IMAD.MOV R9, RZ, RZ, -R9 ;  /* 0x000000ffff097224 */ /* 0x000fe200078e0a09 */
[----:B------:R0:W-:Y:S01]  /*3b80*/  STL [R1+0xe8], R2 ;  /* 0x0000e80201007387 */ /* 0x0001e20000100800 */
[----:B------:R-:W-:Y:S01]  /*3b90*/  IMAD R13, R15, R10, R13 ;  /* 0x0000000a0f0d7224 */ /* 0x000fe200078e020d */
[----:B------:R-:W-:Y:S01]  /*3ba0*/  LOP3.LUT R10, R17, 0x8c, RZ, 0xfc, !PT ;  /* 0x0000008c110a7812 */ /* 0x000fe200078efcff */
[----:B------:R-:W-:Y:S01]  /*3bb0*/  IMAD R12, R15, R9, R12 ;  /* 0x000000090f0c7224 */ /* 0x000fe200078e020c */
[----:B------:R-:W-:Y:S01]  /*3bc0*/  LOP3.LUT R9, R17, 0x8a, RZ, 0xfc, !PT ;  /* 0x0000008a11097812 */ /* 0x000fe200078efcff */
[--C-:B------:R-:W-:Y:S01]  /*3bd0*/  @!P5 IMAD.IADD R14, R14, 0x1, -R15.reuse ;  /* 0x000000010e0ed824 */ /* 0x100fe200078e0a0f */
[----:B------:R-:W-:Y:S01]  /*3be0*/  IABS R11, R10 ;  /* 0x0000000a000b7213 */ /* 0x000fe20000000000 */
[----:B------:R-:W-:Y:S01]  /*3bf0*/  @!P1 IMAD.MOV R8, RZ, RZ, -R8 ;  /* 0x000000ffff089224 */ /* 0x000fe200078e0a08 */
[----:B------:R-:W-:Y:S01]  /*3c00*/  ISETP.GT.U32.AND P5, PT, R15, R12, PT ;  /* 0x0000000c0f00720c */ /* 0x000fe20003fa4070 */
[----:B------:R-:W-:Y:S01]  /*3c10*/  @!P2 IMAD.IADD R3, R3, 0x1, -R15 ;  /* 0x000000010303a824 */ /* 0x000fe200078e0a0f */
[----:B------:R-:W-:Y:S01]  /*3c20*/  ISETP.GE.AND P1, PT, R0, RZ, PT ;  /* 0x000000ff0000720c */ /* 0x000fe20003f26270 */
[----:B0-----:R-:W-:Y:S01]  /*3c30*/  IMAD.MOV.U32 R2, RZ, RZ, R7 ;  /* 0x000000ffff027224 */ /* 0x001fe200078e0007 */
[----:B------:R-:W-:Y:S01]  /*3c40*/  ISETP.GE.AND P2, PT, R5, RZ, PT ;  /* 0x000000ff0500720c */ /* 0x000fe20003f46270 */
[--C-:B------:R-:W-:Y:S01]  /*3c50*/  @!P0 IMAD.IADD R6, R6, 0x1, -R15.reuse ;  /* 0x0000000106068824 */ /* 0x100fe200078e0a0f */
[----:B------:R-:W-:Y:S01]  /*3c60*/  LOP3.LUT R0, R17, 0x90, RZ, 0xfc, !PT ;  /* 0x0000009011007812 */ /* 0x000fe200078efcff */
[----:B------:R-:W-:Y:S01]  /*3c70*/  @!P6 IMAD.MOV R2, RZ, RZ, -R2 ;  /* 0x000000ffff02e224 */ /* 0x000fe200078e0a02 */
[----:B------:R-:W-:Y:S01]  /*3c80*/  ISETP.GT.U32.AND P6, PT, R15, R13, PT ;  /* 0x0000000d0f00720c */ /* 0x000fe20003fc4070 */
[----:B------:R0:W-:Y:S01]  /*3c90*/  STL [R1+0xb4], R8 ;  /* 0x0000b40801007387 */ /* 0x0001e20000100800 */
[----:B------:R-:W-:Y:S01]  /*3ca0*/  LOP3.LUT R5, R17, 0x8e, RZ, 0xfc, !PT ;  /* 0x0000008e11057812 */ /* 0x000fe200078efcff */
[----:B------:R-:W-:Y:S01]  /*3cb0*/  @!P3 IMAD.MOV R14, RZ, RZ, -R14 ;  /* 0x000000ffff0eb224 */ /* 0x000fe200078e0a0e */
[----:B------:R-:W-:Y:S01]  /*3cc0*/  ISETP.GE.AND P0, PT, R4, RZ, PT ;  /* 0x000000ff0400720c */ /* 0x000fe20003f06270 */
[----:B------:R1:W-:Y:S01]  /*3cd0*/  STL [R1+0xdc], R2 ;  /* 0x0000dc0201007387 */ /* 0x0003e20000100800 */
[----:B------:R-:W-:Y:S01]  /*3ce0*/  IABS R4, R5 ;  /* 0x0000000500047213 */ /* 0x000fe20000000000 */
[----:B------:R-:W-:Y:S01]  /*3cf0*/  @!P5 IMAD.IADD R12, R12, 0x1, -R15 ;  /* 0x000000010c0cd824 */ /* 0x000fe200078e0a0f */
[----:B------:R-:W-:-:S02]  /*3d00*/  IABS R18, R9 ;  /* 0x0000000900127213 */ /* 0x000fc40000000000 */
[----:B0-----:R-:W-:-:S03]  /*3d10*/  IABS R8, R0 ;  /* 0x0000000000087213 */ /* 0x001fc60000000000 */
[----:B------:R-:W-:Y:S01]  /*3d20*/  @!P6 IMAD.IADD R13, R13, 0x1, -R15 ;  /* 0x000000010d0de824 */ /* 0x000fe200078e0a0f */
[----:B------:R-:W-:Y:S01]  /*3d30*/  ISETP.GT.U32.AND P6, PT, R15, R6, PT ;  /* 0x000000060f00720c */ /* 0x000fe20003fc4070 */
[----:B-1----:R-:W-:Y:S02]  /*3d40*/  IMAD.MOV.U32 R2, RZ, RZ, R3 ;  /* 0x000000ffff027224 */ /* 0x002fe400078e0003 */
[----:B------:R-:W-:Y:S01]  /*3d50*/  IMAD.HI.U32 R7, R19, R8, RZ ;  /* 0x0000000813077227 */ /* 0x000fe200078e00ff */
[----:B------:R-:W-:-:S03]  /*3d60*/  ISETP.GT.U32.AND P5, PT, R15, R13, PT ;  /* 0x0000000d0f00720c */ /* 0x000fc60003fa4070 */
[----:B------:R-:W-:Y:S02]  /*3d70*/  IMAD.MOV.U32 R3, RZ, RZ, R4 ;  /* 0x000000ffff037224 */ /* 0x000fe400078e0004 */
[----:B------:R-:W-:Y:S01]  /*3d80*/  @!P4 IMAD.MOV R2, RZ, RZ, -R2 ;  /* 0x000000ffff02c224 */ /* 0x000fe200078e0a02 */
[----:B------:R-:W-:Y:S01]  /*3d90*/  ISETP.GT.U32.AND P4, PT, R15, R12, PT ;  /* 0x0000000c0f00720c */ /* 0x000fe20003f84070 */
[----:B------:R-:W-:Y:S02]  /*3da0*/  IMAD.MOV R7, RZ, RZ, -R7 ;  /* 0x000000ffff077224 */ /* 0x000fe400078e0a07 */
[----:B------:R-:W-:Y:S01]  /*3db0*/  IMAD.HI.U32 R4, R19, R3, RZ ;  /* 0x0000000313047227 */ /* 0x000fe200078e00ff */
[----:B------:R0:W-:Y:S03]  /*3dc0*/  STL [R1+0xe0], R2 ;  /* 0x0000e00201007387 */ /* 0x0001e60000100800 */
[----:B------:R-:W-:Y:S01]  /*3dd0*/  IMAD R8, R15, R7, R8 ;  /* 0x000000070f087224 */ /* 0x000fe200078e0208 */
[----:B------:R-:W-:Y:S01]  /*3de0*/  STL [R1+0xbc], R14 ;  /* 0x0000bc0e01007387 */ /* 0x000fe20000100800 */
[----:B------:R-:W-:-:S02]  /*3df0*/  IMAD.MOV R4, RZ, RZ, -R4 ;  /* 0x000000ffff047224 */ /* 0x000fc400078e0a04 */
[----:B------:R-:W-:Y:S01]  /*3e00*/  @!P6 IMAD.IADD R6, R6, 0x1, -R15 ;  /* 0x000000010606e824 */ /* 0x000fe200078e0a0f */
[C---:B------:R-:W-:Y:S01]  /*3e10*/  ISETP.GT.U32.AND P6, PT, R15.reuse, R8, PT ;  /* 0x000000080f00720c */ /* 0x040fe20003fc4070 */
[----:B------:R-:W-:Y:S02]  /*3e20*/  IMAD R3, R15, R4, R3 ;  /* 0x000000040f037224 */ /* 0x000fe400078e0203 */
[----:B------:R-:W-:Y:S02]  /*3e30*/  @!P4 IMAD.IADD R12, R12, 0x1, -R15 ;  /* 0x000000010c0cc824 */ /* 0x000fe400078e0a0f */
[----:B------:R-:W-:Y:S01]  /*3e40*/  IMAD.HI.U32 R4, R19, R11, RZ ;  /* 0x0000000b13047227 */ /* 0x000fe200078e00ff */
[----:B------:R-:W-:-:S03]  /*3e50*/  ISETP.GT.U32.AND P4, PT, R15, R3, PT ;  /* 0x000000030f00720c */ /* 0x000fc60003f84070 */
[----:B------:R-:W-:Y:S01]  /*3e60*/  @!P5 IMAD.IADD R13, R13, 0x1, -R15 ;  /* 0x000000010d0dd824 */ /* 0x000fe200078e0a0f */
[----:B------:R-:W-:Y:S01]  /*3e70*/  ISETP.GE.AND P5, PT, R0, RZ, PT ;  /* 0x000000ff0000720c */ /* 0x000fe20003fa6270 */
[----:B------:R-:W-:Y:S01]  /*3e80*/  IMAD.HI.U32 R7, R19, R18, RZ ;  /* 0x0000001213077227 */ /* 0x000fe200078e00ff */
[----:B------:R-:W-:-:S03]  /*3e90*/  LOP3.LUT R0, R17, 0x88, RZ, 0xfc, !PT ;  /* 0x0000008811007812 */ /* 0x000fc600078efcff */
[--C-:B------:R-:W-:Y:S01]  /*3ea0*/  @!P6 IMAD.IADD R8, R8, 0x1, -R15.reuse ;  /* 0x000000010808e824 */ /* 0x100fe200078e0a0f */
[----:B------:R-:W-:Y:S01]  /*3eb0*/  ISETP.GE.AND P6, PT, R5, RZ, PT ;  /* 0x000000ff0500720c */ /* 0x000fe20003fc6270 */
[----:B------:R-:W-:Y:S01]  /*3ec0*/  IMAD.MOV R4, RZ, RZ, -R4 ;  /* 0x000000ffff047224 */ /* 0x000fe200078e0a04 */
[----:B------:R-:W-:Y:S01]  /*3ed0*/  LOP3.LUT R5, R17, 0x86, RZ, 0xfc, !PT ;  /* 0x0000008611057812 */ /* 0x000fe200078efcff */
[----:B------:R-:W-:Y:S01]  /*3ee0*/  @!P4 IMAD.IADD R3, R3, 0x1, -R15 ;  /* 0x000000010303c824 */ /* 0x000fe200078e0a0f */
[C---:B------:R-:W-:Y:S01]  /*3ef0*/  ISETP.GT.U32.AND P3, PT, R15.reuse, R8, PT ;  /* 0x000000080f00720c */ /* 0x040fe20003f64070 */
[----:B0-----:R-:W-:Y:S02]  /*3f00*/  IMAD.MOV.U32 R2, RZ, RZ, R6 ;  /* 0x000000ffff027224 */ /* 0x001fe400078e0006 */
[----:B------:R-:W-:Y:S01]  /*3f10*/  IMAD.MOV R7, RZ, RZ, -R7 ;  /* 0x000000ffff077224 */ /* 0x000fe200078e0a07 */
[C---:B------:R-:W-:Y:S01]  /*3f20*/  ISETP.GT.U32.AND P4, PT, R15.reuse, R3, PT ;  /* 0x000000030f00720c */ /* 0x040fe20003f84070 */
[----:B------:R-:W-:Y:S01]  /*3f30*/  IMAD R11, R15, R4, R11 ;  /* 0x000000040f0b7224 */ /* 0x000fe200078e020b */
[----:B------:R-:W-:Y:S01]  /*3f40*/  IABS R4, R0 ;  /* 0x0000000000047213 */ /* 0x000fe20000000000 */
[----:B------:R-:W-:-:S02]  /*3f50*/  @!P1 IMAD.MOV R2, RZ, RZ, -R2 ;  /* 0x000000ffff029224 */ /* 0x000fc400078e0a02 */
[----:B------:R-:W-:Y:S01]  /*3f60*/  IMAD R18, R15, R7, R18 ;  /* 0x000000070f127224 */ /* 0x000fe200078e0212 */
[----:B------:R-:W-:Y:S01]  /*3f70*/  IABS R7, R5 ;  /* 0x0000000500077213 */ /* 0x000fe20000000000 */
[----:B------:R-:W-:Y:S01]  /*3f80*/  IMAD.HI.U32 R6, R19, R4, RZ ;  /* 0x0000000413067227 */ /* 0x000fe200078e00ff */
[----:B------:R0:W-:Y:S01]  /*3f90*/  STL [R1+0xd8], R2 ;  /* 0x0000d80201007387 */ /* 0x0001e20000100800 */
[C---:B------:R-:W-:Y:S02]  /*3fa0*/  ISETP.GT.U32.AND P1, PT, R15.reuse, R11, PT ;  /* 0x0000000b0f00720c */ /* 0x040fe40003f24070 */
[----:B------:R-:W-:Y:S01]  /*3fb0*/  @!P2 IMAD.MOV R13, RZ, RZ, -R13 ;  /* 0x000000ffff0da224 */ /* 0x000fe200078e0a0d */
[----:B------:R-:W-:Y:S01]  /*3fc0*/  ISETP.GT.U32.AND P2, PT, R15, R18, PT ;  /* 0x000000120f00720c */ /* 0x000fe20003f44070 */
[--C-:B------:R-:W-:Y:S01]  /*3fd0*/  @!P3 IMAD.IADD R8, R8, 0x1, -R15.reuse ;  /* 0x000000010808b824 */ /* 0x100fe200078e0a0f */
[----:B------:R-:W-:Y:S01]  /*3fe0*/  ISETP.GE.AND P3, PT, R9, RZ, PT ;  /* 0x000000ff0900720c */ /* 0x000fe20003f66270 */
[----:B------:R-:W-:Y:S01]  /*3ff0*/  IMAD.MOV R6, RZ, RZ, -R6 ;  /* 0x000000ffff067224 */ /* 0x000fe200078e0a06 */
[----:B------:R1:W-:Y:S01]  /*4000*/  STL [R1+0xc4], R13 ;  /* 0x0000c40d01007387 */ /* 0x0003e20000100800 */
[----:B------:R-:W-:Y:S01]  /*4010*/  @!P4 IMAD.IADD R3, R3, 0x1, -R15 ;  /* 0x000000010303c824 */ /* 0x000fe200078e0a0f */
[----:B------:R-:W-:Y:S01]  /*4020*/  ISETP.GE.AND P4, PT, R0, RZ, PT ;  /* 0x000000ff0000720c */ /* 0x000fe20003f86270 */
[----:B0-----:R-:W-:Y:S01]  /*4030*/  IMAD.MOV.U32 R2, RZ, RZ, R12 ;  /* 0x000000ffff027224 */ /* 0x001fe200078e000c */
[----:B------:R-:W-:Y:S01]  /*4040*/  LOP3.LUT R0, R17, 0x84, RZ, 0xfc, !PT ;  /* 0x0000008411007812 */ /* 0x000fe200078efcff */
[----:B------:R-:W-:-:S04]  /*4050*/  IMAD.HI.U32 R12, R19, R7, RZ ;  /* 0x00000007130c7227 */ /* 0x000fc800078e00ff */
[----:B------:R-:W-:Y:S01]  /*4060*/  @!P0 IMAD.MOV R2, RZ, RZ, -R2 ;  /* 0x000000ffff028224 */ /* 0x000fe200078e0a02 */
[----:B------:R-:W-:Y:S01]  /*4070*/  ISETP.GE.AND P0, PT, R10, RZ, PT ;  /* 0x000000ff0a00720c */ /* 0x000fe20003f06270 */
[----:B------:R-:W-:Y:S01]  /*4080*/  IMAD.MOV R12, RZ, RZ, -R12 ;  /* 0x000000ffff0c7224 */ /* 0x000fe200078e0a0c */
[----:B------:R-:W-:Y:S01]  /*4090*/  IABS R10, R0 ;  /* 0x00000000000a7213 */ /* 0x000fe20000000000 */
[----:B------:R-:W-:Y:S01]  /*40a0*/  IMAD R4, R15, R6, R4 ;  /* 0x000000060f047224 */ /* 0x000fe200078e0204 */
[----:B------:R0:W-:Y:S01]  /*40b0*/  STL [R1+0xd4], R2 ;  /* 0x0000d40201007387 */ /* 0x0001e20000100800 */
[----:B-1----:R-:W-:Y:S01]  /*40c0*/  IMAD.MOV.U32 R13, RZ, RZ, R8 ;  /* 0x000000ffff0d7224 */ /* 0x002fe200078e0008 */
[----:B------:R-:W-:Y:S01]  /*40d0*/  LOP3.LUT R6, R17, 0x82, RZ, 0xfc, !PT ;  /* 0x0000008211067812 */ /* 0x000fe200078efcff */
[----:B------:R-:W-:Y:S01]  /*40e0*/  IMAD R7, R15, R12, R7 ;  /* 0x0000000c0f077224 */ /* 0x000fe200078e0207 */
[----:B------:R-:W-:Y:S01]  /*40f0*/  LOP3.LUT R12, R17, 0x7c, RZ, 0xfc, !PT ;  /* 0x0000007c110c7812 */ /* 0x000fe200078efcff */
[----:B------:R-:W-:Y:S01]  /*4100*/  @!P5 IMAD.MOV R13, RZ, RZ, -R13 ;  /* 0x000000ffff0dd224 */ /* 0x000fe200078e0a0d */
[----:B------:R-:W-:Y:S01]  /*4110*/  ISETP.GT.U32.AND P5, PT, R15, R4, PT ;  /* 0x000000040f00720c */ /* 0x000fe20003fa4070 */
[----:B------:R-:W-:-:S02]  /*4120*/  @!P2 IMAD.IADD R18, R18, 0x1, -R15 ;  /* 0x000000011212a824 */ /* 0x000fc400078e0a0f */
[----:B------:R-:W-:Y:S01]  /*4130*/  @!P1 IMAD.IADD R11, R11, 0x1, -R15 ;  /* 0x000000010b0b9824 */ /* 0x000fe200078e0a0f */
[----:B------:R1:W-:Y:S01]  /*4140*/  STL [R1+0xc8], R13 ;  /* 0x0000c80d01007387 */ /* 0x0003e20000100800 */
[----:B0-----:R-:W-:Y:S01]  /*4150*/  IMAD.MOV.U32 R2, RZ, RZ, R3 ;  /* 0x000000ffff027224 */ /* 0x001fe200078e0003 */
[----:B------:R-:W-:Y:S01]  /*4160*/  ISETP.GT.U32.AND P2, PT, R15, R18, PT ;  /* 0x000000120f00720c */ /* 0x000fe20003f44070 */
[----:B------:R-:W-:Y:S01]  /*4170*/  IMAD.HI.U32 R8, R19, R10, RZ ;  /* 0x0000000a13087227 */ /* 0x000fe200078e00ff */
[----:B------:R-:W-:Y:S02]  /*4180*/  IABS R3, R6 ;  /* 0x0000000600037213 */ /* 0x000fe40000000000 */
[C---:B------:R-:W-:Y:S01]  /*4190*/  ISETP.GT.U32.AND P1, PT, R15.reuse, R11, PT ;  /* 0x0000000b0f00720c */ /* 0x040fe20003f24070 */
[----:B------:R-:W-:Y:S01]  /*41a0*/  @!P6 IMAD.MOV R2, RZ, RZ, -R2 ;  /* 0x000000ffff02e224 */ /* 0x000fe200078e0a02 */
[C---:B------:R-:W-:Y:S01]  /*41b0*/  ISETP.GT.U32.AND P6, PT, R15.reuse, R7, PT ;  /* 0x000000070f00720c */ /* 0x040fe20003fc4070 */
[--C-:B------:R-:W-:Y:S01]  /*41c0*/  @!P5 IMAD.IADD R4, R4, 0x1, -R15.reuse ;  /* 0x000000010404d824 */ /* 0x100fe200078e0a0f */
[----:B-1----:R-:W-:Y:S01]  /*41d0*/  IABS R13, R12 ;  /* 0x0000000c000d7213 */ /* 0x002fe20000000000 */
[----:B------:R-:W-:Y:S01]  /*41e0*/  IMAD.MOV R8, RZ, RZ, -R8 ;  /* 0x000000ffff087224 */ /* 0x000fe200078e0a08 */
[----:B------:R0:W-:Y:S02]  /*41f0*/  STL [R1+0xd0], R2 ;  /* 0x0000d00201007387 */ /* 0x0001e40000100800 */
[----:B------:R-:W-:Y:S01]  /*4200*/  ISETP.GT.U32.AND P5, PT, R15, R4, PT ;  /* 0x000000040f00720c */ /* 0x000fe20003fa4070 */
[----:B------:R-:W-:Y:S01]  /*4210*/  @!P2 IMAD.IADD R18, R18, 0x1, -R15 ;  /* 0x000000011212a824 */ /* 0x000fe200078e0a0f */
[----:B------:R-:W-:Y:S01]  /*4220*/  ISETP.GE.AND P2, PT, R0, RZ, PT ;  /* 0x000000ff0000720c */ /* 0x000fe20003f46270 */
[----:B------:R-:W-:-:S04]  /*4230*/  IMAD.HI.U32 R0, R19, R3, RZ ;  /* 0x0000000313007227 */ /* 0x000fc800078e00ff */
[----:B------:R-:W-:Y:S02]  /*4240*/  @!P6 IMAD.IADD R7, R7, 0x1, -R15 ;  /* 0x000000010707e824 */ /* 0x000fe400078e0a0f */
[----:B------:R-:W-:Y:S02]  /*4250*/  IMAD.MOV R0, RZ, RZ, -R0 ;  /* 0x000000ffff007224 */ /* 0x000fe400078e0a00 */
[C---:B------:R-:W-:Y:S01]  /*4260*/  IMAD R10, R15.reuse, R8, R10 ;  /* 0x000000080f0a7224 */ /* 0x040fe200078e020a */
[C---:B------:R-:W-:Y:S01]  /*4270*/  ISETP.GT.U32.AND P6, PT, R15.reuse, R7, PT ;  /* 0x000000070f00720c */ /* 0x040fe20003fc4070 */
[----:B------:R-:W-:Y:S01]  /*4280*/  IMAD R3, R15, R0, R3 ;  /* 0x000000000f037224 */ /* 0x000fe200078e0203 */
[----:B------:R-:W-:Y:S01]  /*4290*/  LOP3.LUT R0, R17, 0x7a, RZ, 0xfc, !PT ;  /* 0x0000007a11007812 */ /* 0x000fe200078efcff */
[--C-:B------:R-:W-:Y:S01]  /*42a0*/  @!P5 IMAD.IADD R4, R4, 0x1, -R15.reuse ;  /* 0x000000010404d824 */ /* 0x100fe200078e0a0f */
[----:B------:R-:W-:Y:S01]  /*42b0*/  ISETP.GT.U32.AND P5, PT, R15, R10, PT ;  /* 0x0000000a0f00720c */ /* 0x000fe20003fa4070 */
[----:B------:R-:W-:Y:S01]  /*42c0*/  @!P1 IMAD.IADD R11, R11, 0x1, -R15 ;  /* 0x000000010b0b9824 */ /* 0x000fe200078e0a0f */
[----:B------:R-:W-:Y:S01]  /*42d0*/  ISETP.GE.AND P1, PT, R5, RZ, PT ;  /* 0x000000ff0500720c */ /* 0x000fe20003f26270 */
[----:B------:R-:W-:Y:S01]  /*42e0*/  IMAD.HI.U32 R16, R19, R13, RZ ;  /* 0x0000000d13107227 */ /* 0x000fe200078e00ff */
[----:B------:R-:W-:-:S02]  /*42f0*/  LOP3.LUT R5, R17, 0x80, RZ, 0xfc, !PT ;  /* 0x0000008011057812 */ /* 0x000fc400078efcff */
[----:B------:R-:W-:Y:S01]  /*4300*/  LOP3.LUT R8, R17, 0x78, RZ, 0xfc, !PT ;  /* 0x0000007811087812 */ /* 0x000fe200078efcff */
[----:B0-----:R-:W-:Y:S01]  /*4310*/  IMAD.MOV.U32 R2, RZ, RZ, R11 ;  /* 0x000000ffff027224 */ /* 0x001fe200078e000b */
[----:B------:R-:W-:Y:S01]  /*4320*/  IABS R9, R5 ;  /* 0x0000000500097213 */ /* 0x000fe20000000000 */
[--C-:B------:R-:W-:Y:S01]  /*4330*/  @!P6 IMAD.IADD R7, R7, 0x1, -R15.reuse ;  /* 0x000000010707e824 */ /* 0x100fe200078e0a0f */
[----:B------:R-:W-:Y:S01]  /*4340*/  ISETP.GT.U32.AND P6, PT, R15, R3, PT ;  /* 0x000000030f00720c */ /* 0x000fe20003fc4070 */
[----:B------:R-:W-:Y:S01]  /*4350*/  @!P0 IMAD.MOV R2, RZ, RZ, -R2 ;  /* 0x000000ffff028224 */ /* 0x000fe200078e0a02 */
[----:B------:R-:W-:Y:S01]  /*4360*/  LOP3.LUT R11, R17, 0x7e, RZ, 0xfc, !PT ;  /* 0x0000007e110b7812 */ /* 0x000fe200078efcff */
[----:B------:R-:W-:Y:S01]  /*4370*/  @!P5 IMAD.IADD R10, R10, 0x1, -R15 ;  /* 0x000000010a0ad824 */ /* 0x000fe200078e0a0f */
[----:B------:R-:W-:Y:S01]  /*4380*/  ISETP.GE.AND P0, PT, R6, RZ, PT ;  /* 0x000000ff0600720c */ /* 0x000fe20003f06270 */
[----:B------:R-:W-:Y:S01]  /*4390*/  IMAD.HI.U32 R6, R19, R9, RZ ;  /* 0x0000000913067227 */ /* 0x000fe200078e00ff */
[----:B------:R0:W-:Y:S01]  /*43a0*/  STL [R1+0xcc], R2 ;  /* 0x0000cc0201007387 */ /* 0x0001e20000100800 */
[----:B------:R-:W-:-:S02]  /*43b0*/  IABS R14, R11 ;  /* 0x0000000b000e7213 */ /* 0x000fc40000000000 */
[----:B------:R-:W-:Y:S02]  /*43c0*/  IMAD.MOV R6, RZ, RZ, -R6 ;  /* 0x000000ffff067224 */ /* 0x000fe400078e0a06 */
[----:B------:R-:W-:Y:S02]  /*43d0*/  IMAD.MOV R16, RZ, RZ, -R16 ;  /* 0x000000ffff107224 */ /* 0x000fe400078e0a10 */
[----:B------:R-:W-:Y:S01]  /*43e0*/  @!P6 IMAD.IADD R3, R3, 0x1, -R15 ;  /* 0x000000010303e824 */ /* 0x000fe200078e0a0f */
[----:B------:R-:W-:Y:S01]  /*43f0*/  ISETP.GT.U32.AND P6, PT, R15, R10, PT ;  /* 0x0000000a0f00720c */ /* 0x000fe20003fc4070 */
[----:B------:R-:W-:-:S04]  /*4400*/  IMAD.HI.U32 R20, R19, R14, RZ ;  /* 0x0000000e13147227 */ /* 0x000fc800078e00ff */
[----:B0-----:R-:W-:Y:S02]  /*4410*/  IMAD.MOV.U32 R2, RZ, RZ, R18 ;  /* 0x000000ffff027224 */ /* 0x001fe400078e0012 */
[----:B------:R-:W-:Y:S01]  /*4420*/  IMAD R9, R15, R6, R9 ;  /* 0x000000060f097224 */ /* 0x000fe200078e0209 */
[----:B------:R-:W-:Y:S01]  /*4430*/  IABS R6, R0 ;  /* 0x0000000000067213 */ /* 0x000fe20000000000 */
[----:B------:R-:W-:Y:S01]  /*4440*/  @!P3 IMAD.MOV R2, RZ, RZ, -R2 ;  /* 0x000000ffff02b224 */ /* 0x000fe200078e0a02 */
[----:B------:R-:W-:Y:S01]  /*4450*/  ISETP.GE.AND P3, PT, R5, RZ, PT ;  /* 0x000000ff0500720c */ /* 0x000fe20003f66270 */
[----:B------:R-:W-:Y:S01]  /*4460*/  IMAD.MOV R20, RZ, RZ, -R20 ;  /* 0x000000ffff147224 */ /* 0x000fe200078e0a14 */
[C---:B------:R-:W-:Y:S01]  /*4470*/  ISETP.GT.U32.AND P5, PT, R15.reuse, R9, PT ;  /* 0x000000090f00720c */ /* 0x040fe20003fa4070 */
[----:B------:R-:W-:Y:S01]  /*4480*/  IMAD.MOV.U32 R18, RZ, RZ, R6 ;  /* 0x000000ffff127224 */ /* 0x000fe200078e0006 */
[----:B------:R0:W-:Y:S01]  /*4490*/  STL [R1+0xc0], R2 ;  /* 0x0000c00201007387 */ /* 0x0001e20000100800 */
[----:B------:R-:W-:Y:S01]  /*44a0*/  IMAD R5, R15, R20, R14 ;  /* 0x000000140f057224 */ /* 0x000fe200078e020e */
[----:B------:R-:W-:Y:S01]  /*44b0*/  IABS R14, R8 ;  /* 0x00000008000e7213 */ /* 0x000fe20000000000 */
[----:B------:R-:W-:-:S02]  /*44c0*/  @!P6 IMAD.IADD R10, R10, 0x1, -R15 ;  /* 0x000000010a0ae824 */ /* 0x000fc400078e0a0f */
[C---:B------:R-:W-:Y:S01]  /*44d0*/  IMAD R6, R15.reuse, R16, R13 ;  /* 0x000000100f067224 */ /* 0x040fe200078e020d */
[----:B------:R-:W-:Y:S01]  /*44e0*/  ISETP.GT.U32.AND P6, PT, R15, R5, PT ;  /* 0x000000050f00720c */ /* 0x000fe20003fc4070 */
[----:B------:R-:W-:Y:S02]  /*44f0*/  IMAD.MOV.U32 R13, RZ, RZ, R7 ;  /* 0x000000ffff0d7224 */ /* 0x000fe400078e0007 */
[----:B------:R-:W-:-:S04]  /*4500*/  IMAD.HI.U32 R7, R19, R14, RZ ;  /* 0x0000000e13077227 */ /* 0x000fc800078e00ff */
[----:B0-----:R-:W-:Y:S02]  /*4510*/  IMAD.MOV.U32 R2, RZ, RZ, R4 ;  /* 0x000000ffff027224 */ /* 0x001fe400078e0004 */
[----:B------:R-:W-:-:S04]  /*4520*/  IMAD.HI.U32 R4, R19, R18, RZ ;  /* 0x0000001213047227 */ /* 0x000fc800078e00ff */
[----:B------:R-:W-:Y:S01]  /*4530*/  @!P4 IMAD.MOV R2, RZ, RZ, -R2 ;  /* 0x000000ffff02c224 */ /* 0x000fe200078e0a02 */
[----:B------:R-:W-:Y:S01]  /*4540*/  ISETP.GT.U32.AND P4, PT, R15, R3, PT ;  /* 0x000000030f00720c */ /* 0x000fe20003f84070 */
[----:B------:R-:W-:Y:S02]  /*4550*/  IMAD.MOV R4, RZ, RZ, -R4 ;  /* 0x000000ffff047224 */ /* 0x000fe400078e0a04 */
[--C-:B------:R-:W-:Y:S01]  /*4560*/  @!P5 IMAD.IADD R9, R9, 0x1, -R15.reuse ;  /* 0x000000010909d824 */ /* 0x100fe200078e0a0f */
[----:B------:R0:W-:Y:S01]  /*4570*/  STL [R1+0xb8], R2 ;  /* 0x0000b80201007387 */ /* 0x0001e20000100800 */
[----:B------:R-:W-:Y:S02]  /*4580*/  IMAD R4, R15, R4, R18 ;  /* 0x000000040f047224 */ /* 0x000fe400078e0212 */
[----:B------:R-:W-:Y:S01]  /*4590*/  @!P6 IMAD.IADD R5, R5, 0x1, -R15 ;  /* 0x000000010505e824 */ /* 0x000fe200078e0a0f */
[C---:B------:R-:W-:Y:S01]  /*45a0*/  ISETP.GT.U32.AND P5, PT, R15.reuse, R9, PT ;  /* 0x000000090f00720c */ /* 0x040fe20003fa4070 */
[----:B------:R-:W-:Y:S01]  /*45b0*/  @!P1 IMAD.MOV R13, RZ, RZ, -R13 ;  /* 0x000000ffff0d9224 */ /* 0x000fe200078e0a0d */
[----:B------:R-:W-:Y:S01]  /*45c0*/  ISETP.GT.U32.AND P6, PT, R15, R4, PT ;  /* 0x000000040f00720c */ /* 0x000fe20003fc4070 */
[----:B------:R-:W-:Y:S01]  /*45d0*/  IMAD.MOV R7, RZ, RZ, -R7 ;  /* 0x000000ffff077224 */ /* 0x000fe200078e0a07 */
[----:B------:R-:W-:Y:S01]  /*45e0*/  ISETP.GE.AND P1, PT, R11, RZ, PT ;  /* 0x000000ff0b00720c */ /* 0x000fe20003f26270 */
[----:B------:R-:W-:Y:S01]  /*45f0*/  @!P4 IMAD.IADD R3, R3, 0x1, -R15 ;  /* 0x000000010303c824 */ /* 0x000fe200078e0a0f */
[----:B------:R-:W-:Y:S01]  /*4600*/  STL [R1+0xb0], R13 ;  /* 0x0000b00d01007387 */ /* 0x000fe20000100800 */
[----:B0-----:R-:W-:Y:S01]  /*4610*/  IMAD.MOV.U32 R2, RZ, RZ, R10 ;  /* 0x000000ffff027224 */ /* 0x001fe200078e000a */
[----:B------:R-:W-:-:S02]  /*4620*/  ISETP.GE.AND P4, PT, R12, RZ, PT ;  /* 0x000000ff0c00720c */ /* 0x000fc40003f86270 */
[----:B------:R-:W-:Y:S01]  /*4630*/  LOP3.LUT R12, R17, 0x76, RZ, 0xfc, !PT ;  /* 0x00000076110c7812 */ /* 0x000fe200078efcff */
[----:B------:R-:W-:Y:S01]  /*4640*/  @!P2 IMAD.MOV R2, RZ, RZ, -R2 ;  /* 0x000000ffff02a224 */ /* 0x000fe200078e0a02 */
[----:B------:R-:W-:Y:S01]  /*4650*/  ISETP.GT.U32.AND P2, PT, R15, R6, PT ;  /* 0x000000060f00720c */ /* 0x000fe20003f44070 */
[--C-:B------:R-:W-:Y:S01]  /*4660*/  @!P5 IMAD.IADD R9, R9, 0x1, -R15.reuse ;  /* 0x000000010909d824 */ /* 0x100fe200078e0a0f */
[----:B------:R-:W-:Y:S01]  /*4670*/  ISETP.GE.AND P5, PT, R0, RZ, PT ;  /* 0x000000ff0000720c */ /* 0x000fe20003fa6270 */
[----:B------:R-:W-:Y:S01]  /*4680*/  IMAD R0, R15, R7, R14 ;  /* 0x000000070f007224 */ /* 0x000fe200078e020e */
[----:B------:R0:W-:Y:S01]  /*4690*/  STL [R1+0xac], R2 ;  /* 0x0000ac0201007387 */ /* 0x0001e20000100800 */
[----:B------:R-:W-:Y:S01]  /*46a0*/  @!P6 IMAD.IADD R4, R4, 0x1, -R15 ;  /* 0x000000010404e824 */ /* 0x000fe200078e0a0f */
[----:B------:R-:W-:Y:S01]  /*46b0*/  IABS R14, R12 ;  /* 0x0000000c000e7213 */ /* 0x000fe20000000000 */
[----:B------:R-:W-:Y:S01]  /*46c0*/  @!P3 IMAD.MOV R9, RZ, RZ, -R9 ;  /* 0x000000ffff09b224 */ /* 0x000fe200078e0a09 */
[----:B------:R-:W-:-:S02]  /*46d0*/  LOP3.LUT R7, R17, 0x74, RZ, 0xfc, !PT ;  /* 0x0000007411077812 */ /* 0x000fc400078efcff */
[----:B------:R-:W-:Y:S01]  /*46e0*/  ISETP.GT.U32.AND P6, PT, R15, R4, PT ;  /* 0x000000040f00720c */ /* 0x000fe20003fc4070 */
[----:B------:R-:W-:Y:S01]  /*46f0*/  IMAD.HI.U32 R18, R19, R14, RZ ;  /* 0x0000000e13127227 */ /* 0x000fe200078e00ff */
[----:B------:R-:W-:Y:S02]  /*4700*/  LOP3.LUT R11, R17, 0x72, RZ, 0xfc, !PT ;  /* 0x00000072110b7812 */ /* 0x000fe400078efcff */
[----:B------:R-:W-:Y:S01]  /*4710*/  IABS R16, R7 ;  /* 0x0000000700107213 */ /* 0x000fe20000000000 */
[----:B------:R-:W-:Y:S01]  /*4720*/  @!P2 IMAD.IADD R6, R6, 0x1, -R15 ;  /* 0x000000010606a824 */ /* 0x000fe200078e0a0f */
[----:B------:R-:W-:Y:S01]  /*4730*/  ISETP.GT.U32.AND P2, PT, R15, R5, PT ;  /* 0x000000050f00720c */ /* 0x000fe20003f44070 */
[----:B0-----:R-:W-:Y:S01]  /*4740*/  IMAD.MOV.U32 R2, RZ, RZ, R3 ;  /* 0x000000ffff027224 */ /* 0x001fe200078e0003 */
[----:B------:R-:W-:Y:S01]  /*4750*/  LOP3.LUT R3, R17, 0x70, RZ, 0xfc, !PT ;  /* 0x0000007011037812 */ /* 0x000fe200078efcff */
[----:B------:R-:W-:Y:S01]  /*4760*/  IMAD.MOV R18, RZ, RZ, -R18 ;  /* 0x000000ffff127224 */ /* 0x000fe200078e0a12 */
[----:B------:R-:W-:Y:S01]  /*4770*/  IABS R13, R11 ;  /* 0x0000000b000d7213 */ /* 0x000fe20000000000 */
[----:B------:R-:W-:Y:S01]  /*4780*/  @!P0 IMAD.MOV R2, RZ, RZ, -R2 ;  /* 0x000000ffff028224 */ /* 0x000fe200078e0a02 */
[----:B------:R-:W-:Y:S01]  /*4790*/  ISETP.GT.U32.AND P0, PT, R15, R6, PT ;  /* 0x000000060f00720c */ /* 0x000fe20003f04070 */
[--C-:B------:R-:W-:Y:S01]  /*47a0*/  @!P6 IMAD.IADD R4, R4, 0x1, -R15.reuse ;  /* 0x000000010404e824 */ /* 0x100fe200078e0a0f */
[----:B------:R-:W-:Y:S01]  /*47b0*/  IABS R10, R3 ;  /* 0x00000003000a7213 */ /* 0x000fe20000000000 */
[----:B------:R-:W-:Y:S01]  /*47c0*/  IMAD.HI.U32 R20, R19, R13, RZ ;  /* 0x0000000d13147227 */ /* 0x000fe200078e00ff */
[----:B------:R0:W-:Y:S03]  /*47d0*/  STL [R1+0xa8], R2 ;  /* 0x0000a80201007387 */ /* 0x0001e60000100800 */
[--C-:B------:R-:W-:Y:S01]  /*47e0*/  @!P2 IMAD.IADD R5, R5, 0x1, -R15.reuse ;  /* 0x000000010505a824 */ /* 0x100fe200078e0a0f */
[C---:B------:R-:W-:Y:S01]  /*47f0*/  ISETP.GT.U32.AND P2, PT, R15.reuse, R0, PT ;  /* 0x000000000f00720c */ /* 0x040fe20003f44070 */
[----:B------:R-:W-:Y:S01]  /*4800*/  IMAD.MOV R20, RZ, RZ, -R20 ;  /* 0x000000ffff147224 */ /* 0x000fe200078e0a14 */
[----:B------:R1:W-:Y:S03]  /*4810*/  STL [R1+0xa4], R9 ;  /* 0x0000a40901007387 */ /* 0x0003e60000100800 */
[----:B------:R-:W-:Y:S01]  /*4820*/  @!P0 IMAD.IADD R6, R6, 0x1, -R15 ;  /* 0x0000000106068824 */ /* 0x000fe200078e0a0f */
[----:B------:R-:W-:Y:S01]  /*4830*/  ISETP.GE.AND P0, PT, R8, RZ, PT ;  /* 0x000000ff0800720c */ /* 0x000fe20003f06270 */
[----:B------:R-:W-:-:S02]  /*4840*/  IMAD R8, R15, R18, R14 ;  /* 0x000000120f087224 */ /* 0x000fc400078e020e */
[----:B------:R-:W-:-:S03]  /*4850*/  IMAD.HI.U32 R18, R19, R10, RZ ;  /* 0x0000000a13127227 */ /* 0x000fc600078e00ff */
[----:B------:R-:W-:Y:S01]  /*4860*/  ISETP.GT.U32.AND P6, PT, R15, R8, PT ;  /* 0x000000080f00720c */ /* 0x000fe20003fc4070 */
[----:B------:R-:W-:Y:S01]  /*4870*/  @!P2 IMAD.IADD R0, R0, 0x1, -R15 ;  /* 0x000000010000a824 */ /* 0x000fe200078e0a0f */
[----:B------:R-:W-:Y:S01]  /*4880*/  ISETP.GE.AND P2, PT, R12, RZ, PT ;  /* 0x000000ff0c00720c */ /* 0x000fe20003f46270 */
[----:B------:R-:W-:Y:S01]  /*4890*/  IMAD.MOV R18, RZ, RZ, -R18 ;  /* 0x000000ffff127224 */ /* 0x000fe200078e0a12 */
[----:B------:R-:W-:Y:S01]  /*48a0*/  LOP3.LUT R12, R17, 0x6e, RZ, 0xfc, !PT ;  /* 0x0000006e110c7812 */ /* 0x000fe200078efcff */
[----:B------:R-:W-:Y:S01]  /*48b0*/  IMAD.HI.U32 R14, R19, R16, RZ ;  /* 0x00000010130e7227 */ /* 0x000fe200078e00ff */
[----:B------:R-:W-:-:S03]  /*48c0*/  ISETP.GT.U32.AND P3, PT, R15, R0, PT ;  /* 0x000000000f00720c */ /* 0x000fc60003f64070 */
[C---:B------:R-:W-:Y:S01]  /*48d0*/  IMAD R10, R15.reuse, R18, R10 ;  /* 0x000000120f0a7224 */ /* 0x040fe200078e020a */
[----:B------:R-:W-:Y:S01]  /*48e0*/  IABS R18, R12 ;  /* 0x0000000c00127213 */ /* 0x000fe20000000000 */
[----:B------:R-:W-:Y:S02]  /*48f0*/  IMAD.MOV R14, RZ, RZ, -R14 ;  /* 0x000000ffff0e7224 */ /* 0x000fe400078e0a0e */
[----:B0-----:R-:W-:Y:S02]  /*4900*/  IMAD.MOV.U32 R2, RZ, RZ, R5 ;  /* 0x000000ffff027224 */ /* 0x001fe400078e0005 */
[----:B------:R-:W-:Y:S02]  /*4910*/  IMAD.MOV.U32 R5, RZ, RZ, R18 ;  /* 0x000000ffff057224 */ /* 0x000fe400078e0012 */
[----:B------:R-:W-:Y:S01]  /*4920*/  IMAD R14, R15, R14, R16 ;  /* 0x0000000e0f0e7224 */ /* 0x000fe200078e0210 */
[----:B------:R-:W-:Y:S01]  /*4930*/  LOP3.LUT R16, R17, 0x6c, RZ, 0xfc, !PT ;  /* 0x0000006c11107812 */ /* 0x000fe200078efcff */
[----:B------:R-:W-:-:S02]  /*4940*/  IMAD R13, R15, R20, R13 ;  /* 0x000000140f0d7224 */ /* 0x000fc400078e020d */
[--C-:B------:R-:W-:Y:S01]  /*4950*/  @!P6 IMAD.IADD R8, R8, 0x1, -R15.reuse ;  /* 0x000000010808e824 */ /* 0x100fe200078e0a0f */
[----:B-1----:R-:W-:Y:S01]  /*4960*/  IABS R9, R16 ;  /* 0x0000001000097213 */ /* 0x002fe20000000000 */
[----:B------:R-:W-:Y:S02]  /*4970*/  IMAD.MOV.U32 R18, RZ, RZ, R6 ;  /* 0x000000ffff127224 */ /* 0x000fe400078e0006 */
[----:B------:R-:W-:Y:S01]  /*4980*/  @!P1 IMAD.MOV R2, RZ, RZ, -R2 ;  /* 0x000000ffff029224 */ /* 0x000fe200078e0a02 */
[C---:B------:R-:W-:Y:S01]  /*4990*/  ISETP.GT.U32.AND P6, PT, R15.reuse, R8, PT ;  /* 0x000000080f00720c */ /* 0x040fe20003fc4070 */
[----:B------:R-:W-:Y:S01]  /*49a0*/  @!P4 IMAD.MOV R18, RZ, RZ, -R18 ;  /* 0x000000ffff12c224 */ /* 0x000fe200078e0a12 */
[C---:B------:R-:W-:Y:S01]  /*49b0*/  ISETP.GT.U32.AND P1, PT, R15.reuse, R14, PT ;  /* 0x0000000e0f00720c */ /* 0x040fe20003f24070 */
[----:B------:R-:W-:Y:S01]  /*49c0*/  @!P3 IMAD.IADD R0, R0, 0x1, -R15 ;  /* 0x000000010000b824 */ /* 0x000fe200078e0a0f */
[C---:B------:R-:W-:Y:S01]  /*49d0*/  ISETP.GT.U32.AND P4, PT, R15.reuse, R13, PT ;  /* 0x0000000d0f00720c */ /* 0x040fe20003f84070 */
[----:B------:R0:W-:Y:S01]  /*49e0*/  STL [R1+0xa0], R2 ;  /* 0x0000a00201007387 */ /* 0x0001e20000100800 */
[----:B------:R-:W-:Y:S01]  /*49f0*/  ISETP.GT.U32.AND P3, PT, R15, R10, PT ;  /* 0x0000000a0f00720c */ /* 0x000fe20003f64070 */
[----:B------:R-:W-:-:S02]  /*4a00*/  IMAD.HI.U32 R6, R19, R5, RZ ;  /* 0x0000000513067227 */ /* 0x000fc400078e00ff */
[----:B------:R1:W-:Y:S02]  /*4a10*/  STL [R1+0x9c], R18 ;  /* 0x00009c1201007387 */ /* 0x0003e40000100800 */
[----:B------:R-:W-:Y:S02]  /*4a20*/  IMAD.MOV R6, RZ, RZ, -R6 ;  /* 0x000000ffff067224 */ /* 0x000fe400078e0a06 */
[--C-:B------:R-:W-:Y:S01]  /*4a30*/  @!P6 IMAD.IADD R8, R8, 0x1, -R15.reuse ;  /* 0x000000010808e824 */ /* 0x100fe200078e0a0f */
[----:B------:R-:W-:Y:S01]  /*4a40*/  ISETP.GE.AND P6, PT, R11, RZ, PT ;  /* 0x000000ff0b00720c */ /* 0x000fe20003fc6270 */
[----:B0-----:R-:W-:Y:S02]  /*4a50*/  IMAD.MOV.U32 R2, RZ, RZ, R4 ;  /* 0x000000ffff027224 */ /* 0x001fe400078e0004 */
[--C-:B------:R-:W-:Y:S01]  /*4a60*/  @!P1 IMAD.IADD R14, R14, 0x1, -R15.reuse ;  /* 0x000000010e0e9824 */ /* 0x100fe200078e0a0f */
[----:B------:R-:W-:Y:S01]  /*4a70*/  ISETP.GE.AND P1, PT, R3, RZ, PT ;  /* 0x000000ff0300720c */ /* 0x000fe20003f26270 */
[----:B------:R-:W-:Y:S01]  /*4a80*/  @!P5 IMAD.MOV R2, RZ, RZ, -R2 ;  /* 0x000000ffff02d224 */ /* 0x000fe200078e0a02 */
[----:B------:R-:W-:Y:S01]  /*4a90*/  ISETP.GE.AND P5, PT, R7, RZ, PT ;  /* 0x000000ff0700720c */ /* 0x000fe20003fa6270 */
[----:B------:R-:W-:Y:S01]  /*4aa0*/  @!P4 IMAD.IADD R13, R13, 0x1, -R15 ;  /* 0x000000010d0dc824 */ /* 0x000fe200078e0a0f */
[C---:B------:R-:W-:Y:S01]  /*4ab0*/  ISETP.GT.U32.AND P4, PT, R15.reuse, R14, PT ;  /* 0x0000000e0f00720c */ /* 0x040fe20003f84070 */
[----:B------:R-:W-:Y:S01]  /*4ac0*/  IMAD.MOV.U32 R4, RZ, RZ, R9 ;  /* 0x000000ffff047224 */ /* 0x000fe200078e0009 */
[----:B------:R0:W-:Y:S01]  /*4ad0*/  STL [R1+0x98], R2 ;  /* 0x0000980201007387 */ /* 0x0001e20000100800 */
[----:B------:R-:W-:Y:S01]  /*4ae0*/  IMAD R5, R15, R6, R5 ;  /* 0x000000060f057224 */ /* 0x000fe200078e0205 */
[----:B------:R-:W-:Y:S01]  /*4af0*/  LOP3.LUT R9, R17, 0x6a, RZ, 0xfc, !PT ;  /* 0x0000006a11097812 */ /* 0x000fe200078efcff */
[----:B------:R-:W-:Y:S01]  /*4b00*/  @!P3 IMAD.IADD R10, R10, 0x1, -R15 ;  /* 0x000000010a0ab824 */ /* 0x000fe200078e0a0f */
[----:B------:R-:W-:Y:S01]  /*4b10*/  ISETP.GT.U32.AND P3, PT, R15, R13, PT ;  /* 0x0000000d0f00720c */ /* 0x000fe20003f64070 */
[----:B------:R-:W-:Y:S01]  /*4b20*/  IMAD.HI.U32 R3, R19, R4, RZ ;  /* 0x0000000413037227 */ /* 0x000fe200078e00ff */
[----:B------:R-:W-:-:S02]  /*4b30*/  LOP3.LUT R6, R17, 0x68, RZ, 0xfc, !PT ;  /* 0x0000006811067812 */ /* 0x000fc400078efcff */
[C---:B------:R-:W-:Y:S01]  /*4b40*/  LOP3.LUT R7, R17.reuse, 0x66, RZ, 0xfc, !PT ;  /* 0x0000006611077812 */ /* 0x040fe200078efcff */
[----:B------:R-:W-:Y:S01]  /*4b50*/  IMAD.MOV R3, RZ, RZ, -R3 ;  /* 0x000000ffff037224 */ /* 0x000fe200078e0a03 */
[----:B-1----:R-:W-:Y:S01]  /*4b60*/  LOP3.LUT R18, R17, 0x64, RZ, 0xfc, !PT ;  /* 0x0000006411127812 */ /* 0x002fe200078efcff */
[----:B0-----:R-:W-:Y:S02]  /*4b70*/  IMAD.MOV.U32 R2, RZ, RZ, R0 ;  /* 0x000000ffff027224 */ /* 0x001fe400078e0000 */
[----:B------:R-:W-:Y:S02]  /*4b80*/  IMAD.MOV.U32 R0, RZ, RZ, R8 ;  /* 0x000000ffff007224 */ /* 0x000fe400078e0008 */
[C---:B------:R-:W-:Y:S01]  /*4b90*/  IMAD R4, R15.reuse, R3, R4 ;  /* 0x000000030f047224 */ /* 0x040fe200078e0204 */
[----:B------:R-:W-:Y:S01]  /*4ba0*/  IABS R3, R9 ;  /* 0x0000000900037213 */ /* 0x000fe20000000000 */
[----:B------:R-:W-:Y:S01]  /*4bb0*/  @!P2 IMAD.MOV R0, RZ, RZ, -R0 ;  /* 0x000000ffff00a224 */ /* 0x000fe200078e0a00 */
[C---:B------:R-:W-:Y:S01]  /*4bc0*/  ISETP.GT.U32.AND P2, PT, R15.reuse, R5, PT ;  /* 0x000000050f00720c */ /* 0x040fe20003f44070 */
[----:B------:R-:W-:Y:S01]  /*4bd0*/  @!P0 IMAD.MOV R2, RZ, RZ, -R2 ;  /* 0x000000ffff028224 */ /* 0x000fe200078e0a02 */
[----:B------:R-:W-:Y:S01]  /*4be0*/  ISETP.GT.U32.AND P0, PT, R15, R10, PT ;  /* 0x0000000a0f00720c */ /* 0x000fe20003f04070 */
[--C-:B------:R-:W-:Y:S01]  /*4bf0*/  @!P4 IMAD.IADD R14, R14, 0x1, -R15.reuse ;  /* 0x000000010e0ec824 */ /* 0x100fe200078e0a0f */
[----:B------:R-:W-:Y:S01]  /*4c00*/  ISETP.GE.AND P4, PT, R12, RZ, PT ;  /* 0x000000ff0c00720c */ /* 0x000fe20003f86270 */
[----:B------:R-:W-:Y:S01]  /*4c10*/  @!P3 IMAD.IADD R13, R13, 0x1, -R15 ;  /* 0x000000010d0db824 */ /* 0x000fe200078e0a0f */
[----:B------:R-:W-:Y:S01]  /*4c20*/  ISETP.GT.U32.AND P3, PT, R15, R4, PT ;  /* 0x000000040f00720c */ /* 0x000fe20003f64070 */
[----:B------:R0:W-:Y:S01]  /*4c30*/  STL [R1+0x94], R2 ;  /* 0x0000940201007387 */ /* 0x0001e20000100800 */
[----:B------:R-:W-:-:S03]  /*4c40*/  IMAD.HI.U32 R11, R19, R3, RZ ;  /* 0x00000003130b7227 */ /* 0x000fc600078e00ff */
[----:B------:R1:W-:Y:S01]  /*4c50*/  STL [R1+0x90], R0 ;  /* 0x0000900001007387 */ /* 0x0003e20000100800 */
[----:B------:R-:W-:Y:S02]  /*4c60*/  IMAD.MOV R11, RZ, RZ, -R11 ;  /* 0x000000ffff0b7224 */ /* 0x000fe400078e0a0b */
[--C-:B------:R-:W-:Y:S01]  /*4c70*/  @!P2 IMAD.IADD R5, R5, 0x1, -R15.reuse ;  /* 0x000000010505a824 */ /* 0x100fe200078e0a0f */
[----:B------:R-:W-:Y:S01]  /*4c80*/  ISETP.GE.AND P2, PT, R9, RZ, PT ;  /* 0x000000ff0900720c */ /* 0x000fe20003f46270 */
[--C-:B------:R-:W-:Y:S01]  /*4c90*/  @!P0 IMAD.IADD R10, R10, 0x1, -R15.reuse ;  /* 0x000000010a0a8824 */ /* 0x100fe200078e0a0f */
[----:B------:R-:W-:Y:S01]  /*4ca0*/  IABS R9, R7 ;  /* 0x0000000700097213 */ /* 0x000fe20000000000 */
[----:B0-----:R-:W-:Y:S01]  /*4cb0*/  IMAD.MOV.U32 R2, RZ, RZ, R14 ;  /* 0x000000ffff027224 */ /* 0x001fe200078e000e */
[----:B------:R-:W-:Y:S01]  /*4cc0*/  ISETP.GE.AND P0, PT, R16, RZ, PT ;  /* 0x000000ff1000720c */ /* 0x000fe20003f06270 */
[----:B------:R-:W-:Y:S01]  /*4cd0*/  @!P3 IMAD.IADD R4, R4, 0x1, -R15 ;  /* 0x000000010404b824 */ /* 0x000fe200078e0a0f */
[----:B-1----:R-:W-:Y:S01]  /*4ce0*/  IABS R0, R6 ;  /* 0x0000000600007213 */ /* 0x002fe20000000000 */
[----:B------:R-:W-:Y:S01]  /*4cf0*/  @!P5 IMAD.MOV R2, RZ, RZ, -R2 ;  /* 0x000000ffff02d224 */ /* 0x000fe200078e0a02 */
[C---:B------:R-:W-:Y:S01]  /*4d00*/  ISETP.GT.U32.AND P5, PT, R15.reuse, R5, PT ;  /* 0x000000050f00720c */ /* 0x040fe20003fa4070 */
[----:B------:R-:W-:Y:S01]  /*4d10*/  IMAD.MOV.U32 R12, RZ, RZ, R13 ;  /* 0x000000ffff0c7224 */ /* 0x000fe200078e000d */
[----:B------:R-:W-:Y:S01]  /*4d20*/  ISETP.GT.U32.AND P3, PT, R15, R4, PT ;  /* 0x000000040f00720c */ /* 0x000fe20003f64070 */
[----:B------:R-:W-:Y:S01]  /*4d30*/  IMAD.HI.U32 R8, R19, R0, RZ ;  /* 0x0000000013087227 */ /* 0x000fe200078e00ff */
[----:B------:R0:W-:Y:S03]  /*4d40*/  STL [R1+0x80], R2 ;  /* 0x0000800201007387 */ /* 0x0001e60000100800 */
[----:B------:R-:W-:-:S02]  /*4d50*/  IMAD.MOV R8, RZ, RZ, -R8 ;  /* 0x000000ffff087224 */ /* 0x000fc400078e0a08 */
[----:B------:R-:W-:Y:S01]  /*4d60*/  IMAD R3, R15, R11, R3 ;  /* 0x0000000b0f037224 */ /* 0x000fe200078e0203 */
[----:B------:R-:W-:Y:S01]  /*4d70*/  LOP3.LUT R11, R17, 0x58, RZ, 0xfc, !PT ;  /* 0x00000058110b7812 */ /* 0x000fe200078efcff */
[C---:B------:R-:W-:Y:S02]  /*4d80*/  IMAD R0, R15.reuse, R8, R0 ;  /* 0x000000080f007224 */ /* 0x040fe400078e0200 */
[----:B------:R-:W-:Y:S01]  /*4d90*/  @!P6 IMAD.MOV R12, RZ, RZ, -R12 ;  /* 0x000000ffff0ce224 */ /* 0x000fe200078e0a0c */
[----:B------:R-:W-:Y:S01]  /*4da0*/  ISETP.GT.U32.AND P6, PT, R15, R3, PT ;  /* 0x000000030f00720c */ /* 0x000fe20003fc4070 */
[----:B0-----:R-:W-:Y:S02]  /*4db0*/  IMAD.MOV.U32 R2, RZ, RZ, R10 ;  /* 0x000000ffff027224 */ /* 0x001fe400078e000a */
[----:B------:R-:W-:Y:S01]  /*4dc0*/  @!P5 IMAD.IADD R5, R5, 0x1, -R15 ;  /* 0x000000010505d824 */ /* 0x000fe200078e0a0f */
[----:B------:R-:W-:Y:S01]  /*4dd0*/  ISETP.GT.U32.AND P5, PT, R15, R0, PT ;  /* 0x000000000f00720c */ /* 0x000fe20003fa4070 */
[----:B------:R-:W-:Y:S01]  /*4de0*/  @!P1 IMAD.MOV R2, RZ, RZ, -R2 ;  /* 0x000000ffff029224 */ /* 0x000fe200078e0a02 */
[----:B------:R0:W-:Y:S01]  /*4df0*/  STL [R1+0x84], R12 ;  /* 0x0000840c01007387 */ /* 0x0001e20000100800 */
[----:B------:R-:W-:Y:S01]  /*4e00*/  IMAD.MOV.U32 R14, RZ, RZ, R9 ;  /* 0x000000ffff0e7224 */ /* 0x000fe200078e0009 */
[----:B------:R-:W-:Y:S01]  /*4e10*/  ISETP.GE.AND P1, PT, R6, RZ, PT ;  /* 0x000000ff0600720c */ /* 0x000fe20003f26270 */
[----:B------:R-:W-:Y:S01]  /*4e20*/  @!P3 IMAD.IADD R4, R4, 0x1, -R15 ;  /* 0x000000010404b824 */ /* 0x000fe200078e0a0f */
[----:B------:R1:W-:Y:S01]  /*4e30*/  STL [R1+0x88], R2 ;  /* 0x0000880201007387 */ /* 0x0003e20000100800 */
[----:B------:R-:W-:Y:S01]  /*4e40*/  IMAD.HI.U32 R8, R19, R14, RZ ;  /* 0x0000000e13087227 */ /* 0x000fe200078e00ff */
[----:B------:R-:W-:-:S02]  /*4e50*/  ISETP.GE.AND P3, PT, R7, RZ, PT ;  /* 0x000000ff0700720c */ /* 0x000fc40003f66270 */
[C---:B------:R-:W-:Y:S01]  /*4e60*/  LOP3.LUT R7, R17.reuse, 0x60, RZ, 0xfc, !PT ;  /* 0x0000006011077812 */ /* 0x040fe200078efcff */
[----:B------:R-:W-:Y:S01]  /*4e70*/  IMAD.MOV R8, RZ, RZ, -R8 ;  /* 0x000000ffff087224 */ /* 0x000fe200078e0a08 */
[----:B0-----:R-:W-:Y:S01]  /*4e80*/  LOP3.LUT R12, R17, 0x56, RZ, 0xfc, !PT ;  /* 0x00000056110c7812 */ /* 0x001fe200078efcff */
[----:B------:R-:W-:Y:S01]  /*4e90*/  @!P6 IMAD.IADD R3, R3, 0x1, -R15 ;  /* 0x000000010303e824 */ /* 0x000fe200078e0a0f */
[----:B------:R-:W-:Y:S01]  /*4ea0*/  ISETP.GE.AND P6, PT, R18, RZ, PT ;  /* 0x000000ff1200720c */ /* 0x000fe20003fc6270 */
[----:B------:R-:W-:Y:S01]  /*4eb0*/  IMAD R14, R15, R8, R14 ;  /* 0x000000080f0e7224 */ /* 0x000fe200078e020e */
[----:B------:R-:W-:Y:S01]  /*4ec0*/  IABS R18, R18 ;  /* 0x0000001200127213 */ /* 0x000fe20000000000 */
[----:B-1----:R-:W-:Y:S01]  /*4ed0*/  IMAD.MOV.U32 R2, RZ, RZ, R5 ;  /* 0x000000ffff027224 */ /* 0x002fe200078e0005 */
[----:B------:R-:W-:Y:S01]  /*4ee0*/  LOP3.LUT R8, R17, 0x62, RZ, 0xfc, !PT ;  /* 0x0000006211087812 */ /* 0x000fe200078efcff */
[----:B------:R-:W-:Y:S01]  /*4ef0*/  @!P5 IMAD.IADD R0, R0, 0x1, -R15 ;  /* 0x000000010000d824 */ /* 0x000fe200078e0a0f */
[----:B------:R-:W-:Y:S01]  /*4f00*/  IABS R5, R7 ;  /* 0x0000000700057213 */ /* 0x000fe20000000000 */
[----:B------:R-:W-:Y:S01]  /*4f10*/  @!P4 IMAD.MOV R2, RZ, RZ, -R2 ;  /* 0x000000ffff02c224 */ /* 0x000fe200078e0a02 */
[----:B------:R-:W-:Y:S01]  /*4f20*/  ISETP.GT.U32.AND P4, PT, R15, R3, PT ;  /* 0x000000030f00720c */ /* 0x000fe20003f84070 */
[----:B------:R-:W-:Y:S01]  /*4f30*/  IMAD.HI.U32 R10, R19, R18, RZ ;  /* 0x00000012130a7227 */ /* 0x000fe200078e00ff */
[----:B------:R-:W-:-:S02]  /*4f40*/  ISETP.GT.U32.AND P5, PT, R15, R0, PT ;  /* 0x000000000f00720c */ /* 0x000fc40003fa4070 */
[----:B------:R0:W-:Y:S01]  /*4f50*/  STL [R1+0x8c], R2 ;  /* 0x00008c0201007387 */ /* 0x0001e20000100800 */
[----:B------:R-:W-:-:S05]  /*4f60*/  IABS R9, R8 ;  /* 0x0000000800097213 */ /* 0x000fca0000000000 */
[----:B------:R-:W-:-:S04]  /*4f70*/  IMAD.HI.U32 R6, R19, R9, RZ ;  /* 0x0000000913067227 */ /* 0x000fc800078e00ff */
[----:B0-----:R-:W-:Y:S02]  /*4f80*/  IMAD.MOV.U32 R2, RZ, RZ, R4 ;  /* 0x000000ffff027224 */ /* 0x001fe400078e0004 */
[--C-:B------:R-:W-:Y:S01]  /*4f90*/  @!P4 IMAD.IADD R3, R3, 0x1, -R15.reuse ;  /* 0x000000010303c824 */ /* 0x100fe200078e0a0f */
[----:B------:R-:W-:Y:S01]  /*4fa0*/  ISETP.GE.AND P4, PT, R8, RZ, PT ;  /* 0x000000ff0800720c */ /* 0x000fe20003f86270 */
[----:B------:R-:W-:Y:S01]  /*4fb0*/  @!P0 IMAD.MOV R2, RZ, RZ, -R2 ;  /* 0x000000ffff028224 */ /* 0x000fe200078e0a02 */
[----:B------:R-:W-:Y:S01]  /*4fc0*/  ISETP.GT.U32.AND P0, PT, R15, R14, PT ;  /* 0x0000000e0f00720c */ /* 0x000fe20003f04070 */
[----:B------:R-:W-:Y:S01]  /*4fd0*/  IMAD.MOV R8, RZ, RZ, -R10 ;  /* 0x000000ffff087224 */ /* 0x000fe200078e0a0a */
[----:B------:R-:W-:Y:S01]  /*4fe0*/  LOP3.LUT R10, R17, 0x5a, RZ, 0xfc, !PT ;  /* 0x0000005a110a7812 */ /* 0x000fe200078efcff */
[----:B------:R-:W-:Y:S01]  /*4ff0*/  @!P5 IMAD.IADD R0, R0, 0x1, -R15 ;  /* 0x000000010000d824 */ /* 0x000fe200078e0a0f */
[----:B------:R0:W-:Y:S01]  /*5000*/  STL [R1+0x208], R2 ;  /* 0x0002080201007387 */ /* 0x0001e20000100800 */
[----:B------:R-:W-:Y:S01]  /*5010*/  IMAD R18, R15, R8, R18 ;  /* 0x000000080f127224 */ /* 0x000fe200078e0212 */
[----:B------:R-:W-:Y:S01]  /*5020*/  IABS R8, R11 ;  /* 0x0000000b00087213 */ /* 0x000fe20000000000 */
[----:B------:R-:W-:Y:S01]  /*5030*/  IMAD.HI.U32 R4, R19, R5, RZ ;  /* 0x0000000513047227 */ /* 0x000fe200078e00ff */
[----:B------:R-:W-:-:S02]  /*5040*/  ISETP.GE.AND P5, PT, R7, RZ, PT ;  /* 0x000000ff0700720c */ /* 0x000fc40003fa6270 */
[----:B------:R-:W-:Y:S01]  /*5050*/  IABS R7, R12 ;  /* 0x0000000c00077213 */ /* 0x000fe20000000000 */
[----:B------:R-:W-:Y:S02]  /*5060*/  IMAD.MOV R6, RZ, RZ, -R6 ;  /* 0x000000ffff067224 */ /* 0x000fe400078e0a06 */
[----:B------:R-:W-:Y:S02]  /*5070*/  @!P0 IMAD.IADD R14, R14, 0x1, -R15 ;  /* 0x000000010e0e8824 */ /* 0x000fe400078e0a0f */
[----:B0-----:R-:W-:Y:S01]  /*5080*/  IMAD.MOV.U32 R2, RZ, RZ, R0 ;  /* 0x000000ffff027224 */ /* 0x001fe200078e0000 */
[----:B------:R-:W-:Y:S01]  /*5090*/  IABS R0, R21 ;  /* 0x0000001500007213 */ /* 0x000fe20000000000 */
[----:B------:R-:W-:Y:S01]  /*50a0*/  IMAD.MOV R4, RZ, RZ, -R4 ;  /* 0x000000ffff047224 */ /* 0x000fe200078e0a04 */
[C---:B------:R-:W-:Y:S01]  /*50b0*/  ISETP.GT.U32.AND P0, PT, R15.reuse, R14, PT ;  /* 0x0000000e0f00720c */ /* 0x040fe20003f04070 */
[----:B------:R-:W-:Y:S01]  /*50c0*/  @!P1 IMAD.MOV R2, RZ, RZ, -R2 ;  /* 0x000000ffff029224 */ /* 0x000fe200078e0a02 */
[C---:B------:R-:W-:Y:S01]  /*50d0*/  ISETP.GT.U32.AND P1, PT, R15.reuse, R18, PT ;  /* 0x000000120f00720c */ /* 0x040fe20003f24070 */
[C---:B------:R-:W-:Y:S01]  /*50e0*/  IMAD R9, R15.reuse, R6, R9 ;  /* 0x000000060f097224 */ /* 0x040fe200078e0209 */
[----:B------:R-:W-:Y:S01]  /*50f0*/  IABS R6, R10 ;  /* 0x0000000a00067213 */ /* 0x000fe20000000000 */
[----:B------:R-:W-:Y:S01]  /*5100*/  IMAD R5, R15, R4, R5 ;  /* 0x000000040f057224 */ /* 0x000fe200078e0205 */
[----:B------:R-:W-:Y:S01]  /*5110*/  LOP3.LUT R4, R17, 0x5e, RZ, 0xfc, !PT ;  /* 0x0000005e11047812 */ /* 0x000fe200078efcff */
[----:B------:R-:W-:-:S02]  /*5120*/  IMAD.MOV.U32 R13, RZ, RZ, R3 ;  /* 0x000000ffff0d7224 */ /* 0x000fc400078e0003 */
[----:B------:R-:W-:-:S04]  /*5130*/  IMAD.HI.U32 R3, R19, R6, RZ ;  /* 0x0000000613037227 */ /* 0x000fc800078e00ff */
[----:B------:R-:W-:Y:S01]  /*5140*/  @!P0 IMAD.IADD R14, R14, 0x1, -R15 ;  /* 0x000000010e0e8824 */ /* 0x000fe200078e0a0f */
[C---:B------:R-:W-:Y:S01]  /*5150*/  ISETP.GT.U32.AND P0, PT, R15.reuse, R9, PT ;  /* 0x000000090f00720c */ /* 0x040fe20003f04070 */
[----:B------:R-:W-:Y:S01]  /*5160*/  @!P2 IMAD.MOV R13, RZ, RZ, -R13 ;  /* 0x000000ffff0da224 */ /* 0x000fe200078e0a0d */
[----:B------:R-:W-:Y:S01]  /*5170*/  ISETP.GE.AND P2, PT, R4, RZ, PT ;  /* 0x000000ff0400720c */ /* 0x000fe20003f46270 */
[--C-:B------:R-:W-:Y:S01]  /*5180*/  @!P1 IMAD.IADD R18, R18, 0x1, -R15.reuse ;  /* 0x0000000112129824 */ /* 0x100fe200078e0a0f */
[----:B------:R-:W-:Y:S02]  /*5190*/  IABS R4, R4 ;  /* 0x0000000400047213 */ /* 0x000fe40000000000 */
[----:B------:R0:W-:Y:S02]  /*51a0*/  STL [R1+0x200], R13 ;  /* 0x0002000d01007387 */ /* 0x0001e40000100800 */
[----:B------:R-:W-:Y:S01]  /*51b0*/  ISETP.GT.U32.AND P1, PT, R15, R18, PT ;  /* 0x000000120f00720c */ /* 0x000fe20003f24070 */
[----:B------:R-:W-:Y:S01]  /*51c0*/  IMAD.HI.U32 R16, R19, R4, RZ ;  /* 0x0000000413107227 */ /* 0x000fe200078e00ff */
[----:B------:R1:W-:Y:S03]  /*51d0*/  STL [R1+0x204], R2 ;  /* 0x0002040201007387 */ /* 0x0003e60000100800 */
[----:B------:R-:W-:-:S02]  /*51e0*/  @!P0 IMAD.IADD R9, R9, 0x1, -R15 ;  /* 0x0000000109098824 */ /* 0x000fc400078e0a0f */
[----:B------:R-:W-:Y:S02]  /*51f0*/  IMAD.MOV R16, RZ, RZ, -R16 ;  /* 0x000000ffff107224 */ /* 0x000fe400078e0a10 */
[----:B0-----:R-:W-:Y:S01]  /*5200*/  IMAD.HI.U32 R13, R19, R0, RZ ;  /* 0x00000000130d7227 */ /* 0x001fe200078e00ff */
[----:B------:R-:W-:-:S03]  /*5210*/  ISETP.GT.U32.AND P0, PT, R15, R9, PT ;  /* 0x000000090f00720c */ /* 0x000fc60003f04070 */
[----:B-1----:R-:W-:Y:S02]  /*5220*/  IMAD.MOV.U32 R2, RZ, RZ, R14 ;  /* 0x000000ffff027224 */ /* 0x002fe400078e000e */
[----:B------:R-:W-:Y:S01]  /*5230*/  IMAD R4, R15, R16, R4 ;  /* 0x000000100f047224 */ /* 0x000fe200078e0204 */
[----:B------:R-:W-:Y:S01]  /*5240*/  LOP3.LUT R16, R17, 0x50, RZ, 0xfc, !PT ;  /* 0x0000005011107812 */ /* 0x000fe200078efcff */
[----:B------:R-:W-:Y:S01]  /*5250*/  @!P3 IMAD.MOV R2, RZ, RZ, -R2 ;  /* 0x000000ffff02b224 */ /* 0x000fe200078e0a02 */
[C---:B------:R-:W-:Y:S01]  /*5260*/  ISETP.GT.U32.AND P3, PT, R15.reuse, R5, PT ;  /* 0x000000050f00720c */ /* 0x040fe20003f64070 */
[----:B------:R-:W-:Y:S01]  /*5270*/  @!P1 IMAD.IADD R18, R18, 0x1, -R15 ;  /* 0x0000000112129824 */ /* 0x000fe200078e0a0f */
[----:B------:R-:W-:Y:S01]  /*5280*/  ISETP.GT.U32.AND P1, PT, R15, R4, PT ;  /* 0x000000040f00720c */ /* 0x000fe20003f24070 */
[----:B------:R-:W-:Y:S01]  /*5290*/  IMAD.MOV R13, RZ, RZ, -R13 ;  /* 0x000000ffff0d7224 */ /* 0x000fe200078e0a0d */
[----:B------:R0:W-:Y:S01]  /*52a0*/  STL [R1+0x1fc], R2 ;  /* 0x0001fc0201007387 */ /* 0x0001e20000100800 */
[----:B------:R-:W-:Y:S01]  /*52b0*/  @!P0 IMAD.IADD R9, R9, 0x1, -R15 ;  /* 0x0000000109098824 */ /* 0x000fe200078e0a0f */
[----:B------:R-:W-:Y:S01]  /*52c0*/  IABS R20, R16 ;  /* 0x0000001000147213 */ /* 0x000fe20000000000 */
[----:B------:R-:W-:-:S02]  /*52d0*/  IMAD R0, R15, R13, R0 ;  /* 0x0000000d0f007224 */ /* 0x000fc400078e0200 */
[----:B------:R-:W-:Y:S02]  /*52e0*/  IMAD.MOV R13, RZ, RZ, -R3 ;  /* 0x000000ffff0d7224 */ /* 0x000fe400078e0a03 */
[----:B------:R-:W-:Y:S01]  /*52f0*/  IMAD.HI.U32 R14, R19, R8, RZ ;  /* 0x00000008130e7227 */ /* 0x000fe200078e00ff */
[----:B------:R-:W-:-:S03]  /*5300*/  ISETP.GT.U32.AND P0, PT, R15, R0, PT ;  /* 0x000000000f00720c */ /* 0x000fc60003f04070 */
[--C-:B------:R-:W-:Y:S02]  /*5310*/  @!P3 IMAD.IADD R5, R5, 0x1, -R15.reuse ;  /* 0x000000010505b824 */ /* 0x100fe400078e0a0f */
[----:B------:R-:W-:Y:S01]  /*5320*/  IMAD R6, R15, R13, R6 ;  /* 0x0000000d0f067224 */ /* 0x000fe200078e0206 */
[----:B------:R-:W-:Y:S01]  /*5330*/  LOP3.LUT R13, R17, 0x54, RZ, 0xfc, !PT ;  /* 0x00000054110d7812 */ /* 0x000fe200078efcff */
[----:B------:R-:W-:Y:S01]  /*5340*/  @!P1 IMAD.IADD R4, R4, 0x1, -R15 ;  /* 0x0000000104049824 */ /* 0x000fe200078e0a0f */
[C---:B------:R-:W-:Y:S01]  /*5350*/  ISETP.GT.U32.AND P1, PT, R15.reuse, R5, PT ;  /* 0x000000050f00720c */ /* 0x040fe20003f24070 */
[----:B------:R-:W-:Y:S01]  /*5360*/  IMAD.MOV R14, RZ, RZ, -R14 ;  /* 0x000000ffff0e7224 */ /* 0x000fe200078e0a0e */
[----:B------:R-:W-:Y:S01]  /*5370*/  ISETP.GT.U32.AND P3, PT, R15, R6, PT ;  /* 0x000000060f00720c */ /* 0x000fe20003f64070 */
[----:B0-----:R-:W-:Y:S02]  /*5380*/  IMAD.MOV.U32 R2, RZ, RZ, R18 ;  /* 0x000000ffff027224 */ /* 0x001fe400078e0012 */
[----:B------:R-:W-:-:S04]  /*5390*/  IMAD.HI.U32 R3, R19, R7, RZ ;  /* 0x0000000713037227 */ /* 0x000fc800078e00ff */
[----:B------:R-:W-:Y:S01]  /*53a0*/  IMAD R8, R15, R14, R8 ;  /* 0x0000000e0f087224 */ /* 0x000fe200078e0208 */
[----:B------:R-:W-:Y:S01]  /*53b0*/  LOP3.LUT R14, R17, 0x52, RZ, 0xfc, !PT ;  /* 0x00000052110e7812 */ /* 0x000fe200078efcff */
[----:B------:R-:W-:Y:S01]  /*53c0*/  @!P0 IMAD.IADD R0, R0, 0x1, -R15 ;  /* 0x0000000100008824 */ /* 0x000fe200078e0a0f */
[C---:B------:R-:W-:Y:S01]  /*53d0*/  ISETP.GT.U32.AND P0, PT, R15.reuse, R4, PT ;  /* 0x000000040f00720c */ /* 0x040fe20003f04070 */
[----:B------:R-:W-:Y:S01]  /*53e0*/  @!P6 IMAD.MOV R2, RZ, RZ, -R2 ;  /* 0x000000ffff02e224 */ /* 0x000fe200078e0a02 */
[----:B------:R-:W-:Y:S01]  /*53f0*/  IABS R18, R14 ;  /* 0x0000000e00127213 */ /* 0x000fe20000000000 */
[----:B------:R-:W-:Y:S01]  /*5400*/  IMAD.MOV R3, RZ, RZ, -R3 ;  /* 0x000000ffff037224 */ /* 0x000fe200078e0a03 */
[----:B------:R-:W-:Y:S01]  /*5410*/  ISETP.GT.U32.AND P6, PT, R15, R0, PT ;  /* 0x000000000f00720c */ /* 0x000fe20003fc4070 */
[--C-:B------:R-:W-:Y:S01]  /*5420*/  @!P1 IMAD.IADD R5, R5, 0x1, -R15.reuse ;  /* 0x0000000105059824 */ /* 0x100fe200078e0a0f */
[C---:B------:R-:W-:Y:S01]  /*5430*/  ISETP.GT.U32.AND P1, PT, R15.reuse, R8, PT ;  /* 0x000000080f00720c */ /* 0x040fe20003f24070 */
[----:B------:R-:W-:Y:S01]  /*5440*/  @!P3 IMAD.IADD R6, R6, 0x1, -R15 ;  /* 0x000000010606b824 */ /* 0x000fe200078e0a0f */
[----:B------:R0:W-:Y:S01]  /*5450*/  STL [R1+0x7c], R2 ;  /* 0x00007c0201007387 */ /* 0x0001e20000100800 */
[C---:B------:R-:W-:Y:S01]  /*5460*/  IMAD R7, R15.reuse, R3, R7 ;  /* 0x000000030f077224 */ /* 0x040fe200078e0207 */
[----:B------:R-:W-:Y:S01]  /*5470*/  IABS R3, R13 ;  /* 0x0000000d00037213 */ /* 0x000fe20000000000 */
[----:B------:R-:W-:Y:S01]  /*5480*/  IMAD.MOV.U32 R23, RZ, RZ, R5 ;  /* 0x000000ffff177224 */ /* 0x000fe200078e0005 */
[C---:B------:R-:W-:Y:S01]  /*5490*/  ISETP.GT.U32.AND P3, PT, R15.reuse, R6, PT ;  /* 0x000000060f00720c */ /* 0x040fe20003f64070 */
[----:B------:R-:W-:Y:S01]  /*54a0*/  @!P0 IMAD.IADD R4, R4, 0x1, -R15 ;  /* 0x0000000104048824 */ /* 0x000fe200078e0a0f */
[----:B------:R-:W-:Y:S01]  /*54b0*/  ISETP.GT.U32.AND P0, PT, R15, R7, PT ;  /* 0x000000070f00720c */ /* 0x000fe20003f04070 */
[----:B------:R-:W-:Y:S01]  /*54c0*/  IMAD.HI.U32 R22, R19, R3, RZ ;  /* 0x0000000313167227 */ /* 0x000fe200078e00ff */
[----:B------:R-:W-:-:S03]  /*54d0*/  LOP3.LUT R5, R17, 0x4a, RZ, 0xfc, !PT ;  /* 0x0000004a11057812 */ /* 0x000fc600078efcff */
[----:B0-----:R-:W-:Y:S02]  /*54e0*/  IMAD.MOV.U32 R2, RZ, RZ, R9 ;  /* 0x000000ffff027224 */ /* 0x001fe400078e0009 */
[----:B------:R-:W-:Y:S02]  /*54f0*/  IMAD.MOV R22, RZ, RZ, -R22 ;  /* 0x000000ffff167224 */ /* 0x000fe400078e0a16 */
[----:B------:R-:W-:Y:S02]  /*5500*/  @!P4 IMAD.MOV R2, RZ, RZ, -R2 ;  /* 0x000000ffff02c224 */ /* 0x000fe400078e0a02 */
[--C-:B------:R-:W-:Y:S01]  /*5510*/  @!P6 IMAD.IADD R0, R0, 0x1, -R15.reuse ;  /* 0x000000010000e824 */ /* 0x100fe200078e0a0f */
[----:B------:R-:W-:Y:S01]  /*5520*/  ISETP.GE.AND P6, PT, R21, RZ, PT ;  /* 0x000000ff1500720c */ /* 0x000fe20003fc6270 */
[----:B------:R-:W-:Y:S01]  /*5530*/  @!P1 IMAD.IADD R8, R8, 0x1, -R15 ;  /* 0x0000000108089824 */ /* 0x000fe200078e0a0f */
[----:B------:R0:W-:Y:S01]  /*5540*/  STL [R1+0x78], R2 ;  /* 0x0000780201007387 */ /* 0x0001e20000100800 */
[----:B------:R-:W-:Y:S01]  /*5550*/  ISETP.GE.AND P1, PT, R10, RZ, PT ;  /* 0x000000ff0a00720c */ /* 0x000fe20003f26270 */
[----:B------:R-:W-:Y:S01]  /*5560*/  IMAD.HI.U32 R21, R19, R20, RZ ;  /* 0x0000001413157227 */ /* 0x000fe200078e00ff */
[----:B------:R-:W-:-:S03]  /*5570*/  LOP3.LUT R10, R17, 0x4e, RZ, 0xfc, !PT ;  /* 0x0000004e110a7812 */ /* 0x000fc600078efcff */
[----:B------:R-:W-:Y:S02]  /*5580*/  IMAD R3, R15, R22, R3 ;  /* 0x000000160f037224 */ /* 0x000fe400078e0203 */
[----:B------:R-:W-:Y:S02]  /*5590*/  @!P5 IMAD.MOV R23, RZ, RZ, -R23 ;  /* 0x000000ffff17d224 */ /* 0x000fe400078e0a17 */
[----:B0-----:R-:W-:Y:S01]  /*55a0*/  IMAD.MOV.U32 R2, RZ, RZ, R4 ;  /* 0x000000ffff027224 */ /* 0x001fe200078e0004 */
[----:B------:R-:W-:Y:S01]  /*55b0*/  LOP3.LUT R4, R17, 0x4c, RZ, 0xfc, !PT ;  /* 0x0000004c11047812 */ /* 0x000fe200078efcff */
[----:B------:R-:W-:Y:S01]  /*55c0*/  @!P3 IMAD.IADD R6, R6, 0x1, -R15 ;  /* 0x000000010606b824 */ /* 0x000fe200078e0a0f */
[----:B------:R-:W-:Y:S01]  /*55d0*/  ISETP.GT.U32.AND P3, PT, R15, R3, PT ;  /* 0x000000030f00720c */ /* 0x000fe20003f64070 */
[----:B------:R-:W-:Y:S01]  /*55e0*/  @!P2 IMAD.MOV R2, RZ, RZ, -R2 ;  /* 0x000000ffff02a224 */ /* 0x000fe200078e0a02 */
[----:B------:R-:W-:Y:S01]  /*55f0*/  STL [R1+0x74], R23 ;  /* 0x0000741701007387 */ /* 0x000fe20000100800 */
[----:B------:R-:W-:-:S02]  /*5600*/  IMAD.MOV R21, RZ, RZ, -R21 ;  /* 0x000000ffff157224 */ /* 0x000fc400078e0a15 */
[----:B------:R-:W-:Y:S01]  /*5610*/  IMAD.HI.U32 R22, R19, R18, RZ ;  /* 0x0000001213167227 */ /* 0x000fe200078e00ff */
[----:B------:R0:W-:Y:S03]  /*5620*/  STL [R1+0x1f4], R2 ;  /* 0x0001f40201007387 */ /* 0x0001e60000100800 */
[----:B------:R-:W-:Y:S02]  /*5630*/  IMAD R20, R15, R21, R20 ;  /* 0x000000150f147224 */ /* 0x000fe400078e0214 */
[----:B------:R-:W-:Y:S02]  /*5640*/  IMAD.MOV R22, RZ, RZ, -R22 ;  /* 0x000000ffff167224 */ /* 0x000fe400078e0a16 */
[----:B------:R-:W-:Y:S01]  /*5650*/  @!P3 IMAD.IADD R3, R3, 0x1, -R15 ;  /* 0x000000010303b824 */ /* 0x000fe200078e0a0f */
[C---:B------:R-:W-:Y:S01]  /*5660*/  ISETP.GT.U32.AND P3, PT, R15.reuse, R8, PT ;  /* 0x000000080f00720c */ /* 0x040fe20003f64070 */
[----:B------:R-:W-:-:S02]  /*5670*/  IMAD R18, R15, R22, R18 ;  /* 0x000000160f127224 */ /* 0x000fc400078e0212 */
[----:B0-----:R-:W-:Y:S01]  /*5680*/  IMAD.MOV.U32 R2, RZ, RZ, R6 ;  /* 0x000000ffff027224 */ /* 0x001fe200078e0006 */
[----:B------:R-:W-:Y:S01]  /*5690*/  ISETP.GT.U32.AND P5, PT, R15, R3, PT ;  /* 0x000000030f00720c */ /* 0x000fe20003fa4070 */
[--C-:B------:R-:W-:Y:S01]  /*56a0*/  @!P0 IMAD.IADD R7, R7, 0x1, -R15.reuse ;  /* 0x0000000107078824 */ /* 0x100fe200078e0a0f */
[----:B------:R-:W-:Y:S01]  /*56b0*/  ISETP.GE.AND P0, PT, R11, RZ, PT ;  /* 0x000000ff0b00720c */ /* 0x000fe20003f06270 */
[----:B------:R-:W-:Y:S01]  /*56c0*/  @!P1 IMAD.MOV R2, RZ, RZ, -R2 ;  /* 0x000000ffff029224 */ /* 0x000fe200078e0a02 */
[C---:B------:R-:W-:Y:S01]  /*56d0*/  ISETP.GT.U32.AND P1, PT, R15.reuse, R20, PT ;  /* 0x000000140f00720c */ /* 0x040fe20003f24070 */
[----:B------:R-:W-:Y:S01]  /*56e0*/  @!P6 IMAD.MOV R0, RZ, RZ, -R0 ;  /* 0x000000ffff00e224 */ /* 0x000fe200078e0a00 */
[C---:B------:R-:W-:Y:S02]  /*56f0*/  ISETP.GT.U32.AND P2, PT, R15.reuse, R18, PT ;  /* 0x000000120f00720c */ /* 0x040fe40003f44070 */
[----:B------:R-:W-:Y:S01]  /*5700*/  IABS R11, R10 ;  /* 0x0000000a000b7213 */ /* 0x000fe20000000000 */
[--C-:B------:R-:W-:Y:S01]  /*5710*/  @!P3 IMAD.IADD R8, R8, 0x1, -R15.reuse ;  /* 0x000000010808b824 */ /* 0x100fe200078e0a0f */
[----:B------:R-:W-:Y:S01]  /*5720*/  ISETP.GT.U32.AND P4, PT, R15, R7, PT ;  /* 0x000000070f00720c */ /* 0x000fe20003f84070 */
[----:B------:R0:W-:Y:S01]  /*5730*/  STL [R1+0x1f0], R0 ;  /* 0x0001f00001007387 */ /* 0x0001e20000100800 */
[----:B------:R-:W-:Y:S01]  /*5740*/  ISETP.GE.AND P6, PT, R12, RZ, PT ;  /* 0x000000ff0c00720c */ /* 0x000fe20003fc6270 */
[--C-:B------:R-:W-:Y:S01]  /*5750*/  @!P5 IMAD.IADD R3, R3, 0x1, -R15.reuse ;  /* 0x000000010303d824 */ /* 0x100fe200078e0a0f */
[----:B------:R-:W-:Y:S01]  /*5760*/  ISETP.GE.AND P3, PT, R13, RZ, PT ;  /* 0x000000ff0d00720c */ /* 0x000fe20003f66270 */
[----:B------:R1:W-:Y:S01]  /*5770*/  STL [R1+0x1ec], R2 ;  /* 0x0001ec0201007387 */ /* 0x0003e20000100800 */
[----:B------:R-:W-:Y:S01]  /*5780*/  ISETP.GE.AND P5, PT, R16, RZ, PT ;  /* 0x000000ff1000720c */ /* 0x000fe20003fa6270 */
[--C-:B------:R-:W-:Y:S01]  /*5790*/  @!P1 IMAD.IADD R20, R20, 0x1, -R15.reuse ;  /* 0x0000000114149824 */ /* 0x100fe200078e0a0f */
[----:B------:R-:W-:Y:S01]  /*57a0*/  LOP3.LUT R13, R17, 0x40, RZ, 0xfc, !PT ;  /* 0x00000040110d7812 */ /* 0x000fe200078efcff */
[----:B------:R-:W-:Y:S01]  /*57b0*/  @!P2 IMAD.IADD R18, R18, 0x1, -R15 ;  /* 0x000000011212a824 */ /* 0x000fe200078e0a0f */
[----:B------:R-:W-:Y:S01]  /*57c0*/  ISETP.GE.AND P2, PT, R10, RZ, PT ;  /* 0x000000ff0a00720c */ /* 0x000fe20003f46270 */
[----:B0-----:R-:W-:Y:S01]  /*57d0*/  IMAD.HI.U32 R0, R19, R11, RZ ;  /* 0x0000000b13007227 */ /* 0x001fe200078e00ff */
[----:B------:R-:W-:-:S03]  /*57e0*/  ISETP.GT.U32.AND P1, PT, R15, R20, PT ;  /* 0x000000140f00720c */ /* 0x000fc60003f24070 */
[----:B------:R-:W-:Y:S02]  /*57f0*/  IMAD.MOV R0, RZ, RZ, -R0 ;  /* 0x000000ffff007224 */ /* 0x000fe400078e0a00 */
[----:B-1----:R-:W-:Y:S01]  /*5800*/  IMAD.MOV.U32 R2, RZ, RZ, R8 ;  /* 0x000000ffff027224 */ /* 0x002fe200078e0008 */
[----:B------:R-:W-:Y:S01]  /*5810*/  LOP3.LUT R8, R17, 0x46, RZ, 0xfc, !PT ;  /* 0x0000004611087812 */ /* 0x000fe200078efcff */
[----:B------:R-:W-:Y:S01]  /*5820*/  IMAD R6, R15, R0, R11 ;  /* 0x000000000f067224 */ /* 0x000fe200078e020b */
[----:B------:R-:W-:Y:S01]  /*5830*/  LOP3.LUT R0, R17, 0x48, RZ, 0xfc, !PT ;  /* 0x0000004811007812 */ /* 0x000fe200078efcff */
[----:B------:R-:W-:Y:S01]  /*5840*/  @!P0 IMAD.MOV R2, RZ, RZ, -R2 ;  /* 0x000000ffff028224 */ /* 0x000fe200078e0a02 */
[----:B------:R-:W-:Y:S01]  /*5850*/  ISETP.GT.U32.AND P0, PT, R15, R18, PT ;  /* 0x000000120f00720c */ /* 0x000fe20003f04070 */
[--C-:B------:R-:W-:Y:S01]  /*5860*/  @!P4 IMAD.IADD R7, R7, 0x1, -R15.reuse ;  /* 0x000000010707c824 */ /* 0x100fe200078e0a0f */
[----:B------:R-:W-:Y:S01]  /*5870*/  ISETP.GE.AND P4, PT, R14, RZ, PT ;  /* 0x000000ff0e00720c */ /* 0x000fe20003f86270 */
[----:B------:R-:W-:Y:S01]  /*5880*/  @!P1 IMAD.IADD R20, R20, 0x1, -R15 ;  /* 0x0000000114149824 */ /* 0x000fe200078e0a0f */
[----:B------:R-:W-:Y:S01]  /*5890*/  ISETP.GT.U32.AND P1, PT, R15, R6, PT ;  /* 0x000000060f00720c */ /* 0x000fe20003f24070 */
[----:B------:R0:W-:Y:S01]  /*58a0*/  STL [R1+0x1d4], R2 ;  /* 0x0001d40201007387 */ /* 0x0001e20000100800 */
[----:B------:R-:W-:Y:S01]  /*58b0*/  @!P6 IMAD.MOV R7, RZ, RZ, -R7 ;  /* 0x000000ffff07e224 */ /* 0x000fe200078e0a07 */
[----:B------:R-:W-:-:S02]  /*58c0*/  ISETP.GE.AND P6, PT, R4, RZ, PT ;  /* 0x000000ff0400720c */ /* 0x000fc40003fc6270 */
[----:B------:R-:W-:Y:S02]  /*58d0*/  IABS R10, R8 ;  /* 0x00000008000a7213 */ /* 0x000fe40000000000 */
[----:B------:R1:W-:Y:S02]  /*58e0*/  STL [R1+0x1c4], R7 ;  /* 0x0001c40701007387 */ /* 0x0003e40000100800 */
[----:B------:R-:W-:Y:S01]  /*58f0*/  @!P0 IMAD.IADD R18, R18, 0x1, -R15 ;  /* 0x0000000112128824 */ /* 0x000fe200078e0a0f */
[----:B------:R-:W-:Y:S01]  /*5900*/  ISETP.GE.AND P0, PT, R0, RZ, PT ;  /* 0x000000ff0000720c */ /* 0x000fe20003f06270 */
[----:B0-----:R-:W-:Y:S01]  /*5910*/  IMAD.MOV.U32 R2, RZ, RZ, R3 ;  /* 0x000000ffff027224 */ /* 0x001fe200078e0003 */
[----:B------:R-:W-:Y:S01]  /*5920*/  IABS R3, R4 ;  /* 0x0000000400037213 */ /* 0x000fe20000000000 */
[----:B------:R-:W-:Y:S01]  /*5930*/  @!P1 IMAD.IADD R6, R6, 0x1, -R15 ;  /* 0x0000000106069824 */ /* 0x000fe200078e0a0f */
[----:B------:R-:W-:Y:S01]  /*5940*/  IABS R4, R5 ;  /* 0x0000000500047213 */ /* 0x000fe20000000000 */
[----:B------:R-:W-:Y:S01]  /*5950*/  @!P3 IMAD.MOV R2, RZ, RZ, -R2 ;  /* 0x000000ffff02b224 */ /* 0x000fe200078e0a02 */
[----:B------:R-:W-:Y:S01]  /*5960*/  ISETP.GE.AND P3, PT, R5, RZ, PT ;  /* 0x000000ff0500720c */ /* 0x000fe20003f66270 */
[----:B------:R-:W-:Y:S01]  /*5970*/  IMAD.MOV.U32 R5, RZ, RZ, R3 ;  /* 0x000000ffff057224 */ /* 0x000fe200078e0003 */
[----:B------:R-:W-:Y:S01]  /*5980*/  IABS R0, R0 ;  /* 0x0000000000007213 */ /* 0x000fe20000000000 */
[----:B-1----:R-:W-:Y:S01]  /*5990*/  IMAD.HI.U32 R7, R19, R4, RZ ;  /* 0x0000000413077227 */ /* 0x002fe200078e00ff */
[----:B------:R0:W-:Y:S01]  /*59a0*/  STL [R1+0x1c0], R2 ;  /* 0x0001c00201007387 */ /* 0x0001e20000100800 */
[----:B------:R-:W-:-:S02]  /*59b0*/  ISETP.GT.U32.AND P1, PT, R15, R6, PT ;  /* 0x000000060f00720c */ /* 0x000fc40003f24070 */
[----:B------:R-:W-:Y:S01]  /*59c0*/  IMAD.MOV R7, RZ, RZ, -R7 ;  /* 0x000000ffff077224 */ /* 0x000fe200078e0a07 */
[----:B------:R-:W-:Y:S01]  /*59d0*/  LOP3.LUT R3, R17, 0x44, RZ, 0xfc, !PT ;  /* 0x0000004411037812 */ /* 0x000fe200078efcff */
[----:B------:R-:W-:-:S04]  /*59e0*/  IMAD.HI.U32 R11, R19, R5, RZ ;  /* 0x00000005130b7227 */ /* 0x000fc800078e00ff */
[----:B------:R-:W-:Y:S02]  /*59f0*/  IMAD R4, R15, R7, R4 ;  /* 0x000000070f047224 */ /* 0x000fe400078e0204 */
[----:B0-----:R-:W-:Y:S02]  /*5a00*/  IMAD.MOV.U32 R2, RZ, RZ, R20 ;  /* 0x000000ffff027224 */ /* 0x001fe400078e0014 */
[----:B------:R-:W-:Y:S02]  /*5a10*/  IMAD.MOV R11, RZ, RZ, -R11 ;  /* 0x000000ffff0b7224 */ /* 0x000fe400078e0a0b */
[----:B------:R-:W-:-:S04]  /*5a20*/  IMAD.HI.U32 R9, R19, R0, RZ ;  /* 0x0000000013097227 */ /* 0x000fc800078e00ff */
[----:B------:R-:W-:Y:S01]  /*5a30*/  @!P5 IMAD.MOV R2, RZ, RZ, -R2 ;  /* 0x000000ffff02d224 */ /* 0x000fe200078e0a02 */
[C---:B------:R-:W-:Y:S01]  /*5a40*/  ISETP.GT.U32.AND P5, PT, R15.reuse, R4, PT ;  /* 0x000000040f00720c */ /* 0x040fe20003fa4070 */
[----:B------:R-:W-:Y:S01]  /*5a50*/  IMAD R5, R15, R11, R5 ;  /* 0x0000000b0f057224 */ /* 0x000fe200078e0205 */
[----:B------:R-:W-:Y:S01]  /*5a60*/  IABS R11, R3 ;  /* 0x00000003000b7213 */ /* 0x000fe20000000000 */
[----:B------:R-:W-:Y:S02]  /*5a70*/  IMAD.MOV R9, RZ, RZ, -R9 ;  /* 0x000000ffff097224 */ /* 0x000fe400078e0a09 */
[----:B------:R-:W-:-:S04]  /*5a80*/  IMAD.HI.U32 R7, R19, R10, RZ ;  /* 0x0000000a13077227 */ /* 0x000fc800078e00ff */
[----:B------:R-:W-:Y:S01]  /*5a90*/  IMAD.MOV.U32 R12, RZ, RZ, R18 ;  /* 0x000000ffff0c7224 */ /* 0x000fe200078e0012 */
[----:B------:R-:W-:Y:S01]  /*5aa0*/  LOP3.LUT R18, R17, 0x42, RZ, 0xfc, !PT ;  /* 0x0000004211127812 */ /* 0x000fe200078efcff */
[----:B------:R-:W-:Y:S02]  /*5ab0*/  IMAD R0, R15, R9, R0 ;  /* 0x000000090f007224 */ /* 0x000fe400078e0200 */
[----:B------:R-:W-:Y:S02]  /*5ac0*/  IMAD.MOV R7, RZ, RZ, -R7 ;  /* 0x000000ffff077224 */ /* 0x000fe400078e0a07 */
[----:B------:R-:W-:-:S04]  /*5ad0*/  IMAD.HI.U32 R9, R19, R11, RZ ;  /* 0x0000000b13097227 */ /* 0x000fc800078e00ff */
[----:B------:R-:W-:Y:S01]  /*5ae0*/  @!P4 IMAD.MOV R12, RZ, RZ, -R12 ;  /* 0x000000ffff0cc224 */ /* 0x000fe200078e0a0c */
[C---:B------:R-:W-:Y:S01]  /*5af0*/  ISETP.GT.U32.AND P4, PT, R15.reuse, R5, PT ;  /* 0x000000050f00720c */ /* 0x040fe20003f84070 */
[C---:B------:R-:W-:Y:S01]  /*5b00*/  IMAD R10, R15.reuse, R7, R10 ;  /* 0x000000070f0a7224 */ /* 0x040fe200078e020a */
[----:B------:R-:W-:Y:S01]  /*5b10*/  IABS R7, R18 ;  /* 0x0000001200077213 */ /* 0x000fe20000000000 */
[----:B------:R-:W-:Y:S01]  /*5b20*/  @!P1 IMAD.IADD R6, R6, 0x1, -R15 ;  /* 0x0000000106069824 */ /* 0x000fe200078e0a0f */
[----:B------:R0:W-:Y:S01]  /*5b30*/  STL [R1+0x1bc], R12 ;  /* 0x0001bc0c01007387 */ /* 0x0001e20000100800 */
[----:B------:R-:W-:Y:S01]  /*5b40*/  IMAD.MOV R9, RZ, RZ, -R9 ;  /* 0x000000ffff097224 */ /* 0x000fe200078e0a09 */
[C---:B------:R-:W-:Y:S01]  /*5b50*/  ISETP.GT.U32.AND P1, PT, R15.reuse, R0, PT ;  /* 0x000000000f00720c */ /* 0x040fe20003f24070 */
[----:B------:R-:W-:Y:S01]  /*5b60*/  @!P5 IMAD.IADD R4, R4, 0x1, -R15 ;  /* 0x000000010404d824 */ /* 0x000fe200078e0a0f */
[----:B------:R1:W-:Y:S01]  /*5b70*/  STL [R1+0x1b8], R2 ;  /* 0x0001b80201007387 */ /* 0x0003e20000100800 */
[----:B------:R-:W-:-:S02]  /*5b80*/  IMAD R11, R15, R9, R11 ;  /* 0x000000090f0b7224 */ /* 0x000fc400078e020b */
[----:B------:R-:W-:Y:S01]  /*5b90*/  IMAD.MOV.U32 R9, RZ, RZ, R7 ;  /* 0x000000ffff097224 */ /* 0x000fe200078e0007 */
[----:B------:R-:W-:Y:S01]  /*5ba0*/  LOP3.LUT R7, R17, 0x3e, RZ, 0xfc, !PT ;  /* 0x0000003e11077812 */ /* 0x000fe200078efcff */
[----:B------:R-:W-:Y:S01]  /*5bb0*/  @!P4 IMAD.IADD R5, R5, 0x1, -R15 ;  /* 0x000000010505c824 */ /* 0x000fe200078e0a0f */
[----:B------:R-:W-:Y:S01]  /*5bc0*/  ISETP.GT.U32.AND P4, PT, R15, R10, PT ;  /* 0x0000000a0f00720c */ /* 0x000fe20003f84070 */
[----:B------:R-:W-:Y:S01]  /*5bd0*/  IMAD.HI.U32 R14, R19, R9, RZ ;  /* 0x00000009130e7227 */ /* 0x000fe200078e00ff */
[----:B0-----:R-:W-:Y:S02]  /*5be0*/  IABS R12, R13 ;  /* 0x0000000d000c7213 */ /* 0x001fe40000000000 */
[----:B------:R-:W-:Y:S01]  /*5bf0*/  ISETP.GT.U32.AND P5, PT, R15, R5, PT ;  /* 0x000000050f00720c */ /* 0x000fe20003fa4070 */
[----:B-1----:R-:W-:Y:S01]  /*5c00*/  IMAD.MOV.U32 R2, RZ, RZ, R6 ;  /* 0x000000ffff027224 */ /* 0x002fe200078e0006 */
[----:B------:R-:W-:Y:S01]  /*5c10*/  IABS R16, R7 ;  /* 0x0000000700107213 */ /* 0x000fe20000000000 */
[----:B------:R-:W-:-:S02]  /*5c20*/  IMAD.MOV R14, RZ, RZ, -R14 ;  /* 0x000000ffff0e7224 */ /* 0x000fc400078e0a0e */
[----:B------:R-:W-:Y:S01]  /*5c30*/  @!P2 IMAD.MOV R2, RZ, RZ, -R2 ;  /* 0x000000ffff02a224 */ /* 0x000fe200078e0a02 */
[C---:B------:R-:W-:Y:S01]  /*5c40*/  ISETP.GT.U32.AND P2, PT, R15.reuse, R4, PT ;  /* 0x000000040f00720c */ /* 0x040fe20003f44070 */
[----:B------:R-:W-:Y:S01]  /*5c50*/  IMAD R6, R15, R14, R9 ;  /* 0x0000000e0f067224 */ /* 0x000fe200078e0209 */
[----:B------:R-:W-:Y:S01]  /*5c60*/  LOP3.LUT R9, R17, 0x3c, RZ, 0xfc, !PT ;  /* 0x0000003c11097812 */ /* 0x000fe200078efcff */
[--C-:B------:R-:W-:Y:S01]  /*5c70*/  @!P1 IMAD.IADD R0, R0, 0x1, -R15.reuse ;  /* 0x0000000100009824 */ /* 0x100fe200078e0a0f */
[----:B------:R0:W-:Y:S01]  /*5c80*/  STL [R1+0x19c], R2 ;  /* 0x00019c0201007387 */ /* 0x0001e20000100800 */
[----:B------:R-:W-:Y:S01]  /*5c90*/  @!P4 IMAD.IADD R10, R10, 0x1, -R15 ;  /* 0x000000010a0ac824 */ /* 0x000fe200078e0a0f */
[----:B------:R-:W-:Y:S01]  /*5ca0*/  IABS R20, R9 ;  /* 0x0000000900147213 */ /* 0x000fe20000000000 */
[----:B------:R-:W-:Y:S01]  /*5cb0*/  IMAD.HI.U32 R14, R19, R12, RZ ;  /* 0x0000000c130e7227 */ /* 0x000fe200078e00ff */
[C---:B------:R-:W-:Y:S02]  /*5cc0*/  ISETP.GT.U32.AND P1, PT, R15.reuse, R0, PT ;  /* 0x000000000f00720c */ /* 0x040fe40003f24070 */
[----:B------:R-:W-:Y:S01]  /*5cd0*/  ISETP.GT.U32.AND P4, PT, R15, R10, PT ;  /* 0x0000000a0f00720c */ /* 0x000fe20003f84070 */
[----:B------:R-:W-:-:S02]  /*5ce0*/  IMAD.MOV R14, RZ, RZ, -R14 ;  /* 0x000000ffff0e7224 */ /* 0x000fc400078e0a0e */
[--C-:B------:R-:W-:Y:S01]  /*5cf0*/  @!P2 IMAD.IADD R4, R4, 0x1, -R15.reuse ;  /* 0x000000010404a824 */ /* 0x100fe200078e0a0f */
[----:B------:R-:W-:Y:S01]  /*5d00*/  ISETP.GT.U32.AND P2, PT, R15, R6, PT ;  /* 0x000000060f00720c */ /* 0x000fe20003f44070 */
[----:B------:R-:W-:Y:S01]  /*5d10*/  @!P5 IMAD.IADD R5, R5, 0x1, -R15 ;  /* 0x000000010505d824 */ /* 0x000fe200078e0a0f */
[----:B------:R-:W-:Y:S01]  /*5d20*/  ISETP.GT.U32.AND P5, PT, R15, R11, PT ;  /* 0x0000000b0f00720c */ /* 0x000fe20003fa4070 */
[----:B0-----:R-:W-:Y:S01]  /*5d30*/  IMAD.MOV.U32 R2, RZ, RZ, R4 ;  /* 0x000000ffff027224 */ /* 0x001fe200078e0004 */
[----:B------:R-:W-:Y:S01]  /*5d40*/  LOP3.LUT R4, R17, 0x38, RZ, 0xfc, !PT ;  /* 0x0000003811047812 */ /* 0x000fe200078efcff */
[----:B------:R-:W-:Y:S02]  /*5d50*/  IMAD.MOV.U32 R21, RZ, RZ, R5 ;  /* 0x000000ffff157224 */ /* 0x000fe400078e0005 */
[----:B------:R-:W-:Y:S01]  /*5d60*/  @!P1 IMAD.IADD R0, R0, 0x1, -R15 ;  /* 0x0000000100009824 */ /* 0x000fe200078e0a0f */
[----:B------:R-:W-:Y:S01]  /*5d70*/  ISETP.GE.AND P1, PT, R8, RZ, PT ;  /* 0x000000ff0800720c */ /* 0x000fe20003f26270 */
[----:B------:R-:W-:Y:S01]  /*5d80*/  IMAD R8, R15, R14, R12 ;  /* 0x0000000e0f087224 */ /* 0x000fe200078e020c */
[----:B------:R-:W-:Y:S01]  /*5d90*/  LOP3.LUT R12, R17, 0x3a, RZ, 0xfc, !PT ;  /* 0x0000003a110c7812 */ /* 0x000fe200078efcff */
[----:B------:R-:W-:-:S02]  /*5da0*/  @!P3 IMAD.MOV R2, RZ, RZ, -R2 ;  /* 0x000000ffff02b224 */ /* 0x000fc400078e0a02 */
[----:B------:R-:W-:Y:S01]  /*5db0*/  @!P2 IMAD.IADD R6, R6, 0x1, -R15 ;  /* 0x000000010606a824 */ /* 0x000fe200078e0a0f */
[----:B------:R-:W-:Y:S01]  /*5dc0*/  ISETP.GE.AND P2, PT, R18, RZ, PT ;  /* 0x000000ff1200720c */ /* 0x000fe20003f46270 */
[----:B------:R-:W-:-:S03]  /*5dd0*/  IMAD.HI.U32 R5, R19, R20, RZ ;  /* 0x0000001413057227 */ /* 0x000fc600078e00ff */
[C---:B------:R-:W-:Y:S01]  /*5de0*/  ISETP.GT.U32.AND P3, PT, R15.reuse, R6, PT ;  /* 0x000000060f00720c */ /* 0x040fe20003f64070 */
[----:B------:R-:W-:Y:S01]  /*5df0*/  @!P4 IMAD.IADD R10, R10, 0x1, -R15 ;  /* 0x000000010a0ac824 */ /* 0x000fe200078e0a0f */
[----:B------:R-:W-:Y:S01]  /*5e00*/  ISETP.GT.U32.AND P4, PT, R15, R8, PT ;  /* 0x000000080f00720c */ /* 0x000fe20003f84070 */
[----:B------:R-:W-:Y:S02]  /*5e10*/  IMAD.MOV R5, RZ, RZ, -R5 ;  /* 0x000000ffff057224 */ /* 0x000fe400078e0a05 */
[----:B------:R-:W-:-:S04]  /*5e20*/  IMAD.HI.U32 R14, R19, R16, RZ ;  /* 0x00000010130e7227 */ /* 0x000fc800078e00ff */
[----:B------:R-:W-:Y:S01]  /*5e30*/  IMAD R20, R15, R5, R20 ;  /* 0x000000050f147224 */ /* 0x000fe200078e0214 */
[----:B------:R-:W-:Y:S01]  /*5e40*/  LOP3.LUT R5, R17, 0x34, RZ, 0xfc, !PT ;  /* 0x0000003411057812 */ /* 0x000fe200078efcff */
[--C-:B------:R-:W-:Y:S01]  /*5e50*/  @!P5 IMAD.IADD R11, R11, 0x1, -R15.reuse ;  /* 0x000000010b0bd824 */ /* 0x100fe200078e0a0f */
[----:B------:R-:W-:Y:S01]  /*5e60*/  ISETP.GE.AND P5, PT, R3, RZ, PT ;  /* 0x000000ff0300720c */ /* 0x000fe20003fa6270 */
[--C-:B------:R-:W-:Y:S01]  /*5e70*/  @!P3 IMAD.IADD R6, R6, 0x1, -R15.reuse ;  /* 0x000000010606b824 */ /* 0x100fe200078e0a0f */
[C---:B------:R-:W-:Y:S01]  /*5e80*/  ISETP.GT.U32.AND P3, PT, R15.reuse, R20, PT ;  /* 0x000000140f00720c */ /* 0x040fe20003f64070 */
[----:B------:R-:W-:Y:S01]  /*5e90*/  IMAD.MOV R3, RZ, RZ, -R14 ;  /* 0x000000ffff037224 */ /* 0x000fe200078e0a0e */
[----:B------:R-:W-:Y:S01]  /*5ea0*/  IABS R14, R12 ;  /* 0x0000000c000e7213 */ /* 0x000fe20000000000 */
[----:B------:R-:W-:Y:S01]  /*5eb0*/  @!P4 IMAD.IADD R8, R8, 0x1, -R15 ;  /* 0x000000010808c824 */ /* 0x000fe200078e0a0f */
[----:B------:R-:W-:Y:S01]  /*5ec0*/  ISETP.GT.U32.AND P4, PT, R15, R11, PT ;  /* 0x0000000b0f00720c */ /* 0x000fe20003f84070 */
[----:B------:R-:W-:-:S02]  /*5ed0*/  @!P6 IMAD.MOV R21, RZ, RZ, -R21 ;  /* 0x000000ffff15e224 */ /* 0x000fc400078e0a15 */
[C---:B------:R-:W-:Y:S01]  /*5ee0*/  IMAD R3, R15.reuse, R3, R16 ;  /* 0x000000030f037224 */ /* 0x040fe200078e0210 */
[C---:B------:R-:W-:Y:S01]  /*5ef0*/  ISETP.GT.U32.AND P6, PT, R15.reuse, R8, PT ;  /* 0x000000080f00720c */ /* 0x040fe20003fc4070 */
[----:B------:R-:W-:Y:S01]  /*5f00*/  @!P0 IMAD.MOV R0, RZ, RZ, -R0 ;  /* 0x000000ffff008224 */ /* 0x000fe200078e0a00 */
[----:B------:R-:W-:Y:S01]  /*5f10*/  STL [R1+0x17c], R21 ;  /* 0x00017c1501007387 */ /* 0x000fe20000100800 */
[----:B------:R-:W-:Y:S01]  /*5f20*/  @!P2 IMAD.MOV R6, RZ, RZ, -R6 ;  /* 0x000000ffff06a224 */ /* 0x000fe200078e0a06 */
[----:B------:R-:W-:Y:S01]  /*5f30*/  ISETP.GT.U32.AND P0, PT, R15, R3, PT ;  /* 0x000000030f00720c */ /* 0x000fe20003f04070 */
[--C-:B------:R-:W-:Y:S01]  /*5f40*/  @!P3 IMAD.IADD R20, R20, 0x1, -R15.reuse ;  /* 0x000000011414b824 */ /* 0x100fe200078e0a0f */
[----:B------:R0:W-:Y:S01]  /*5f50*/  STL [R1+0x16c], R2 ;  /* 0x00016c0201007387 */ /* 0x0001e20000100800 */
[----:B------:R-:W-:Y:S02]  /*5f60*/  ISETP.GE.AND P3, PT, R4, RZ, PT ;  /* 0x000000ff0400720c */ /* 0x000fe40003f66270 */
[----:B------:R-:W-:Y:S01]  /*5f70*/  @!P4 IMAD.IADD R11, R11, 0x1, -R15 ;  /* 0x000000010b0bc824 */ /* 0x000fe200078e0a0f */
[----:B------:R1:W-:Y:S01]  /*5f80*/  STL [R1+0x164], R0 ;  /* 0x0001640001007387 */ /* 0x0003e20000100800 */
[----:B------:R-:W-:-:S02]  /*5f90*/  ISETP.GT.U32.AND P2, PT, R15, R20, PT ;  /* 0x000000140f00720c */ /* 0x000fc40003f44070 */
[--C-:B------:R-:W-:Y:S01]  /*5fa0*/  @!P6 IMAD.IADD R8, R8, 0x1, -R15.reuse ;  /* 0x000000010808e824 */ /* 0x100fe200078e0a0f */
[----:B------:R-:W-:Y:S01]  /*5fb0*/  IABS R4, R4 ;  /* 0x0000000400047213 */ /* 0x000fe20000000000 */
[----:B0-----:R-:W-:Y:S01]  /*5fc0*/  IMAD.MOV.U32 R2, RZ, RZ, R10 ;  /* 0x000000ffff027224 */ /* 0x001fe200078e000a */
[----:B------:R-:W-:Y:S01]  /*5fd0*/  ISETP.GE.AND P4, PT, R7, RZ, PT ;  /* 0x000000ff0700720c */ /* 0x000fe20003f86270 */
[--C-:B------:R-:W-:Y:S01]  /*5fe0*/  @!P0 IMAD.IADD R3, R3, 0x1, -R15.reuse ;  /* 0x0000000103038824 */ /* 0x100fe200078e0a0f */
[----:B------:R-:W-:Y:S01]  /*5ff0*/  ISETP.GE.AND P6, PT, R9, RZ, PT ;  /* 0x000000ff0900720c */ /* 0x000fe20003fc6270 */
[----:B------:R-:W-:Y:S01]  /*6000*/  @!P1 IMAD.MOV R2, RZ, RZ, -R2 ;  /* 0x000000ffff029224 */ /* 0x000fe200078e0a02 */
[----:B------:R-:W-:Y:S01]  /*6010*/  ISETP.GE.AND P1, PT, R13, RZ, PT ;  /* 0x000000ff0d00720c */ /* 0x000fe20003f26270 */
[----:B-1----:R-:W-:Y:S01]  /*6020*/  IMAD.HI.U32 R0, R19, R14, RZ ;  /* 0x0000000e13007227 */ /* 0x002fe200078e00ff */
[----:B------:R-:W-:Y:S02]  /*6030*/  ISETP.GT.U32.AND P0, PT, R15, R3, PT ;  /* 0x000000030f00720c */ /* 0x000fe40003f04070 */
[----:B------:R0:W-:Y:S01]  /*6040*/  STL [R1+0x160], R2 ;  /* 0x0001600201007387 */ /* 0x0001e20000100800 */
[----:B------:R-:W-:Y:S01]  /*6050*/  IMAD.MOV R0, RZ, RZ, -R0 ;  /* 0x000000ffff007224 */ /* 0x000fe200078e0a00 */
[C---:B------:R-:W-:Y:S01]  /*6060*/  LOP3.LUT R9, R17.reuse, 0x32, RZ, 0xfc, !PT ;  /* 0x0000003211097812 */ /* 0x040fe200078efcff */
[----:B------:R-:W-:Y:S01]  /*6070*/  @!P2 IMAD.IADD R20, R20, 0x1, -R15 ;  /* 0x000000011414a824 */ /* 0x000fe200078e0a0f */
[----:B------:R-:W-:Y:S01]  /*6080*/  LOP3.LUT R13, R17, 0x2e, RZ, 0xfc, !PT ;  /* 0x0000002e110d7812 */ /* 0x000fe200078efcff */
[----:B------:R-:W-:Y:S01]  /*6090*/  IMAD R14, R15, R0, R14 ;  /* 0x000000000f0e7224 */ /* 0x000fe200078e020e */
[----:B------:R-:W-:-:S02]  /*60a0*/  LOP3.LUT R0, R17, 0x36, RZ, 0xfc, !PT ;  /* 0x0000003611007812 */ /* 0x000fc400078efcff */
[----:B------:R-:W-:Y:S01]  /*60b0*/  IABS R7, R9 ;  /* 0x0000000900077213 */ /* 0x000fe20000000000 */
[----:B0-----:R-:W-:Y:S01]  /*60c0*/  IMAD.MOV.U32 R2, RZ, RZ, R11 ;  /* 0x000000ffff027224 */ /* 0x001fe200078e000b */
[----:B------:R-:W-:Y:S01]  /*60d0*/  ISETP.GT.U32.AND P2, PT, R15, R14, PT ;  /* 0x0000000e0f00720c */ /* 0x000fe20003f44070 */
[----:B------:R-:W-:Y:S01]  /*60e0*/  @!P0 IMAD.IADD R3, R3, 0x1, -R15 ;  /* 0x0000000103038824 */ /* 0x000fe200078e0a0f */
[----:B------:R-:W-:Y:S01]  /*60f0*/  ISETP.GE.AND P0, PT, R5, RZ, PT ;  /* 0x000000ff0500720c */ /* 0x000fe20003f06270 */
[----:B------:R-:W-:Y:S01]  /*6100*/  @!P5 IMAD.MOV R2, RZ, RZ, -R2 ;  /* 0x000000ffff02d224 */ /* 0x000fe200078e0a02 */
[----:B------:R-:W-:Y:S02]  /*6110*/  ISETP.GE.AND P5, PT, R12, RZ, PT ;  /* 0x000000ff0c00720c */ /* 0x000fe40003fa6270 */
[----:B------:R-:W-:Y:S02]  /*6120*/  IABS R5, R5 ;  /* 0x0000000500057213 */ /* 0x000fe40000000000 */
[----:B------:R0:W-:Y:S01]  /*6130*/  STL [R1+0x124], R2 ;  /* 0x0001240201007387 */ /* 0x0001e20000100800 */
[----:B------:R-:W-:-:S02]  /*6140*/  LOP3.LUT R12, R17, 0x30, RZ, 0xfc, !PT ;  /* 0x00000030110c7812 */ /* 0x000fc400078efcff */
[----:B------:R-:W-:Y:S01]  /*6150*/  IABS R21, R29 ;  /* 0x0000001d00157213 */ /* 0x000fe20000000000 */
[----:B------:R1:W-:Y:S01]  /*6160*/  STL [R1+0x104], R6 ;  /* 0x0001040601007387 */ /* 0x0003e20000100800 */
[----:B------:R-:W-:Y:S02]  /*6170*/  @!P2 IMAD.IADD R14, R14, 0x1, -R15 ;  /* 0x000000010e0ea824 */ /* 0x000fe400078e0a0f */
[----:B0-----:R-:W-:Y:S01]  /*6180*/  IMAD.MOV.U32 R2, RZ, RZ, R8 ;  /* 0x000000ffff027224 */ /* 0x001fe200078e0008 */
[----:B------:R-:W-:-:S03]  /*6190*/  IABS R8, R12 ;  /* 0x0000000c00087213 */ /* 0x000fc60000000000 */
[----:B------:R-:W-:Y:S01]  /*61a0*/  @!P1 IMAD.MOV R2, RZ, RZ, -R2 ;  /* 0x000000ffff029224 */ /* 0x000fe200078e0a02 */
[----:B------:R-:W-:Y:S02]  /*61b0*/  ISETP.GE.AND P1, PT, R0, RZ, PT ;  /* 0x000000ff0000720c */ /* 0x000fe40003f26270 */
[----:B-1----:R-:W-:Y:S01]  /*61c0*/  IABS R6, R0 ;  /* 0x0000000000067213 */ /* 0x002fe20000000000 */
[----:B------:R-:W-:Y:S01]  /*61d0*/  IMAD.MOV.U32 R0, RZ, RZ, R4 ;  /* 0x000000ffff007224 */ /* 0x000fe200078e0004 */
[----:B------:R0:W-:Y:S03]  /*61e0*/  STL [R1+0x4], R2 ;  /* 0x0000040201007387 */ /* 0x0001e60000100800 */
[----:B------:R-:W-:-:S04]  /*61f0*/  IMAD.HI.U32 R11, R19, R0, RZ ;  /* 0x00000000130b7227 */ /* 0x000fc800078e00ff */
[----:B------:R-:W-:Y:S02]  /*6200*/  IMAD.MOV.U32 R4, RZ, RZ, R6 ;  /* 0x000000ffff047224 */ /* 0x000fe400078e0006 */
[----:B------:R-:W-:Y:S02]  /*6210*/  IMAD.MOV R11, RZ, RZ, -R11 ;  /* 0x000000ffff0b7224 */ /* 0x000fe400078e0a0b */
[----:B0-----:R-:W-:Y:S02]  /*6220*/  IMAD.MOV.U32 R2, RZ, RZ, R3 ;  /* 0x000000ffff027224 */ /* 0x001fe400078e0003 */
[----:B------:R-:W-:-:S04]  /*6230*/  IMAD.HI.U32 R10, R19, R4, RZ ;  /* 0x00000004130a7227 */ /* 0x000fc800078e00ff */
[----:B------:R-:W-:Y:S01]  /*6240*/  IMAD R0, R15, R11, R0 ;  /* 0x0000000b0f007224 */ /* 0x000fe200078e0200 */
[----:B------:R-:W-:Y:S01]  /*6250*/  LOP3.LUT R11, R17, 0x2a, RZ, 0xfc, !PT ;  /* 0x0000002a110b7812 */ /* 0x000fe200078efcff */
[----:B------:R-:W-:Y:S01]  /*6260*/  @!P4 IMAD.MOV R2, RZ, RZ, -R2 ;  /* 0x000000ffff02c224 */ /* 0x000fe200078e0a02 */
[C---:B------:R-:W-:Y:S01]  /*6270*/  ISETP.GT.U32.AND P4, PT, R15.reuse, R14, PT ;  /* 0x0000000e0f00720c */ /* 0x040fe20003f84070 */
[----:B------:R-:W-:Y:S01]  /*6280*/  IMAD.MOV R10, RZ, RZ, -R10 ;  /* 0x000000ffff0a7224 */ /* 0x000fe200078e0a0a */
[----:B------:R-:W-:Y:S01]  /*6290*/  ISETP.GT.U32.AND P2, PT, R15, R0, PT ;  /* 0x000000000f00720c */ /* 0x000fe20003f44070 */
[----:B------:R-:W-:Y:S01]  /*62a0*/  IMAD.HI.U32 R6, R19, R5, RZ ;  /* 0x0000000513067227 */ /* 0x000fe200078e00ff */
[----:B------:R0:W-:Y:S03]  /*62b0*/  STL [R1], R2 ;  /* 0x0000000201007387 */ /* 0x0001e60000100800 */
[----:B------:R-:W-:-:S02]  /*62c0*/  IMAD R4, R15, R10, R4 ;  /* 0x0000000a0f047224 */ /* 0x000fc400078e0204 */
[----:B------:R-:W-:-:S04]  /*62d0*/  IMAD.HI.U32 R10, R19, R7, RZ ;  /* 0x00000007130a7227 */ /* 0x000fc800078e00ff */
[----:B------:R-:W-:Y:S02]  /*62e0*/  IMAD.MOV R10, RZ, RZ, -R10 ;  /* 0x000000ffff0a7224 */ /* 0x000fe400078e0a0a */
[----:B0-----:R-:W-:Y:S02]  /*62f0*/  IMAD.MOV.U32 R2, RZ, RZ, R20 ;  /* 0x000000ffff027224 */ /* 0x001fe400078e0014 */
[----:B------:R-:W-:Y:S02]  /*6300*/  @!P4 IMAD.IADD R14, R14, 0x1, -R15 ;  /* 0x000000010e0ec824 */ /* 0x000fe400078e0a0f */
[----:B------:R-:W-:Y:S01]  /*6310*/  @!P6 IMAD.MOV R2, RZ, RZ, -R2 ;  /* 0x000000ffff02e224 */ /* 0x000fe200078e0a02 */
[C---:B------:R-:W-:Y:S01]  /*6320*/  ISETP.GT.U32.AND P6, PT, R15.reuse, R4, PT ;  /* 0x000000040f00720c */ /* 0x040fe20003fc4070 */
[----:B------:R-:W-:Y:S01]  /*6330*/  IMAD R7, R15, R10, R7 ;  /* 0x0000000a0f077224 */ /* 0x000fe200078e0207 */
[----:B------:R-:W-:Y:S01]  /*6340*/  LOP3.LUT R10, R17, 0x2c, RZ, 0xfc, !PT ;  /* 0x0000002c110a7812 */ /* 0x000fe200078efcff */
[----:B------:R-:W-:Y:S01]  /*6350*/  @!P2 IMAD.IADD R0, R0, 0x1, -R15 ;  /* 0x000000010000a824 */ /* 0x000fe200078e0a0f */
[----:B------:R-:W-:Y:S01]  /*6360*/  STL [R1+0x100], R2 ;  /* 0x0001000201007387 */ /* 0x000fe20000100800 */
[----:B------:R-:W-:Y:S01]  /*6370*/  IMAD.MOV.U32 R28, RZ, RZ, R14 ;  /* 0x000000ffff1c7224 */ /* 0x000fe200078e000e */
[----:B------:R-:W-:Y:S01]  /*6380*/  IABS R16, R10 ;  /* 0x0000000a00107213 */ /* 0x000fe20000000000 */
[----:B------:R-:W-:Y:S01]  /*6390*/  IMAD.MOV R6, RZ, RZ, -R6 ;  /* 0x000000ffff067224 */ /* 0x000fe200078e0a06 */
[C---:B------:R-:W-:Y:S01]  /*63a0*/  ISETP.GT.U32.AND P2, PT, R15.reuse, R0, PT ;  /* 0x000000000f00720c */ /* 0x040fe20003f44070 */
[----:B------:R-:W-:Y:S01]  /*63b0*/  @!P5 IMAD.MOV R28, RZ, RZ, -R28 ;  /* 0x000000ffff1cd224 */ /* 0x000fe200078e0a1c */
[C---:B------:R-:W-:Y:S01]  /*63c0*/  ISETP.GT.U32.AND P5, PT, R15.reuse, R7, PT ;  /* 0x000000070f00720c */ /* 0x040fe20003fa4070 */
[----:B------:R-:W-:Y:S01]  /*63d0*/  IMAD R5, R15, R6, R5 ;  /* 0x000000060f057224 */ /* 0x000fe200078e0205 */
[----:B------:R-:W-:Y:S01]  /*63e0*/  IABS R6, R13 ;  /* 0x0000000d00067213 */ /* 0x000fe20000000000 */
[----:B------:R-:W-:Y:S01]  /*63f0*/  @!P6 IMAD.IADD R4, R4, 0x1, -R15 ;  /* 0x000000010404e824 */ /* 0x000fe200078e0a0f */
[----:B------:R0:W-:Y:S01]  /*6400*/  STL [R1+0xde0], R28 ;  /* 0x000de01c01007387 */ /* 0x0001e20000100800 */
[----:B------:R-:W-:Y:S01]  /*6410*/  IMAD.HI.U32 R3, R19, R8, RZ ;  /* 0x0000000813037227 */ /* 0x000fe200078e00ff */
[----:B------:R-:W-:-:S02]  /*6420*/  ISETP.GT.U32.AND P4, PT, R15, R5, PT ;  /* 0x000000050f00720c */ /* 0x000fc40003f84070 */
[----:B------:R-:W-:Y:S01]  /*6430*/  ISETP.GT.U32.AND P6, PT, R15, R4, PT ;  /* 0x000000040f00720c */ /* 0x000fe20003fc4070 */
[----:B------:R-:W-:Y:S02]  /*6440*/  IMAD.MOV R3, RZ, RZ, -R3 ;  /* 0x000000ffff037224 */ /* 0x000fe400078e0a03 */
[----:B------:R-:W-:Y:S01]  /*6450*/  IMAD.HI.U32 R18, R19, R6, RZ ;  /* 0x0000000613127227 */ /* 0x000fe200078e00ff */
[----:B0-----:R-:W-:-:S03]  /*6460*/  LOP3.LUT R28, R17, 0x10, RZ, 0xfc, !PT ;  /* 0x00000010111c7812 */ /* 0x001fc600078efcff */
[C---:B------:R-:W-:Y:S01]  /*6470*/  IMAD R8, R15.reuse, R3, R8 ;  /* 0x000000030f087224 */ /* 0x040fe200078e0208 */
[----:B------:R-:W-:Y:S01]  /*6480*/  IABS R3, R11 ;  /* 0x0000000b00037213 */ /* 0x000fe20000000000 */
[----:B------:R-:W-:Y:S02]  /*6490*/  IMAD.MOV R18, RZ, RZ, -R18 ;  /* 0x000000ffff127224 */ /* 0x000fe400078e0a12 */
[--C-:B------:R-:W-:Y:S01]  /*64a0*/  @!P2 IMAD.IADD R0, R0, 0x1, -R15.reuse ;  /* 0x000000010000a824 */ /* 0x100fe200078e0a0f */
[----:B------:R-:W-:Y:S01]  /*64b0*/  ISETP.GT.U32.AND P2, PT, R15, R8, PT ;  /* 0x000000080f00720c */ /* 0x000fe20003f44070 */
[----:B------:R-:W-:Y:S01]  /*64c0*/  @!P5 IMAD.IADD R7, R7, 0x1, -R15 ;  /* 0x000000010707d824 */ /* 0x000fe200078e0a0f */
[----:B------:R-:W-:Y:S01]  /*64d0*/  ISETP.GE.AND P5, PT, R9, RZ, PT ;  /* 0x000000ff0900720c */ /* 0x000fe20003fa6270 */
[----:B------:R-:W-:Y:S02]  /*64e0*/  IMAD.MOV.U32 R14, RZ, RZ, R16 ;  /* 0x000000ffff0e7224 */ /* 0x000fe400078e0010 */
[----:B------:R-:W-:-:S02]  /*64f0*/  IMAD R6, R15, R18, R6 ;  /* 0x000000120f067224 */ /* 0x000fc400078e0206 */
[----:B------:R-:W-:Y:S01]  /*6500*/  @!P3 IMAD.MOV R0, RZ, RZ, -R0 ;  /* 0x000000ffff00b224 */ /* 0x000fe200078e0a00 */
[----:B------:R-:W-:Y:S01]  /*6510*/  ISETP.GT.U32.AND P3, PT, R15, R7, PT ;  /* 0x000000070f00720c */ /* 0x000fe20003f64070 */
[----:B------:R-:W-:-:S03]  /*6520*/  IMAD.HI.U32 R16, R19, R14, RZ ;  /* 0x0000000e13107227 */ /* 0x000fc600078e00ff */
[----:B------:R0:W-:Y:S01]  /*6530*/  STL [R1+0xde4], R0 ;  /* 0x000de40001007387 */ /* 0x0001e20000100800 */
[----:B------:R-:W-:Y:S01]  /*6540*/  @!P6 IMAD.IADD R4, R4, 0x1, -R15 ;  /* 0x000000010404e824 */ /* 0x000fe200078e0a0f */
[----:B------:R-:W-:Y:S01]  /*6550*/  ISETP.GT.U32.AND P6, PT, R15, R6, PT ;  /* 0x000000060f00720c */ /* 0x000fe20003fc4070 */
[----:B------:R-:W-:-:S04]  /*6560*/  IMAD.HI.U32 R18, R19, R3, RZ ;  /* 0x0000000313127227 */ /* 0x000fc800078e00ff */
[----:B------:R-:W-:Y:S02]  /*6570*/  IMAD.MOV R16, RZ, RZ, -R16 ;  /* 0x000000ffff107224 */ /* 0x000fe400078e0a10 */
[----:B------:R-:W-:Y:S02]  /*6580*/  IMAD.MOV R18, RZ, RZ, -R18 ;  /* 0x000000ffff127224 */ /* 0x000fe400078e0a12 */
[----:B------:R-:W-:Y:S02]  /*6590*/  IMAD R9, R15, R16, R14 ;  /* 0x000000100f097224 */ /* 0x000fe400078e020e */
[--C-:B------:R-:W-:Y:S02]  /*65a0*/  @!P4 IMAD.IADD R5, R5, 0x1, -R15.reuse ;  /* 0x000000010505c824 */ /* 0x100fe400078e0a0f */
[----:B------:R-:W-:Y:S01]  /*65b0*/  @!P2 IMAD.IADD R8, R8, 0x1, -R15 ;  /* 0x000000010808a824 */ /* 0x000fe200078e0a0f */
[----:B------:R-:W-:Y:S01]  /*65c0*/  ISETP.GE.AND P2, PT, R13, RZ, PT ;  /* 0x000000ff0d00720c */ /* 0x000fe20003f46270 */
[C---:B------:R-:W-:Y:S01]  /*65d0*/  IMAD R3, R15.reuse, R18, R3 ;  /* 0x000000120f037224 */ /* 0x040fe200078e0203 */
[----:B------:R-:W-:Y:S01]  /*65e0*/  ISETP.GT.U32.AND P4, PT, R15, R5, PT ;  /* 0x000000050f00720c */ /* 0x000fe20003f84070 */
[--C-:B------:R-:W-:Y:S01]  /*65f0*/  @!P3 IMAD.IADD R7, R7, 0x1, -R15.reuse ;  /* 0x000000010707b824 */ /* 0x100fe200078e0a0f */
[C---:B------:R-:W-:Y:S01]  /*6600*/  ISETP.GT.U32.AND P3, PT, R15.reuse, R9, PT ;  /* 0x000000090f00720c */ /* 0x040fe20003f64070 */
[----:B------:R-:W-:Y:S01]  /*6610*/  @!P6 IMAD.IADD R6, R6, 0x1, -R15 ;  /* 0x000000010606e824 */ /* 0x000fe200078e0a0f */
[C---:B------:R-:W-:Y:S01]  /*6620*/  ISETP.GT.U32.AND P6, PT, R15.reuse, R8, PT ;  /* 0x000000080f00720c */ /* 0x040fe20003fc4070 */
[----:B------:R-:W-:Y:S01]  /*6630*/  @!P5 IMAD.MOV R7, RZ, RZ, -R7 ;  /* 0x000000ffff07d224 */ /* 0x000fe200078e0a07 */
[----:B------:R-:W-:Y:S01]  /*6640*/  ISETP.GT.U32.AND P5, PT, R15, R3, PT ;  /* 0x000000030f00720c */ /* 0x000fe20003fa4070 */
[----:B------:R-:W-:Y:S01]  /*6650*/  @!P1 IMAD.MOV R4, RZ, RZ, -R4 ;  /* 0x000000ffff049224 */ /* 0x000fe200078e0a04 */
[----:B------:R-:W-:-:S02]  /*6660*/  LOP3.LUT R13, R17, 0x28, RZ, 0xfc, !PT ;  /* 0x00000028110d7812 */ /* 0x000fc400078efcff */
[----:B------:R-:W-:Y:S02]  /*6670*/  ISETP.GT.U32.AND P1, PT, R15, R6, PT ;  /* 0x000000060f00720c */ /* 0x000fe40003f24070 */
[----:B------:R-:W-:Y:S01]  /*6680*/  IABS R14, R13 ;  /* 0x0000000d000e7213 */ /* 0x000fe20000000000 */
[--C-:B------:R-:W-:Y:S01]  /*6690*/  @!P4 IMAD.IADD R5, R5, 0x1, -R15.reuse ;  /* 0x000000010505c824 */ /* 0x100fe200078e0a0f */
[----:B------:R-:W-:Y:S01]  /*66a0*/  ISETP.GE.AND P4, PT, R12, RZ, PT ;  /* 0x000000ff0c00720c */ /* 0x000fe20003f86270 */
[--C-:B------:R-:W-:Y:S01]  /*66b0*/  @!P3 IMAD.IADD R9, R9, 0x1, -R15.reuse ;  /* 0x000000010909b824 */ /* 0x100fe200078e0a0f */
[----:B------:R-:W-:Y:S01]  /*66c0*/  LOP3.LUT R12, R17, 0x26, RZ, 0xfc, !PT ;  /* 0x00000026110c7812 */ /* 0x000fe200078efcff */
[--C-:B------:R-:W-:Y:S01]  /*66d0*/  @!P6 IMAD.IADD R8, R8, 0x1, -R15.reuse ;  /* 0x000000010808e824 */ /* 0x100fe200078e0a0f */
[----:B------:R-:W-:Y:S01]  /*66e0*/  ISETP.GE.AND P6, PT, R11, RZ, PT ;  /* 0x000000ff0b00720c */ /* 0x000fe20003fc6270 */
[----:B------:R-:W-:Y:S01]  /*66f0*/  @!P5 IMAD.IADD R3, R3, 0x1, -R15 ;  /* 0x000000010303d824 */ /* 0x000fe200078e0a0f */
[----:B------:R-:W-:Y:S01]  /*6700*/  ISETP.GT.U32.AND P5, PT, R15, R9, PT ;  /* 0x000000090f00720c */ /* 0x000fe20003fa4070 */
[----:B------:R-:W-:Y:S01]  /*6710*/  IMAD.HI.U32 R11, R19, R14, RZ ;  /* 0x0000000e130b7227 */ /* 0x000fe200078e00ff */
[----:B------:R-:W-:Y:S01]  /*6720*/  ISETP.GE.AND P3, PT, R12, RZ, PT ;  /* 0x000000ff0c00720c */ /* 0x000fe20003f66270 */
[----:B------:R-:W-:Y:S02]  /*6730*/  STL [R1+0xde8], R4 ;  /* 0x000de80401007387 */ /* 0x000fe40000100800 */
[----:B------:R-:W-:-:S02]  /*6740*/  IMAD.MOV R11, RZ, RZ, -R11 ;  /* 0x000000ffff0b7224 */ /* 0x000fc400078e0a0b */
[----:B------:R-:W-:Y:S02]  /*6750*/  IMAD.MOV.U32 R2, RZ, RZ, R8 ;  /* 0x000000ffff027224 */ /* 0x000fe400078e0008 */
[----:B------:R-:W-:Y:S01]  /*6760*/  IMAD R8, R15, R11, R14 ;  /* 0x0000000b0f087224 */ /* 0x000fe200078e020e */
[----:B------:R-:W-:Y:S01]  /*6770*/  LOP3.LUT R14, R17, 0x22, RZ, 0xfc, !PT ;  /* 0x00000022110e7812 */ /* 0x000fe200078efcff */
[----:B------:R-:W-:Y:S01]  /*6780*/  @!P4 IMAD.MOV R2, RZ, RZ, -R2 ;  /* 0x000000ffff02c224 */ /* 0x000fe200078e0a02 */
[----:B------:R-:W-:Y:S01]  /*6790*/  ISETP.GT.U32.AND P4, PT, R15, R3, PT ;  /* 0x000000030f00720c */ /* 0x000fe20003f84070 */
[----:B------:R-:W-:Y:S01]  /*67a0*/  @!P0 IMAD.MOV R5, RZ, RZ, -R5 ;  /* 0x000000ffff058224 */ /* 0x000fe200078e0a05 */
[----:B------:R-:W-:Y:S01]  /*67b0*/  ISETP.GE.AND P0, PT, R10, RZ, PT ;  /* 0x000000ff0a00720c */ /* 0x000fe20003f06270 */
[--C-:B------:R-:W-:Y:S01]  /*67c0*/  @!P5 IMAD.IADD R9, R9, 0x1, -R15.reuse ;  /* 0x000000010909d824 */ /* 0x100fe200078e0a0f */
[----:B------:R-:W-:Y:S01]  /*67d0*/  ISETP.GT.U32.AND P5, PT, R15, R8, PT ;  /* 0x000000080f00720c */ /* 0x000fe20003fa4070 */
[----:B------:R-:W-:Y:S01]  /*67e0*/  @!P1 IMAD.IADD R6, R6, 0x1, -R15 ;  /* 0x0000000106069824 */ /* 0x000fe200078e0a0f */
[----:B------:R-:W-:Y:S01]  /*67f0*/  IABS R10, R12 ;  /* 0x0000000c000a7213 */ /* 0x000fe20000000000 */
[----:B------:R-:W-:Y:S01]  /*6800*/  STL [R1+0xdec], R5 ;  /* 0x000dec0501007387 */ /* 0x000fe20000100800 */
[----:B------:R-:W-:Y:S01]  /*6810*/  ISETP.GE.AND P1, PT, R13, RZ, PT ;  /* 0x000000ff0d00720c */ /* 0x000fe20003f26270 */
[----:B------:R-:W-:Y:S01]  /*6820*/  IMAD.MOV.U32 R20, RZ, RZ, R6 ;  /* 0x000000ffff147224 */ /* 0x000fe200078e0006 */
[----:B------:R-:W-:Y:S01]  /*6830*/  LOP3.LUT R12, R17, 0x24, RZ, 0xfc, !PT ;  /* 0x00000024110c7812 */ /* 0x000fe200078efcff */
[----:B------:R-:W-:Y:S01]  /*6840*/  IMAD.HI.U32 R13, R19, R10, RZ ;  /* 0x0000000a130d7227 */ /* 0x000fe200078e00ff */
[----:B------:R-:W-:Y:S01]  /*6850*/  STL [R1+0xdf0], R7 ;  /* 0x000df00701007387 */ /* 0x000fe20000100800 */
[----:B------:R-:W-:-:S02]  /*6860*/  LOP3.LUT R6, R17, 0x20, RZ, 0xfc, !PT ;  /* 0x0000002011067812 */ /* 0x000fc400078efcff */
[----:B------:R-:W-:Y:S01]  /*6870*/  IMAD.MOV R13, RZ, RZ, -R13 ;  /* 0x000000ffff0d7224 */ /* 0x000fe200078e0a0d */
[----:B------:R1:W-:Y:S01]  /*6880*/  STL [R1+0xdf4], R2 ;  /* 0x000df40201007387 */ /* 0x0003e20000100800 */
[--C-:B------:R-:W-:Y:S01]  /*6890*/  @!P4 IMAD.IADD R3, R3, 0x1, -R15.reuse ;  /* 0x000000010303c824 */ /* 0x100fe200078e0a0f */
[----:B------:R-:W-:Y:S01]  /*68a0*/  ISETP.GE.AND P4, PT, R14, RZ, PT ;  /* 0x000000ff0e00720c */ /* 0x000fe20003f86270 */
[----:B------:R-:W-:Y:S01]  /*68b0*/  @!P2 IMAD.MOV R20, RZ, RZ, -R20 ;  /* 0x000000ffff14a224 */ /* 0x000fe200078e0a14 */
[----:B------:R-:W-:Y:S01]  /*68c0*/  ISETP.GE.AND P2, PT, R12, RZ, PT ;  /* 0x000000ff0c00720c */ /* 0x000fe20003f46270 */
[----:B------:R-:W-:Y:S01]  /*68d0*/  @!P5 IMAD.IADD R8, R8, 0x1, -R15 ;  /* 0x000000010808d824 */ /* 0x000fe200078e0a0f */
[----:B------:R-:W-:Y:S01]  /*68e0*/  IABS R12, R12 ;  /* 0x0000000c000c7213 */ /* 0x000fe20000000000 */
[C---:B------:R-:W-:Y:S01]  /*68f0*/  IMAD R11, R15.reuse, R13, R10 ;  /* 0x0000000d0f0b7224 */ /* 0x040fe200078e020a */
[----:B------:R-:W-:Y:S01]  /*6900*/  IABS R14, R14 ;  /* 0x0000000e000e7213 */ /* 0x000fe20000000000 */
[----:B0-----:R-:W-:Y:S01]  /*6910*/  IMAD.MOV.U32 R0, RZ, RZ, R3 ;  /* 0x000000ffff007224 */ /* 0x001fe200078e0003 */
[----:B------:R-:W-:Y:S01]  /*6920*/  ISETP.GT.U32.AND P5, PT, R15, R8, PT ;  /* 0x000000080f00720c */ /* 0x000fe20003fa4070 */
[----:B-1----:R-:W-:Y:S01]  /*6930*/  IMAD.MOV.U32 R2, RZ, RZ, R9 ;  /* 0x000000ffff027224 */ /* 0x002fe200078e0009 */
[----:B------:R-:W-:Y:S01]  /*6940*/  LOP3.LUT R10, R17, 0x1e, RZ, 0xfc, !PT ;  /* 0x0000001e110a7812 */ /* 0x000fe200078efcff */
[----:B------:R-:W-:Y:S01]  /*6950*/  @!P6 IMAD.MOV R0, RZ, RZ, -R0 ;  /* 0x000000ffff00e224 */ /* 0x000fe200078e0a00 */
[----:B------:R-:W-:Y:S01]  /*6960*/  ISETP.GT.U32.AND P6, PT, R15, R11, PT ;  /* 0x0000000b0f00720c */ /* 0x000fe20003fc4070 */
[----:B------:R-:W-:Y:S01]  /*6970*/  IMAD.HI.U32 R9, R19, R12, RZ ;  /* 0x0000000c13097227 */ /* 0x000fe200078e00ff */
[----:B------:R0:W-:Y:S01]  /*6980*/  STL [R1+0x28], R20 ;  /* 0x0000281401007387 */ /* 0x0001e20000100800 */
[----:B------:R-:W-:-:S02]  /*6990*/  IABS R18, R10 ;  /* 0x0000000a00127213 */ /* 0x000fc40000000000 */
[----:B------:R-:W-:Y:S01]  /*69a0*/  IMAD.MOV R9, RZ, RZ, -R9 ;  /* 0x000000ffff097224 */ /* 0x000fe200078e0a09 */
[----:B------:R-:W-:Y:S01]  /*69b0*/  LOP3.LUT R4, R17, 0x18, RZ, 0xfc, !PT ;  /* 0x0000001811047812 */ /* 0x000fe200078efcff */
[----:B------:R-:W-:Y:S01]  /*69c0*/  @!P0 IMAD.MOV R2, RZ, RZ, -R2 ;  /* 0x000000ffff028224 */ /* 0x000fe200078e0a02 */
[----:B------:R-:W-:Y:S01]  /*69d0*/  ISETP.GE.AND P0, PT, R6, RZ, PT ;  /* 0x000000ff0600720c */ /* 0x000fe20003f06270 */
[----:B------:R-:W-:Y:S01]  /*69e0*/  IMAD R12, R15, R9, R12 ;  /* 0x000000090f0c7224 */ /* 0x000fe200078e020c */
[----:B------:R-:W-:Y:S01]  /*69f0*/  IABS R6, R6 ;  /* 0x0000000600067213 */ /* 0x000fe20000000000 */
[--C-:B------:R-:W-:Y:S01]  /*6a00*/  @!P5 IMAD.IADD R8, R8, 0x1, -R15.reuse ;  /* 0x000000010808d824 */ /* 0x100fe200078e0a0f */
[----:B------:R1:W-:Y:S01]  /*6a10*/  STL [R1+0x30], R2 ;  /* 0x0000300201007387 */ /* 0x0003e20000100800 */
[----:B------:R-:W-:Y:S01]  /*6a20*/  @!P6 IMAD.IADD R11, R11, 0x1, -R15 ;  /* 0x000000010b0be824 */ /* 0x000fe200078e0a0f */
[----:B------:R-:W-:Y:S01]  /*6a30*/  ISETP.GT.U32.AND P5, PT, R15, R12, PT ;  /* 0x0000000c0f00720c */ /* 0x000fe20003fa4070 */
[----:B------:R-:W-:Y:S01]  /*6a40*/  IMAD.HI.U32 R3, R19, R14, RZ ;  /* 0x0000000e13037227 */ /* 0x000fe200078e00ff */
[----:B------:R2:W-:Y:S01]  /*6a50*/  STL [R1+0x4c], R0 ;  /* 0x00004c0001007387 */ /* 0x0005e20000100800 */
[----:B0-----:R-:W-:-:S02]  /*6a60*/  IABS R20, R25 ;  /* 0x0000001900147213 */ /* 0x001fc40000000000 */
[----:B------:R-:W-:Y:S01]  /*6a70*/  ISETP.GT.U32.AND P6, PT, R15, R11, PT ;  /* 0x0000000b0f00720c */ /* 0x000fe20003fc4070 */
[----:B------:R-:W-:Y:S01]  /*6a80*/  IMAD.HI.U32 R16, R19, R6, RZ ;  /* 0x0000000613107227 */ /* 0x000fe200078e00ff */
[----:B------:R-:W-:Y:S02]  /*6a90*/  IABS R22, R4 ;  /* 0x0000000400167213 */ /* 0x000fe40000000000 */
[C---:B-1----:R-:W-:Y:S01]  /*6aa0*/  LOP3.LUT R2, R17.reuse, 0x16, RZ, 0xfc, !PT ;  /* 0x0000001611027812 */ /* 0x042fe200078efcff */
[----:B------:R-:W-:Y:S01]  /*6ab0*/  IMAD.MOV R3, RZ, RZ, -R3 ;  /* 0x000000ffff037224 */ /* 0x000fe200078e0a03 */
[C---:B------:R-:W-:Y:S01]  /*6ac0*/  LOP3.LUT R7, R17.reuse, 0xc, RZ, 0xfc, !PT ;  /* 0x0000000c11077812 */ /* 0x040fe200078efcff */
[----:B------:R-:W-:Y:S01]  /*6ad0*/  IMAD.MOV R16, RZ, RZ, -R16 ;  /* 0x000000ffff107224 */ /* 0x000fe200078e0a10 */
[----:B------:R-:W-:Y:S01]  /*6ae0*/  LOP3.LUT R5, R17, 0xa, RZ, 0xfc, !PT ;  /* 0x0000000a11057812 */ /* 0x000fe200078efcff */
[----:B------:R-:W-:Y:S02]  /*6af0*/  IMAD R14, R15, R3, R14 ;  /* 0x000000030f0e7224 */ /* 0x000fe400078e020e */
[----:B--2---:R-:W-:-:S02]  /*6b00*/  IMAD.MOV.U32 R0, RZ, RZ, R8 ;  /* 0x000000ffff007224 */ /* 0x004fc400078e0008 */
[--C-:B------:R-:W-:Y:S02]  /*6b10*/  @!P5 IMAD.IADD R12, R12, 0x1, -R15.reuse ;  /* 0x000000010c0cd824 */ /* 0x100fe400078e0a0f */
[C---:B------:R-:W-:Y:S02]  /*6b20*/  IMAD R16, R15.reuse, R16, R6 ;  /* 0x000000100f107224 */ /* 0x040fe400078e0206 */
[----:B------:R-:W-:Y:S01]  /*6b30*/  @!P1 IMAD.MOV R0, RZ, RZ, -R0 ;  /* 0x000000ffff009224 */ /* 0x000fe200078e0a00 */
[----:B------:R-:W-:Y:S01]  /*6b40*/  ISETP.GT.U32.AND P1, PT, R15, R14, PT ;  /* 0x0000000e0f00720c */ /* 0x000fe20003f24070 */
[----:B------:R-:W-:Y:S01]  /*6b50*/  @!P6 IMAD.IADD R11, R11, 0x1, -R15 ;  /* 0x000000010b0be824 */ /* 0x000fe200078e0a0f */
[----:B------:R-:W-:Y:S01]  /*6b60*/  ISETP.GT.U32.AND P5, PT, R15, R12, PT ;  /* 0x0000000c0f00720c */ /* 0x000fe20003fa4070 */
[----:B------:R-:W-:Y:S01]  /*6b70*/  IMAD.HI.U32 R9, R19, R18, RZ ;  /* 0x0000001213097227 */ /* 0x000fe200078e00ff */
[----:B------:R-:W-:Y:S01]  /*6b80*/  ISETP.GT.U32.AND P6, PT, R15, R16, PT ;  /* 0x000000100f00720c */ /* 0x000fe20003fc4070 */
[----:B------:R0:W-:Y:S02]  /*6b90*/  STL [R1+0x2c], R0 ;  /* 0x00002c0001007387 */ /* 0x0001e40000100800 */
[----:B------:R-:W-:-:S02]  /*6ba0*/  IMAD.HI.U32 R3, R19, R20, RZ ;  /* 0x0000001413037227 */ /* 0x000fc400078e00ff */
[----:B------:R-:W-:Y:S02]  /*6bb0*/  STL [R1+0x6c], R4 ;  /* 0x00006c0401007387 */ /* 0x000fe40000100800 */
[----:B------:R-:W-:Y:S02]  /*6bc0*/  IMAD.MOV R9, RZ, RZ, -R9 ;  /* 0x000000ffff097224 */ /* 0x000fe400078e0a09 */
[----:B------:R-:W-:Y:S01]  /*6bd0*/  IMAD.HI.U32 R8, R19, R21, RZ ;  /* 0x0000001513087227 */ /* 0x000fe200078e00ff */
[----:B------:R1:W-:Y:S01]  /*6be0*/  STL [R1+0x68], R2 ;  /* 0x0000680201007387 */ /* 0x0003e20000100800 */
[----:B0-----:R-:W-:Y:S02]  /*6bf0*/  LOP3.LUT R0, R17, 0x14, RZ, 0xfc, !PT ;  /* 0x0000001411007812 */ /* 0x001fe400078efcff */
[----:B------:R-:W-:Y:S02]  /*6c00*/  IMAD.MOV R3, RZ, RZ, -R3 ;  /* 0x000000ffff037224 */ /* 0x000fe400078e0a03 */
[C---:B------:R-:W-:Y:S01]  /*6c10*/  IMAD R18, R15.reuse, R9, R18 ;  /* 0x000000090f127224 */ /* 0x040fe200078e0212 */
[----:B------:R-:W-:Y:S01]  /*6c20*/  IABS R6, R0 ;  /* 0x0000000000067213 */ /* 0x000fe20000000000 */
[----:B------:R-:W-:Y:S01]  /*6c30*/  IMAD.MOV R8, RZ, RZ, -R8 ;  /* 0x000000ffff087224 */ /* 0x000fe200078e0a08 */
[----:B------:R0:W-:Y:S01]  /*6c40*/  STL [R1+0x64], R0 ;  /* 0x0000640001007387 */ /* 0x0001e20000100800 */
[----:B------:R-:W-:Y:S01]  /*6c50*/  IMAD R20, R15, R3, R20 ;  /* 0x000000030f147224 */ /* 0x000fe200078e0214 */
[----:B------:R-:W-:Y:S01]  /*6c60*/  IABS R3, R2 ;  /* 0x0000000200037213 */ /* 0x000fe20000000000 */
[--C-:B------:R-:W-:Y:S01]  /*6c70*/  @!P1 IMAD.IADD R14, R14, 0x1, -R15.reuse ;  /* 0x000000010e0e9824 */ /* 0x100fe200078e0a0f */
[----:B-1----:R-:W-:Y:S01]  /*6c80*/  LOP3.LUT R2, R17, 0x6, RZ, 0xfc, !PT ;  /* 0x0000000611027812 */ /* 0x002fe200078efcff */
[----:B------:R-:W-:Y:S01]  /*6c90*/  @!P5 IMAD.IADD R12, R12, 0x1, -R15 ;  /* 0x000000010c0cd824 */ /* 0x000fe200078e0a0f */
[C---:B------:R-:W-:Y:S01]  /*6ca0*/  ISETP.GT.U32.AND P5, PT, R15.reuse, R18, PT ;  /* 0x000000120f00720c */ /* 0x040fe20003fa4070 */
[C---:B------:R-:W-:Y:S01]  /*6cb0*/  IMAD R21, R15.reuse, R8, R21 ;  /* 0x000000080f157224 */ /* 0x040fe200078e0215 */
[----:B------:R-:W-:Y:S01]  /*6cc0*/  ISETP.GT.U32.AND P1, PT, R15, R14, PT ;  /* 0x0000000e0f00720c */ /* 0x000fe20003f24070 */
[----:B------:R-:W-:Y:S01]  /*6cd0*/  @!P6 IMAD.IADD R16, R16, 0x1, -R15 ;  /* 0x000000011010e824 */ /* 0x000fe200078e0a0f */
[----:B0-----:R-:W-:Y:S01]  /*6ce0*/  LOP3.LUT R0, R17, 0x12, RZ, 0xfc, !PT ;  /* 0x0000001211007812 */ /* 0x001fe200078efcff */
[----:B------:R-:W-:Y:S01]  /*6cf0*/  IMAD.HI.U32 R8, R19, R6, RZ ;  /* 0x0000000613087227 */ /* 0x000fe200078e00ff */
[----:B------:R-:W-:-:S02]  /*6d00*/  LOP3.LUT R4, R17, 0x8, RZ, 0xfc, !PT ;  /* 0x0000000811047812 */ /* 0x000fc400078efcff */
[----:B------:R-:W-:Y:S01]  /*6d10*/  ISETP.GT.U32.AND P6, PT, R15, R16, PT ;  /* 0x000000100f00720c */ /* 0x000fe20003fc4070 */
[----:B------:R-:W-:Y:S02]  /*6d20*/  IMAD.MOV R8, RZ, RZ, -R8 ;  /* 0x000000ffff087224 */ /* 0x000fe400078e0a08 */
[----:B------:R-:W-:-:S04]  /*6d30*/  IMAD.HI.U32 R9, R19, R3, RZ ;  /* 0x0000000313097227 */ /* 0x000fc800078e00ff */
[C---:B------:R-:W-:Y:S01]  /*6d40*/  IMAD R6, R15.reuse, R8, R6 ;  /* 0x000000080f067224 */ /* 0x040fe200078e0206 */
[----:B------:R-:W-:Y:S01]  /*6d50*/  IABS R8, R0 ;  /* 0x0000000000087213 */ /* 0x000fe20000000000 */
[----:B------:R-:W-:Y:S02]  /*6d60*/  IMAD.MOV R9, RZ, RZ, -R9 ;  /* 0x000000ffff097224 */ /* 0x000fe400078e0a09 */
[----:B------:R-:W-:Y:S01]  /*6d70*/  @!P5 IMAD.IADD R18, R18, 0x1, -R15 ;  /* 0x000000011212d824 */ /* 0x000fe200078e0a0f */
[----:B------:R-:W-:Y:S01]  /*6d80*/  ISETP.GE.AND P5, PT, R10, RZ, PT ;  /* 0x000000ff0a00720c */ /* 0x000fe20003fa6270 */
[----:B------:R-:W-:Y:S01]  /*6d90*/  IMAD R3, R15, R9, R3 ;  /* 0x000000090f037224 */ /* 0x000fe200078e0203 */
[----:B------:R-:W-:Y:S01]  /*6da0*/  IABS R9, R28 ;  /* 0x0000001c00097213 */ /* 0x000fe20000000000 */
[----:B------:R-:W-:Y:S01]  /*6db0*/  IMAD.HI.U32 R23, R19, R8, RZ ;  /* 0x0000000813177227 */ /* 0x000fe200078e00ff */
[----:B------:R-:W-:-:S03]  /*6dc0*/  IABS R10, R24 ;  /* 0x00000018000a7213 */ /* 0x000fc60000000000 */
[--C-:B------:R-:W-:Y:S01]  /*6dd0*/  @!P1 IMAD.IADD R14, R14, 0x1, -R15.reuse ;  /* 0x000000010e0e9824 */ /* 0x100fe200078e0a0f */
[C---:B------:R-:W-:Y:S01]  /*6de0*/  ISETP.GT.U32.AND P1, PT, R15.reuse, R20, PT ;  /* 0x000000140f00720c */ /* 0x040fe20003f24070 */
[----:B------:R-:W-:Y:S01]  /*6df0*/  @!P6 IMAD.IADD R16, R16, 0x1, -R15 ;  /* 0x000000011010e824 */ /* 0x000fe200078e0a0f */
[----:B------:R-:W-:Y:S01]  /*6e00*/  ISETP.GT.U32.AND P6, PT, R15, R21, PT ;  /* 0x000000150f00720c */ /* 0x000fe20003fc4070 */
[----:B------:R-:W-:Y:S02]  /*6e10*/  IMAD.MOV R23, RZ, RZ, -R23 ;  /* 0x000000ffff177224 */ /* 0x000fe400078e0a17 */
[C---:B------:R-:W-:Y:S01]  /*6e20*/  IMAD.HI.U32 R26, R19.reuse, R9, RZ ;  /* 0x00000009131a7227 */ /* 0x040fe200078e00ff */
[----:B------:R-:W-:Y:S03]  /*6e30*/  STL [R1+0xe64], R16 ;  /* 0x000e641001007387 */ /* 0x000fe60000100800 */
[----:B------:R-:W-:Y:S01]  /*6e40*/  IMAD.HI.U32 R27, R19, R10, RZ ;  /* 0x0000000a131b7227 */ /* 0x000fe200078e00ff */
[----:B------:R0:W-:Y:S03]  /*6e50*/  STL [R1+0x58], R0 ;  /* 0x0000580001007387 */ /* 0x0001e60000100800 */
[----:B------:R-:W-:-:S02]  /*6e60*/  IMAD R8, R15, R23, R8 ;  /* 0x000000170f087224 */ /* 0x000fc400078e0208 */
[----:B------:R-:W-:Y:S02]  /*6e70*/  IMAD.MOV R23, RZ, RZ, -R26 ;  /* 0x000000ffff177224 */ /* 0x000fe400078e0a1a */
[----:B------:R-:W-:Y:S01]  /*6e80*/  IMAD.MOV R26, RZ, RZ, -R27 ;  /* 0x000000ffff1a7224 */ /* 0x000fe200078e0a1b */
[----:B------:R-:W-:Y:S01]  /*6e90*/  IABS R27, R2 ;  /* 0x00000002001b7213 */ /* 0x000fe20000000000 */
[----:B------:R-:W-:Y:S01]  /*6ea0*/  @!P3 IMAD.MOV R11, RZ, RZ, -R11 ;  /* 0x000000ffff0bb224 */ /* 0x000fe200078e0a0b */
[----:B0-----:R-:W-:Y:S01]  /*6eb0*/  LOP3.LUT R0, R17, 0x4, RZ, 0xfc, !PT ;  /* 0x0000000411007812 */ /* 0x001fe200078efcff */
[C---:B------:R-:W-:Y:S02]  /*6ec0*/  IMAD R10, R15.reuse, R26, R10 ;  /* 0x0000001a0f0a7224 */ /* 0x040fe400078e020a */
[----:B------:R-:W-:Y:S01]  /*6ed0*/  @!P1 IMAD.IADD R20, R20, 0x1, -R15 ;  /* 0x0000000114149824 */ /* 0x000fe200078e0a0f */
[----:B------:R-:W-:Y:S01]  /*6ee0*/  IABS R26, R0 ;  /* 0x00000000001a7213 */ /* 0x000fe20000000000 */
[----:B------:R0:W-:Y:S01]  /*6ef0*/  STL [R1+0xdf8], R11 ;  /* 0x000df80b01007387 */ /* 0x0001e20000100800 */
[----:B------:R-:W-:Y:S01]  /*6f00*/  ISETP.GT.U32.AND P1, PT, R15, R18, PT ;  /* 0x000000120f00720c */ /* 0x000fe20003f24070 */
[----:B------:R-:W-:-:S02]  /*6f10*/  IMAD.HI.U32 R13, R19, R22, RZ ;  /* 0x00000016130d7227 */ /* 0x000fc400078e00ff */
[----:B------:R1:W-:Y:S02]  /*6f20*/  STL [R1+0xe60], R28 ;  /* 0x000e601c01007387 */ /* 0x0003e40000100800 */
[----:B------:R-:W-:Y:S02]  /*6f30*/  IMAD.HI.U32 R16, R19, R26, RZ ;  /* 0x0000001a13107227 */ /* 0x000fe400078e00ff */
[----:B------:R2:W-:Y:S02]  /*6f40*/  STL [R1+0xe68], R24 ;  /* 0x000e681801007387 */ /* 0x0005e40000100800 */
[----:B------:R-:W-:Y:S01]  /*6f50*/  IMAD.MOV R13, RZ, RZ, -R13 ;  /* 0x000000ffff0d7224 */ /* 0x000fe200078e0a0d */
[----:B0-----:R-:W-:Y:S01]  /*6f60*/  LOP3.LUT R11, R17, 0x2, RZ, 0xfc, !PT ;  /* 0x00000002110b7812 */ /* 0x001fe200078efcff */
[----:B------:R-:W-:Y:S01]  /*6f70*/  @!P6 IMAD.IADD R21, R21, 0x1, -R15 ;  /* 0x000000011515e824 */ /* 0x000fe200078e0a0f */
[----:B------:R-:W-:Y:S01]  /*6f80*/  IABS R17, R5 ;  /* 0x0000000500117213 */ /* 0x000fe20000000000 */
[----:B------:R-:W-:Y:S01]  /*6f90*/  IMAD.MOV R16, RZ, RZ, -R16 ;  /* 0x000000ffff107224 */ /* 0x000fe200078e0a10 */
[----:B-1----:R-:W-:Y:S01]  /*6fa0*/  IABS R28, R11 ;  /* 0x0000000b001c7213 */ /* 0x002fe20000000000 */
[C---:B------:R-:W-:Y:S01]  /*6fb0*/  IMAD R22, R15.reuse, R13, R22 ;  /* 0x0000000d0f167224 */ /* 0x040fe200078e0216 */
[----:B------:R-:W-:Y:S01]  /*6fc0*/  ISETP.GT.U32.AND P3, PT, R15, R21, PT ;  /* 0x000000150f00720c */ /* 0x000fe20003f64070 */
[----:B--2---:R-:W-:Y:S01]  /*6fd0*/  IMAD.HI.U32 R24, R19, R27, RZ ;  /* 0x0000001b13187227 */ /* 0x004fe200078e00ff */
[----:B------:R-:W-:-:S02]  /*6fe0*/  IABS R13, R7 ;  /* 0x00000007000d7213 */ /* 0x000fc40000000000 */
[C---:B------:R-:W-:Y:S01]  /*6ff0*/  ISETP.GT.U32.AND P6, PT, R15.reuse, R20, PT ;  /* 0x000000140f00720c */ /* 0x040fe20003fc4070 */
[----:B------:R-:W-:Y:S02]  /*7000*/  IMAD.MOV R24, RZ, RZ, -R24 ;  /* 0x000000ffff187224 */ /* 0x000fe400078e0a18 */
[C---:B------:R-:W-:Y:S02]  /*7010*/  IMAD R26, R15.reuse, R16, R26 ;  /* 0x000000100f1a7224 */ /* 0x040fe400078e021a */
[C---:B------:R-:W-:Y:S02]  /*7020*/  IMAD R27, R15.reuse, R24, R27 ;  /* 0x000000180f1b7224 */ /* 0x040fe400078e021b */
[----:B------:R-:W2:Y:S01]  /*7030*/  LDL.LU R24, [R1+0xe68] ;  /* 0x000e680001187983 */ /* 0x000ea20000300800 */
[--C-:B------:R-:W-:Y:S01]  /*7040*/  @!P1 IMAD.IADD R18, R18, 0x1, -R15.reuse ;  /* 0x0000000112129824 */ /* 0x100fe200078e0a0f */
[----:B------:R-:W-:Y:S01]  /*7050*/  ISETP.GT.U32.AND P1, PT, R15, R22, PT ;  /* 0x000000160f00720c */ /* 0x000fe20003f24070 */
[----:B------:R-:W-:Y:S01]  /*7060*/  @!P3 IMAD.IADD R21, R21, 0x1, -R15 ;  /* 0x000000011515b824 */ /* 0x000fe200078e0a0f */
[----:B------:R-:W3:Y:S01]  /*7070*/  LDL.LU R16, [R1+0xe64] ;  /* 0x000e640001107983 */ /* 0x000ee20000300800 */
[C---:B------:R-:W-:Y:S01]  /*7080*/  ISETP.GT.U32.AND P3, PT, R15.reuse, R6, PT ;  /* 0x000000060f00720c */ /* 0x040fe20003f64070 */
[----:B------:R-:W-:Y:S01]  /*7090*/  IMAD R9, R15, R23, R9 ;  /* 0x000000170f097224 */ /* 0x000fe200078e0209 */
[----:B------:R-:W-:Y:S01]  /*70a0*/  IABS R23, R4 ;  /* 0x0000000400177213 */ /* 0x000fe20000000000 */
[----:B------:R-:W-:-:S02]  /*70b0*/  @!P2 IMAD.MOV R12, RZ, RZ, -R12 ;  /* 0x000000ffff0ca224 */ /* 0x000fc400078e0a0c */
[----:B------:R-:W-:Y:S01]  /*70c0*/  @!P6 IMAD.IADD R20, R20, 0x1, -R15 ;  /* 0x000000011414e824 */ /* 0x000fe200078e0a0f */
[----:B------:R-:W-:-:S04]  /*70d0*/  ISETP.GT.U32.AND P6, PT, R15, R3, PT ;  /* 0x000000030f00720c */ /* 0x000fc80003fc4070 */
[----:B------:R-:W-:Y:S01]  /*70e0*/  @!P1 IMAD.IADD R22, R22, 0x1, -R15 ;  /* 0x0000000116169824 */ /* 0x000fe200078e0a0f */
[----:B------:R-:W-:Y:S01]  /*70f0*/  ISETP.GE.AND P1, PT, R25, RZ, PT ;  /* 0x000000ff1900720c */ /* 0x000fe20003f26270 */
[----:B------:R-:W-:-:S04]  /*7100*/  IMAD.HI.U32 R25, R19, R13, RZ ;  /* 0x0000000d13197227 */ /* 0x000fc800078e00ff */
[----:B------:R-:W-:Y:S02]  /*7110*/  IMAD.MOV R25, RZ, RZ, -R25 ;  /* 0x000000ffff197224 */ /* 0x000fe400078e0a19 */
[----:B------:R-:W-:Y:S01]  /*7120*/  @!P3 IMAD.IADD R6, R6, 0x1, -R15 ;  /* 0x000000010606b824 */ /* 0x000fe200078e0a0f */
[----:B------:R-:W-:Y:S01]  /*7130*/  ISETP.GE.AND P3, PT, R29, RZ, PT ;  /* 0x000000ff1d00720c */ /* 0x000fe20003f66270 */
[----:B------:R-:W-:Y:S02]  /*7140*/  IMAD R13, R15, R25, R13 ;  /* 0x000000190f0d7224 */ /* 0x000fe400078e020d */
[----:B------:R-:W-:-:S04]  /*7150*/  IMAD.HI.U32 R25, R19, R17, RZ ;  /* 0x0000001113197227 */ /* 0x000fc800078e00ff */
[----:B------:R-:W-:-:S04]  /*7160*/  IMAD.HI.U32 R29, R19, R23, RZ ;  /* 0x00000017131d7227 */ /* 0x000fc800078e00ff */
[----:B------:R-:W-:Y:S02]  /*7170*/  IMAD.MOV R25, RZ, RZ, -R25 ;  /* 0x000000ffff197224 */ /* 0x000fe400078e0a19 */
[----:B------:R-:W-:Y:S02]  /*7180*/  IMAD.MOV R29, RZ, RZ, -R29 ;  /* 0x000000ffff1d7224 */ /* 0x000fe400078e0a1d */
[----:B------:R-:W-:Y:S02]  /*7190*/  IMAD R17, R15, R25, R17 ;  /* 0x000000190f117224 */ /* 0x000fe400078e0211 */
[----:B------:R-:W-:-:S04]  /*71a0*/  IMAD.HI.U32 R25, R19, R28, RZ ;  /* 0x0000001c13197227 */ /* 0x000fc800078e00ff */
[----:B------:R-:W-:Y:S02]  /*71b0*/  IMAD R19, R15, R29, R23 ;  /* 0x0000001d0f137224 */ /* 0x000fe400078e0217 */
[----:B------:R-:W4:Y:S01]  /*71c0*/  LDL.LU R23, [R1+0x64] ;  /* 0x0000640001177983 */ /* 0x000f220000300800 */
[----:B------:R-:W-:Y:S02]  /*71d0*/  @!P4 IMAD.MOV R14, RZ, RZ, -R14 ;  /* 0x000000ffff0ec224 */ /* 0x000fe400078e0a0e */
[----:B------:R-:W-:Y:S01]  /*71e0*/  @!P5 IMAD.MOV R18, RZ, RZ, -R18 ;  /* 0x000000ffff12d224 */ /* 0x000fe200078e0a12 */
[----:B------:R-:W2:Y:S01]  /*71f0*/  LDL.LU R29, [R1+0x58] ;  /* 0x00005800011d7983 */ /* 0x000ea20000300800 */
[----:B------:R-:W-:Y:S02]  /*7200*/  @!P1 IMAD.MOV R20, RZ, RZ, -R20 ;  /* 0x000000ffff149224 */ /* 0x000fe400078e0a14 */
[----:B------:R-:W-:Y:S01]  /*7210*/  @!P6 IMAD.IADD R3, R3, 0x1, -R15 ;  /* 0x000000010303e824 */ /* 0x000fe200078e0a0f */
[----:B------:R0:W-:Y:S01]  /*7220*/  STL [R1+0xdfc], R12 ;  /* 0x000dfc0c01007387 */ /* 0x0001e20000100800 */
[----:B------:R-:W-:Y:S01]  /*7230*/  IMAD.MOV R25, RZ, RZ, -R25 ;  /* 0x000000ffff197224 */ /* 0x000fe200078e0a19 */
[C---:B------:R-:W-:Y:S01]  /*7240*/  ISETP.GT.U32.AND P2, PT, R15.reuse, R22, PT ;  /* 0x000000160f00720c */ /* 0x040fe20003f44070 */
[----:B------:R-:W-:Y:S01]  /*7250*/  @!P3 IMAD.MOV R21, RZ, RZ, -R21 ;  /* 0x000000ffff15b224 */ /* 0x000fe200078e0a15 */
[C---:B------:R-:W-:Y:S01]  /*7260*/  ISETP.GT.U32.AND P6, PT, R15.reuse, R8, PT ;  /* 0x000000080f00720c */ /* 0x040fe20003fc4070 */
[----:B------:R-:W-:Y:S01]  /*7270*/  IMAD R25, R15, R25, R28 ;  /* 0x000000190f197224 */ /* 0x000fe200078e021c */
[----:B0-----:R-:W2:Y:S04]  /*7280*/  LDL.LU R12, [R1+0x68] ;  /* 0x00006800010c7983 */ /* 0x001ea80000300800 */
[----:B------:R0:W-:Y:S05]  /*7290*/  STL [R1+0xe00], R14 ;  /* 0x000e000e01007387 */ /* 0x0001ea0000100800 */
[----:B------:R-:W-:-:S02]  /*72a0*/  @!P2 IMAD.IADD R22, R22, 0x1, -R15 ;  /* 0x000000011616a824 */ /* 0x000fc400078e0a0f */
[----:B------:R-:W-:Y:S01]  /*72b0*/  @!P6 IMAD.IADD R8, R8, 0x1, -R15 ;  /* 0x000000010808e824 */ /* 0x000fe200078e0a0f */
[----:B0-----:R-:W2:Y:S01]  /*72c0*/  LDL.LU R14, [R1+0x6c] ;  /* 0x00006c00010e7983 */ /* 0x001ea20000300800 */
[C---:B------:R-:W-:Y:S02]  /*72d0*/  ISETP.GT.U32.AND P2, PT, R15.reuse, R17, PT ;  /* 0x000000110f00720c */ /* 0x040fe40003f44070 */
[----:B------:R-:W-:-:S11]  /*72e0*/  ISETP.GT.U32.AND P6, PT, R15, R9, PT ;  /* 0x000000090f00720c */ /* 0x000fd60003fc4070 */
[--C-:B------:R-:W-:Y:S02]  /*72f0*/  @!P2 IMAD.IADD R17, R17, 0x1, -R15.reuse ;  /* 0x000000011111a824 */ /* 0x100fe400078e0a0f */
[----:B---3--:R-:W-:Y:S01]  /*7300*/  @!P0 IMAD.MOV R16, RZ, RZ, -R16 ;  /* 0x000000ffff108224 */ /* 0x008fe200078e0a10 */
[----:B------:R-:W-:Y:S01]  /*7310*/  ISETP.GT.U32.AND P4, PT, R15, R3, PT ;  /* 0x000000030f00720c */ /* 0x000fe20003f84070 */
[----:B------:R-:W-:Y:S01]  /*7320*/  @!P6 IMAD.IADD R9, R9, 0x1, -R15 ;  /* 0x000000010909e824 */ /* 0x000fe200078e0a0f */
[----:B----4-:R-:W-:Y:S02]  /*7330*/  ISETP.GE.AND P2, PT, R23, RZ, PT ;  /* 0x000000ff1700720c */ /* 0x010fe40003f46270 */
[----:B------:R-:W-:Y:S01]  /*7340*/  STL [R1+0xe04], R16 ;  /* 0x000e041001007387 */ /* 0x000fe20000100800 */
[C---:B------:R-:W-:Y:S02]  /*7350*/  ISETP.GT.U32.AND P0, PT, R15.reuse, R6, PT ;  /* 0x000000060f00720c */ /* 0x040fe40003f04070 */
[C---:B------:R-:W-:Y:S01]  /*7360*/  ISETP.GT.U32.AND P5, PT, R15.reuse, R8, PT ;  /* 0x000000080f00720c */ /* 0x040fe20003fa4070 */
[----:B------:R-:W-:Y:S01]  /*7370*/  STL [R1+0xe08], R18 ;  /* 0x000e081201007387 */ /* 0x000fe20000100800 */
[----:B------:R-:W-:-:S03]  /*7380*/  ISETP.GT.U32.AND P6, PT, R15, R10, PT ;  /* 0x0000000a0f00720c */ /* 0x000fc60003fc4070 */
[----:B------:R-:W-:Y:S04]  /*7390*/  STL [R1+0xe0c], R20 ;  /* 0x000e0c1401007387 */ /* 0x000fe80000100800 */
[----:B------:R-:W3:Y:S04]  /*73a0*/  LDL.LU R28, [R1+0xe60] ;  /* 0x000e6000011c7983 */ /* 0x000ee80000300800 */
[----:B------:R-:W-:Y:S04]  /*73b0*/  STL [R1+0xe10], R21 ;  /* 0x000e101501007387 */ /* 0x000fe80000100800 */
[----:B------:R-:W4:Y:S01]  /*73c0*/  LDL.LU R23, [R1+0x1a4] ;  /* 0x0001a40001177983 */ /* 0x000f220000300800 */
[----:B------:R-:W-:Y:S01]  /*73d0*/  @!P0 IMAD.IADD R6, R6, 0x1, -R15 ;  /* 0x0000000106068824 */ /* 0x000fe200078e0a0f */
[----:B------:R-:W-:-:S02]  /*73e0*/  ISETP.GT.U32.AND P0, PT, R15, R27, PT ;  /* 0x0000001b0f00720c */ /* 0x000fc40003f04070 */
[----:B------:R-:W-:Y:S01]  /*73f0*/  ISETP.GT.U32.AND P1, PT, R15, R9, PT ;  /* 0x000000090f00720c */ /* 0x000fe20003f24070 */
[--C-:B------:R-:W-:Y:S01]  /*7400*/  @!P4 IMAD.IADD R3, R3, 0x1, -R15.reuse ;  /* 0x000000010303c824 */ /* 0x100fe200078e0a0f */
[C---:B------:R-:W-:Y:S02]  /*7410*/  ISETP.GT.U32.AND P3, PT, R15.reuse, R13, PT ;  /* 0x0000000d0f00720c */ /* 0x040fe40003f64070 */
[C---:B------:R-:W-:Y:S01]  /*7420*/  ISETP.GT.U32.AND P4, PT, R15.reuse, R19, PT ;  /* 0x000000130f00720c */ /* 0x040fe20003f84070 */
[----:B------:R-:W-:Y:S01]  /*7430*/  @!P5 IMAD.IADD R8, R8, 0x1, -R15 ;  /* 0x000000010808d824 */ /* 0x000fe200078e0a0f */
[----:B------:R-:W-:-:S05]  /*7440*/  ISETP.GT.U32.AND P5, PT, R15, R26, PT ;  /* 0x0000001a0f00720c */ /* 0x000fca0003fa4070 */
[--C-:B------:R-:W-:Y:S02]  /*7450*/  @!P0 IMAD.IADD R27, R27, 0x1, -R15.reuse ;  /* 0x000000011b1b8824 */ /* 0x100fe400078e0a0f */
[--C-:B------:R-:W-:Y:S02]  /*7460*/  @!P6 IMAD.IADD R10, R10, 0x1, -R15.reuse ;  /* 0x000000010a0ae824 */ /* 0x100fe400078e0a0f */
[--C-:B------:R-:W-:Y:S01]  /*7470*/  @!P1 IMAD.IADD R9, R9, 0x1, -R15.reuse ;  /* 0x0000000109099824 */ /* 0x100fe200078e0a0f */
[----:B--2---:R-:W-:Y:S02]  /*7480*/  ISETP.GE.AND P1, PT, R14, RZ, PT ;  /* 0x000000ff0e00720c */ /* 0x004fe40003f26270 */
[----:B------:R-:W-:Y:S01]  /*7490*/  ISETP.GT.U32.AND P6, PT, R15, R10, PT ;  /* 0x0000000a0f00720c */ /* 0x000fe20003fc4070 */
[--C-:B------:R-:W-:Y:S01]  /*74a0*/  @!P3 IMAD.IADD R13, R13, 0x1, -R15.reuse ;  /* 0x000000010d0db824 */ /* 0x100fe200078e0a0f */
[----:B------:R-:W-:Y:S01]  /*74b0*/  ISETP.GE.AND P3, PT, R12, RZ, PT ;  /* 0x000000ff0c00720c */ /* 0x000fe20003f66270 */
[--C-:B------:R-:W-:Y:S01]  /*74c0*/  @!P4 IMAD.IADD R19, R19, 0x1, -R15.reuse ;  /* 0x000000011313c824 */ /* 0x100fe200078e0a0f */
[----:B------:R-:W-:Y:S01]  /*74d0*/  ISETP.GE.AND P4, PT, R29, RZ, PT ;  /* 0x000000ff1d00720c */ /* 0x000fe20003f86270 */
[----:B------:R-:W-:Y:S01]  /*74e0*/  @!P5 IMAD.IADD R26, R26, 0x1, -R15 ;  /* 0x000000011a1ad824 */ /* 0x000fe200078e0a0f */
[----:B------:R-:W-:Y:S01]  /*74f0*/  ISETP.GE.AND P5, PT, R24, RZ, PT ;  /* 0x000000ff1800720c */ /* 0x000fe20003fa6270 */
[----:B------:R-:W-:Y:S01]  /*7500*/  @!P2 IMAD.MOV R6, RZ, RZ, -R6 ;  /* 0x000000ffff06a224 */ /* 0x000fe200078e0a06 */
[----:B------:R-:W-:Y:S01]  /*7510*/  ISETP.GT.U32.AND P2, PT, R15, R19, PT ;  /* 0x000000130f00720c */ /* 0x000fe20003f44070 */
[----:B------:R-:W2:Y:S02]  /*7520*/  LDL.LU R24, [R1+0xe5c] ;  /* 0x000e5c0001187983 */ /* 0x000ea40000300800 */
[----:B------:R-:W-:-:S02]  /*7530*/  @!P1 IMAD.MOV R22, RZ, RZ, -R22 ;  /* 0x000000ffff169224 */ /* 0x000fc400078e0a16 */
[----:B------:R-:W-:Y:S01]  /*7540*/  @!P6 IMAD.IADD R10, R10, 0x1, -R15 ;  /* 0x000000010a0ae824 */ /* 0x000fe200078e0a0f */
[C---:B------:R-:W-:Y:S02]  /*7550*/  ISETP.GT.U32.AND P6, PT, R15.reuse, R25, PT ;  /* 0x000000190f00720c */ /* 0x040fe40003fc4070 */
[----:B------:R-:W-:Y:S01]  /*7560*/  ISETP.GT.U32.AND P1, PT, R15, R13, PT ;  /* 0x0000000d0f00720c */ /* 0x000fe20003f24070 */
[----:B------:R-:W-:Y:S02]  /*7570*/  @!P3 IMAD.MOV R3, RZ, RZ, -R3 ;  /* 0x000000ffff03b224 */ /* 0x000fe400078e0a03 */
[----:B------:R-:W-:Y:S01]  /*7580*/  @!P4 IMAD.MOV R8, RZ, RZ, -R8 ;  /* 0x000000ffff08c224 */ /* 0x000fe200078e0a08 */
[----:B------:R-:W-:Y:S01]  /*7590*/  STL [R1+0xe14], R22 ;  /* 0x000e141601007387 */ /* 0x000fe20000100800 */
[----:B------:R-:W-:-:S03]  /*75a0*/  @!P5 IMAD.MOV R10, RZ, RZ, -R10 ;  /* 0x000000ffff0ad224 */ /* 0x000fc600078e0a0a */
[----:B------:R0:W-:Y:S01]  /*75b0*/  STL [R1+0xe18], R3 ;  /* 0x000e180301007387 */ /* 0x0001e20000100800 */
[----:B------:R-:W-:-:S03]  /*75c0*/  @!P2 IMAD.IADD R19, R19, 0x1, -R15 ;  /* 0x000000011313a824 */ /* 0x000fc600078e0a0f */
[----:B------:R1:W-:Y:S01]  /*75d0*/  STL [R1+0xe1c], R6 ;  /* 0x000e1c0601007387 */ /* 0x0003e20000100800 */
[----:B------:R-:W-:-:S03]  /*75e0*/  @!P6 IMAD.IADD R25, R25, 0x1, -R15 ;  /* 0x000000011919e824 */ /* 0x000fc600078e0a0f */
[----:B------:R-:W-:Y:S01]  /*75f0*/  STL [R1+0xe20], R8 ;  /* 0x000e200801007387 */ /* 0x000fe20000100800 */
[----:B------:R-:W-:Y:S01]  /*7600*/  ISETP.GE.AND P2, PT, R2, RZ, PT ;  /* 0x000000ff0200720c */ /* 0x000fe20003f46270 */
[----:B------:R-:W-:Y:S01]  /*7610*/  @!P1 IMAD.IADD R13, R13, 0x1, -R15 ;  /* 0x000000010d0d9824 */ /* 0x000fe200078e0a0f */
[----:B------:R-:W-:Y:S02]  /*7620*/  ISETP.GE.AND P6, PT, R7, RZ, PT ;  /* 0x000000ff0700720c */ /* 0x000fe40003fc6270 */
[----:B------:R-:W-:Y:S02]  /*7630*/  ISETP.GE.AND P1, PT, R5, RZ, PT ;  /* 0x000000ff0500720c */ /* 0x000fe40003f26270 */
[----:B---3--:R-:W-:Y:S02]  /*7640*/  ISETP.GE.AND P0, PT, R28, RZ, PT ;  /* 0x000000ff1c00720c */ /* 0x008fe40003f06270 */
[----:B------:R-:W3:Y:S11]  /*7650*/  S2R R28, SR_TID.X ;  /* 0x00000000001c7919 */ /* 0x000ef60000002100 */
[----:B------:R-:W-:-:S02]  /*7660*/  @!P0 IMAD.MOV R9, RZ, RZ, -R9 ;  /* 0x000000ffff098224 */ /* 0x000fc400078e0a09 */
[----:B---3--:R-:W-:-:S03]  /*7670*/  IMAD.SHL.U32 R29, R28, 0x80, RZ ;  /* 0x000000801c1d7824 */ /* 0x008fc600078e00ff */
[----:B------:R-:W-:Y:S02]  /*7680*/  STL [R1+0xe24], R9 ;  /* 0x000e240901007387 */ /* 0x000fe40000100800 */
[----:B----4-:R-:W-:-:S05]  /*7690*/  LOP3.LUT R29, R23, 0x800, R29, 0xf8, !PT ;  /* 0x00000800171d7812 */ /* 0x010fca00078ef81d */
[----:B------:R-:W-:Y:S04]  /*76a0*/  STL [R1+0xcf0], R29 ;  /* 0x000cf01d01007387 */ /* 0x000fe80000100800 */
[----:B------:R-:W-:Y:S04]  /*76b0*/  STL [R1+0xe28], R10 ;  /* 0x000e280a01007387 */ /* 0x000fe80000100800 */
[----:B------:R-:W3:Y:S04]  /*76c0*/  LDL.LU R2, [R1+0x5c] ;  /* 0x00005c0001027983 */ /* 0x000ee80000300800 */
[----:B------:R-:W1:Y:S04]  /*76d0*/  LDL.LU R7, [R1+0x34] ;  /* 0x0000340001077983 */ /* 0x000e680000300800 */
[----:B------:R-:W4:Y:S01]  /*76e0*/  LDL.LU R5, [R1+0x194] ;  /* 0x0001940001057983 */ /* 0x000f220000300800 */
[----:B------:R-:W-:-:S02]  /*76f0*/  ISETP.GT.U32.AND P3, PT, R15, R17, PT ;  /* 0x000000110f00720c */ /* 0x000fc40003f64070 */
[C---:B------:R-:W-:Y:S02]  /*7700*/  ISETP.GT.U32.AND P4, PT, R15.reuse, R27, PT ;  /* 0x0000001b0f00720c */ /* 0x040fe40003f84070 */
[C---:B------:R-:W-:Y:S02]  /*7710*/  ISETP.GT.U32.AND P0, PT, R15.reuse, R26, PT ;  /* 0x0000001a0f00720c */ /* 0x040fe40003f04070 */
[----:B------:R-:W-:Y:S02]  /*7720*/  ISETP.GT.U32.AND P5, PT, R15, R25, PT ;  /* 0x000000190f00720c */ /* 0x000fe40003fa4070 */
[----:B------:R-:W-:-:S05]  /*7730*/  LOP3.LUT R28, R28, 0x3f, RZ, 0xc0, !PT ;  /* 0x0000003f1c1c7812 */ /* 0x000fca00078ec0ff */
[--C-:B------:R-:W-:Y:S01]  /*7740*/  @!P3 IMAD.IADD R17, R17, 0x1, -R15.reuse ;  /* 0x000000011111b824 */ /* 0x100fe200078e0a0f */
[----:B------:R-:W-:Y:S01]  /*7750*/  ISETP.GE.AND P3, PT, R4, RZ, PT ;  /* 0x000000ff0400720c */ /* 0x000fe20003f66270 */
[--C-:B------:R-:W-:Y:S01]  /*7760*/  @!P4 IMAD.IADD R27, R27, 0x1, -R15.reuse ;  /* 0x000000011b1bc824 */ /* 0x100fe200078e0a0f */
[----:B------:R-:W-:Y:S01]  /*7770*/  ISETP.GE.AND P4, PT, R0, RZ, PT ;  /* 0x000000ff0000720c */ /* 0x000fe20003f86270 */
[----:B------:R-:W-:Y:S01]  /*7780*/  @!P0 IMAD.IADD R26, R26, 0x1, -R15 ;  /* 0x000000011a1a8824 */ /* 0x000fe200078e0a0f */
[----:B------:R-:W-:Y:S01]  /*7790*/  ISETP.GE.AND P0, PT, R11, RZ, PT ;  /* 0x000000ff0b00720c */ /* 0x000fe20003f06270 */
[----:B0-----:R-:W-:Y:S01]  /*77a0*/  IMAD R3, R28, c[0x0][0x18c], RZ ;  /* 0x000063001c037a24 */ /* 0x001fe200078e02ff */
[----:B------:R-:W4:Y:S01]  /*77b0*/  LDL.LU R4, [R1+0x198] ;  /* 0x0001980001047983 */ /* 0x000f220000300800 */
[----:B------:R-:W-:Y:S02]  /*77c0*/  @!P6 IMAD.MOV R13, RZ, RZ, -R13 ;  /* 0x000000ffff0de224 */ /* 0x000fe400078e0a0d */
[----:B------:R-:W-:Y:S01]  /*77d0*/  @!P5 IMAD.IADD R25, R25, 0x1, -R15 ;  /* 0x000000011919d824 */ /* 0x000fe200078e0a0f */
[----:B------:R-:W-:Y:S01]  /*77e0*/  LEA R15, P6, R3, c[0x0][0x168], 0x1 ;  /* 0x00005a00030f7a11 */ /* 0x000fe200078c08ff */
[----:B------:R-:W-:Y:S01]  /*77f0*/  @!P1 IMAD.MOV R17, RZ, RZ, -R17 ;  /* 0x000000ffff119224 */ /* 0x000fe200078e0a11 */
[----:B------:R-:W4:Y:S01]  /*7800*/  LDL.LU R0, [R1+0x1a0] ;  /* 0x0001a00001007983 */ /* 0x000f220000300800 */
[----:B------:R-:W-:Y:S01]  /*7810*/  ISETP.NE.AND P5, PT, RZ, c[0x0][0x17c], PT ;  /* 0x00005f00ff007a0c */ /* 0x000fe20003fa5270 */
[----:B------:R-:W-:Y:S01]  /*7820*/  @!P3 IMAD.MOV R19, RZ, RZ, -R19 ;  /* 0x000000ffff13b224 */ /* 0x000fe200078e0a13 */
[----:B------:R-:W-:Y:S01]  /*7830*/  LOP3.LUT R23, RZ, c[0x0][0x17c], RZ, 0x33, !PT ;  /* 0x00005f00ff177a12 */ /* 0x000fe200078e33ff */
[----:B------:R-:W-:Y:S01]  /*7840*/  STL [R1+0xe2c], R13 ;  /* 0x000e2c0d01007387 */ /* 0x000fe20000100800 */
[----:B------:R-:W-:-:S02]  /*7850*/  @!P2 IMAD.MOV R27, RZ, RZ, -R27 ;  /* 0x000000ffff1ba224 */ /* 0x000fc400078e0a1b */
[----:B------:R-:W-:Y:S01]  /*7860*/  @!P4 IMAD.MOV R26, RZ, RZ, -R26 ;  /* 0x000000ffff1ac224 */ /* 0x000fe200078e0a1a */
[----:B------:R-:W4:Y:S01]  /*7870*/  LDL.LU R28, [R1+0x1c] ;  /* 0x00001c00011c7983 */ /* 0x000f220000300800 */
[----:B------:R-:W-:Y:S01]  /*7880*/  @!P0 IMAD.MOV R25, RZ, RZ, -R25 ;  /* 0x000000ffff198224 */ /* 0x000fe200078e0a19 */
[C---:B--2---:R-:W-:Y:S02]  /*7890*/  SEL R3, R23.reuse, R24, !P5 ;  /* 0x0000001817037207 */ /* 0x044fe40006800000 */
[----:B------:R-:W-:Y:S04]  /*78a0*/  STL [R1+0xd50], R15 ;  /* 0x000d500f01007387 */ /* 0x000fe80000100800 */
[----:B------:R-:W-:Y:S04]  /*78b0*/  STL [R1+0xe30], R17 ;  /* 0x000e301101007387 */ /* 0x000fe80000100800 */
[----:B------:R-:W-:Y:S04]  /*78c0*/  STL [R1+0xe34], R19 ;  /* 0x000e341301007387 */ /* 0x000fe80000100800 */
[----:B------:R-:W-:Y:S04]  /*78d0*/  STL [R1+0xe38], R27 ;  /* 0x000e381b01007387 */ /* 0x000fe80000100800 */
[----:B------:R-:W-:Y:S04]  /*78e0*/  STL [R1+0xe3c], R26 ;  /* 0x000e3c1a01007387 */ /* 0x000fe80000100800 */
[----:B------:R-:W-:Y:S04]  /*78f0*/  STL [R1+0xe40], R25 ;  /* 0x000e401901007387 */ /* 0x000fe80000100800 */
[----:B------:R4:W-:Y:S01]  /*7900*/  STL [R1+0x1e4], R3 ;  /* 0x0001e40301007387 */ /* 0x0009e20000100800 */
[----:B---3--:R-:W-:-:S02]  /*7910*/  SEL R2, R23, R2, !P5 ;  /* 0x0000000217027207 */ /* 0x008fc40006800000 */
[----:B-1----:R-:W-:-:S03]  /*7920*/  SEL R6, R23, R7, !P5 ;  /* 0x0000000717067207 */ /* 0x002fc60006800000 */
[----:B------:R0:W-:Y:S01]  /*7930*/  STL [R1+0x1e8], R2 ;  /* 0x0001e80201007387 */ /* 0x0001e20000100800 */
[----:B----4-:R-:W-:-:S03]  /*7940*/  SEL R3, R23, R5, !P5 ;  /* 0x0000000517037207 */ /* 0x010fc60006800000 */
[----:B------:R-:W-:Y:S04]  /*7950*/  STL [R1+0x1e0], R6 ;  /* 0x0001e00601007387 */ /* 0x000fe80000100800 */
[----:B------:R-:W-:Y:S04]  /*7960*/  STL [R1+0x1f8], R3 ;  /* 0x0001f80301007387 */ /* 0x000fe80000100800 */
[----:B------:R-:W2:Y:S01]  /*7970*/  LDL.LU R24, [R1+0xc] ;  /* 0x00000c0001187983 */ /* 0x000ea20000300800 */
[C---:B0-----:R-:W-:Y:S02]  /*7980*/  SEL R2, R23.reuse, R4, !P5 ;  /* 0x0000000417027207 */ /* 0x041fe40006800000 */
[----:B------:R-:W-:-:S03]  /*7990*/  SEL R0, R23, R0, !P5 ;  /* 0x0000000017007207 */ /* 0x000fc60006800000 */
[----:B------:R-:W-:Y:S04]  /*79a0*/  STL [R1+0x1dc], R2 ;  /* 0x0001dc0201007387 */ /* 0x000fe80000100800 */
[----:B--2---:R0:W-:Y:S04]  /*79b0*/  STL [R1+0xe54], R24 ;  /* 0x000e541801007387 */ /* 0x0041e80000100800 */
[----:B------:R-:W-:Y:S04]  /*79c0*/  STL [R1+0x1d8], R0 ;  /* 0x0001d80001007387 */ /* 0x000fe80000100800 */
[----:B0-----:R-:W2:Y:S01]  /*79d0*/  LDL.LU R24, [R1+0x190] ;  /* 0x0001900001187983 */ /* 0x001ea20000300800 */
[----:B------:R-:W-:-:S03]  /*79e0*/  SEL R2, R23, R28, !P5 ;  /* 0x0000001c17027207 */ /* 0x000fc60006800000 */
[----:B--2---:R0:W-:Y:S04]  /*79f0*/  STL [R1+0xe58], R24 ;  /* 0x000e581801007387 */ /* 0x0041e80000100800 */
[----:B0-----:R-:W2:Y:S04]  /*7a00*/  LDL.LU R24, [R1+0x18] ;  /* 0x0000180001187983 */ /* 0x001ea80000300800 */
[----:B------:R-:W3:Y:S04]  /*7a10*/  LDL.LU R25, [R1+0x8] ;  /* 0x0000080001197983 */ /* 0x000ee80000300800 */
[----:B------:R-:W4:Y:S04]  /*7a20*/  LDL.LU R26, [R1+0x70] ;  /* 0x00007000011a7983 */ /* 0x000f280000300800 */
[----:B------:R-:W3:Y:S04]  /*7a30*/  LDL.LU R27, [R1+0x11c] ;  /* 0x00011c00011b7983 */ /* 0x000ee80000300800 */
        /* <DEDUP_REMOVED lines=16> */
[----:B------:R0:W-:Y:S04]  /*7b40*/  STL [R1+0x1d0], R2 ;  /* 0x0001d00201007387 */ /* 0x0001e80000100800 */
[----:B------:R-:W3:Y:S04]  /*7b50*/  LDL.LU R14, [R1+0x13c] ;  /* 0x00013c00010e7983 */ /* 0x000ee80000300800 */
[----:B------:R-:W3:Y:S04]  /*7b60*/  LDL.LU R12, [R1+0x138] ;  /* 0x00013800010c7983 */ /* 0x000ee80000300800 */
[----:B------:R-:W3:Y:S04]  /*7b70*/  LDL.LU R11, [R1+0x134] ;  /* 0x00013400010b7983 */ /* 0x000ee80000300800 */
[----:B0-----:R-:W3:Y:S04]  /*7b80*/  LDL.LU R2, [R1+0x130] ;  /* 0x0001300001027983 */ /* 0x001ee80000300800 */
[----:B------:R-:W3:Y:S04]  /*7b90*/  LDL.LU R7, [R1+0x12c] ;  /* 0x00012c0001077983 */ /* 0x000ee80000300800 */
[----:B------:R-:W3:Y:S04]  /*7ba0*/  LDL.LU R5, [R1+0x128] ;  /* 0x0001280001057983 */ /* 0x000ee80000300800 */
[----:B------:R-:W3:Y:S04]  /*7bb0*/  LDL.LU R4, [R1+0x120] ;  /* 0x0001200001047983 */ /* 0x000ee80000300800 */
[----:B------:R-:W3:Y:S01]  /*7bc0*/  LDL.LU R28, [R1+0x118] ;  /* 0x00011800011c7983 */ /* 0x000ee20000300800 */
[----:B--2---:R-:W-:-:S05]  /*7bd0*/  SEL R24, R23, R24, !P5 ;  /* 0x0000001817187207 */ /* 0x004fca0006800000 */
[----:B------:R0:W-:Y:S04]  /*7be0*/  STL [R1+0x1cc], R24 ;  /* 0x0001cc1801007387 */ /* 0x0001e80000100800 */
[----:B0-----:R-:W2:Y:S02]  /*7bf0*/  LDL.LU R24, [R1+0xe58] ;  /* 0x000e580001187983 */ /* 0x001ea40000300800 */
[----:B--2---:R-:W-:-:S05]  /*7c00*/  SEL R24, R23, R24, !P5 ;  /* 0x0000001817187207 */ /* 0x004fca0006800000 */
[----:B------:R0:W-:Y:S04]  /*7c10*/  STL [R1+0x1c8], R24 ;  /* 0x0001c81801007387 */ /* 0x0001e80000100800 */
[----:B0-----:R-:W2:Y:S01]  /*7c20*/  LDL.LU R24, [R1+0xe54] ;  /* 0x000e540001187983 */ /* 0x001ea20000300800 */
[C---:B---3--:R-:W-:Y:S02]  /*7c30*/  SEL R25, R23.reuse, R25, !P5 ;  /* 0x0000001917197207 */ /* 0x048fe40006800000 */
[C---:B------:R-:W-:Y:S02]  /*7c40*/  SEL R5, R23.reuse, R5, !P5 ;  /* 0x0000000517057207 */ /* 0x040fe40006800000 */
[----:B--2---:R-:W-:-:S05]  /*7c50*/  SEL R24, R23, R24, !P5 ;  /* 0x0000001817187207 */ /* 0x004fca0006800000 */
[----:B------:R4:W-:Y:S04]  /*7c60*/  STL [R1+0x1b4], R24 ;  /* 0x0001b41801007387 */ /* 0x0009e80000100800 */
[----:B------:R0:W-:Y:S01]  /*7c70*/  STL [R1+0x1b0], R25 ;  /* 0x0001b01901007387 */ /* 0x0001e20000100800 */
[C---:B----4-:R-:W-:Y:S02]  /*7c80*/  SEL R24, R23.reuse, R26, !P5 ;  /* 0x0000001a17187207 */ /* 0x050fe40006800000 */
[C---:B------:R-:W-:Y:S02]  /*7c90*/  SEL R26, R23.reuse, R27, !P5 ;  /* 0x0000001b171a7207 */ /* 0x040fe40006800000 */
[C---:B0-----:R-:W-:Y:S01]  /*7ca0*/  SEL R25, R23.reuse, R19, !P5 ;  /* 0x0000001317197207 */ /* 0x041fe20006800000 */
[----:B------:R0:W-:Y:S01]  /*7cb0*/  STL [R1+0x1ac], R24 ;  /* 0x0001ac1801007387 */ /* 0x0001e20000100800 */
[----:B------:R-:W-:-:S02]  /*7cc0*/  SEL R19, R23, R15, !P5 ;  /* 0x0000000f17137207 */ /* 0x000fc40006800000 */
[C---:B------:R-:W-:Y:S01]  /*7cd0*/  SEL R15, R23.reuse, R10, !P5 ;  /* 0x0000000a170f7207 */ /* 0x040fe20006800000 */
[----:B------:R-:W-:Y:S01]  /*7ce0*/  STL [R1+0x1a8], R26 ;  /* 0x0001a81a01007387 */ /* 0x000fe20000100800 */
[C---:B------:R-:W-:Y:S02]  /*7cf0*/  SEL R10, R23.reuse, R9, !P5 ;  /* 0x00000009170a7207 */ /* 0x040fe40006800000 */
[C---:B0-----:R-:W-:Y:S02]  /*7d00*/  SEL R24, R23.reuse, R17, !P5 ;  /* 0x0000001117187207 */ /* 0x041fe40006800000 */
[C---:B------:R-:W-:Y:S01]  /*7d10*/  SEL R17, R23.reuse, R13, !P5 ;  /* 0x0000000d17117207 */ /* 0x040fe20006800000 */
[----:B------:R-:W-:Y:S01]  /*7d20*/  STL [R1+0x1a4], R25 ;  /* 0x0001a41901007387 */ /* 0x000fe20000100800 */
[C---:B------:R-:W-:Y:S02]  /*7d30*/  SEL R13, R23.reuse, R29, !P5 ;  /* 0x0000001d170d7207 */ /* 0x040fe40006800000 */
[C---:B------:R-:W-:Y:S01]  /*7d40*/  SEL R9, R23.reuse, R8, !P5 ;  /* 0x0000000817097207 */ /* 0x040fe20006800000 */
[----:B------:R-:W-:Y:S01]  /*7d50*/  STL [R1+0x1a0], R24 ;  /* 0x0001a01801007387 */ /* 0x000fe20000100800 */
[----:B------:R-:W-:-:S03]  /*7d60*/  SEL R8, R23, R6, !P5 ;  /* 0x0000000617087207 */ /* 0x000fc60006800000 */
[----:B------:R-:W-:Y:S01]  /*7d70*/  STL [R1+0x198], R19 ;  /* 0x0001981301007387 */ /* 0x000fe20000100800 */
[----:B------:R-:W-:-:S03]  /*7d80*/  SEL R6, R23, R3, !P5 ;  /* 0x0000000317067207 */ /* 0x000fc60006800000 */
[----:B------:R-:W-:Y:S01]  /*7d90*/  STL [R1+0x194], R17 ;  /* 0x0001941101007387 */ /* 0x000fe20000100800 */
[----:B------:R-:W-:-:S03]  /*7da0*/  SEL R3, R23, R22, !P5 ;  /* 0x0000001617037207 */ /* 0x000fc60006800000 */
[----:B------:R-:W-:Y:S04]  /*7db0*/  STL [R1+0x190], R15 ;  /* 0x0001900f01007387 */ /* 0x000fe80000100800 */
[----:B------:R-:W-:Y:S04]  /*7dc0*/  STL [R1+0x18c], R13 ;  /* 0x00018c0d01007387 */ /* 0x000fe80000100800 */
[----:B------:R-:W-:Y:S04]  /*7dd0*/  STL [R1+0x188], R10 ;  /* 0x0001880a01007387 */ /* 0x000fe80000100800 */
[----:B------:R-:W-:Y:S04]  /*7de0*/  STL [R1+0x184], R9 ;  /* 0x0001840901007387 */ /* 0x000fe80000100800 */
[----:B------:R0:W-:Y:S04]  /*7df0*/  STL [R1+0x180], R8 ;  /* 0x0001800801007387 */ /* 0x0001e80000100800 */
[----:B------:R1:W-:Y:S04]  /*7e00*/  STL [R1+0x178], R6 ;  /* 0x0001780601007387 */ /* 0x0003e80000100800 */
[----:B------:R2:W-:Y:S01]  /*7e10*/  STL [R1+0x174], R3 ;  /* 0x0001740301007387 */ /* 0x0005e20000100800 */
[----:B0-----:R-:W-:-:S02]  /*7e20*/  SEL R8, R23, R21, !P5 ;  /* 0x0000001517087207 */ /* 0x001fc40006800000 */
[----:B-1----:R-:W-:-:S03]  /*7e30*/  SEL R6, R23, R20, !P5 ;  /* 0x0000001417067207 */ /* 0x002fc60006800000 */
[----:B------:R0:W-:Y:S01]  /*7e40*/  STL [R1+0x170], R8 ;  /* 0x0001700801007387 */ /* 0x0001e20000100800 */
[----:B--2---:R-:W-:-:S03]  /*7e50*/  SEL R3, R23, R0, !P5 ;  /* 0x0000000017037207 */ /* 0x004fc60006800000 */
[----:B------:R-:W2:Y:S04]  /*7e60*/  LDL.LU R0, [R1+0x114] ;  /* 0x0001140001007983 */ /* 0x000ea80000300800 */
[----:B------:R1:W-:Y:S01]  /*7e70*/  STL [R1+0x168], R6 ;  /* 0x0001680601007387 */ /* 0x0003e20000100800 */
[----:B0-----:R-:W-:-:S03]  /*7e80*/  SEL R8, R23, R18, !P5 ;  /* 0x0000001217087207 */ /* 0x001fc60006800000 */
[----:B------:R0:W-:Y:S01]  /*7e90*/  STL [R1+0x15c], R3 ;  /* 0x00015c0301007387 */ /* 0x0001e20000100800 */
[----:B-1----:R-:W-:-:S03]  /*7ea0*/  SEL R6, R23, R16, !P5 ;  /* 0x0000001017067207 */ /* 0x002fc60006800000 */
[----:B------:R1:W-:Y:S01]  /*7eb0*/  STL [R1+0x158], R8 ;  /* 0x0001580801007387 */ /* 0x0003e20000100800 */
[----:B0-----:R-:W-:-:S03]  /*7ec0*/  SEL R3, R23, R14, !P5 ;  /* 0x0000000e17037207 */ /* 0x001fc60006800000 */
[----:B------:R0:W-:Y:S04]  /*7ed0*/  STL [R1+0x154], R6 ;  /* 0x0001540601007387 */ /* 0x0001e80000100800 */
[----:B------:R3:W-:Y:S01]  /*7ee0*/  STL [R1+0x150], R3 ;  /* 0x0001500301007387 */ /* 0x0007e20000100800 */
[C---:B-1----:R-:W-:Y:S02]  /*7ef0*/  SEL R8, R23.reuse, R12, !P5 ;  /* 0x0000000c17087207 */ /* 0x042fe40006800000 */
[----:B0-----:R-:W-:-:S03]  /*7f00*/  SEL R6, R23, R11, !P5 ;  /* 0x0000000b17067207 */ /* 0x001fc60006800000 */
[----:B------:R-:W-:Y:S01]  /*7f10*/  STL [R1+0x14c], R8 ;  /* 0x00014c0801007387 */ /* 0x000fe20000100800 */
[C---:B---3--:R-:W-:Y:S02]  /*7f20*/  SEL R3, R23.reuse, R2, !P5 ;  /* 0x0000000217037207 */ /* 0x048fe40006800000 */
[C---:B------:R-:W-:Y:S01]  /*7f30*/  SEL R2, R23.reuse, R7, !P5 ;  /* 0x0000000717027207 */ /* 0x040fe20006800000 */
[----:B------:R-:W-:Y:S04]  /*7f40*/  STL [R1+0x148], R6 ;  /* 0x0001480601007387 */ /* 0x000fe80000100800 */
[----:B------:R0:W-:Y:S04]  /*7f50*/  STL [R1+0x144], R3 ;  /* 0x0001440301007387 */ /* 0x0001e80000100800 */
[----:B------:R1:W-:Y:S04]  /*7f60*/  STL [R1+0x140], R2 ;  /* 0x0001400201007387 */ /* 0x0003e80000100800 */
[----:B------:R-:W-:Y:S04]  /*7f70*/  STL [R1+0x13c], R5 ;  /* 0x00013c0501007387 */ /* 0x000fe80000100800 */
[----:B------:R-:W3:Y:S01]  /*7f80*/  LDL.LU R24, [R1+0xf4] ;  /* 0x0000f40001187983 */ /* 0x000ee20000300800 */
[----:B0-----:R-:W-:-:S02]  /*7f90*/  SEL R3, R23, R4, !P5 ;  /* 0x0000000417037207 */ /* 0x001fc40006800000 */
[----:B-1----:R-:W-:-:S03]  /*7fa0*/  SEL R2, R23, R28, !P5 ;  /* 0x0000001c17027207 */ /* 0x002fc60006800000 */
[----:B------:R-:W-:Y:S04]  /*7fb0*/  STL [R1+0x138], R3 ;  /* 0x0001380301007387 */ /* 0x000fe80000100800 */
[----:B---3--:R0:W-:Y:S04]  /*7fc0*/  STL [R1+0xe4c], R24 ;  /* 0x000e4c1801007387 */ /* 0x0081e80000100800 */
[----:B------:R-:W-:Y:S04]  /*7fd0*/  STL [R1+0x134], R2 ;  /* 0x0001340201007387 */ /* 0x000fe80000100800 */
[----:B0-----:R-:W3:Y:S01]  /*7fe0*/  LDL.LU R24, [R1+0xf0] ;  /* 0x0000f00001187983 */ /* 0x001ee20000300800 */
[----:B--2---:R-:W-:-:S03]  /*7ff0*/  SEL R0, R23, R0, !P5 ;  /* 0x0000000017007207 */ /* 0x004fc60006800000 */
[----:B---3--:R0:W-:Y:S04]  /*8000*/  STL [R1+0xe50], R24 ;  /* 0x000e501801007387 */ /* 0x0081e80000100800 */
        /* <DEDUP_REMOVED lines=28> */
[----:B0-----:R-:W3:Y:S01]  /*81d0*/  LDL.LU R0, [R1+0x98] ;  /* 0x0000980001007983 */ /* 0x001ee20000300800 */
        /* <DEDUP_REMOVED lines=33> */
[----:B------:R-:W-:Y:S04]  /*83f0*/  STL [R1+0xe8], R9 ;  /* 0x0000e80901007387 */ /* 0x000fe80000100800 */
[----:B------:R0:W-:Y:S04]  /*8400*/  STL [R1+0xe4], R6 ;  /* 0x0000e40601007387 */ /* 0x0001e80000100800 */
[----:B------:R1:W-:Y:S01]  /*8410*/  STL [R1+0xe0], R8 ;  /* 0x0000e00801007387 */ /* 0x0003e20000100800 */
[----:B0-----:R-:W-:-:S03]  /*8420*/  SEL R6, R23, R28, !P5 ;  /* 0x0000001c17067207 */ /* 0x001fc60006800000 */
[----:B------:R-:W2:Y:S04]  /*8430*/  LDL.LU R28, [R1+0x94] ;  /* 0x00009400011c7983 */ /* 0x000ea80000300800 */
[----:B------:R0:W-:Y:S01]  /*8440*/  STL [R1+0xdc], R3 ;  /* 0x0000dc0301007387 */ /* 0x0001e20000100800 */
[----:B-1----:R-:W-:-:S03]  /*8450*/  SEL R8, R23, R20, !P5 ;  /* 0x0000001417087207 */ /* 0x002fc60006800000 */
[----:B------:R1:W-:Y:S01]  /*8460*/  STL [R1+0xd8], R6 ;  /* 0x0000d80601007387 */ /* 0x0003e20000100800 */
[C---:B0-----:R-:W-:Y:S02]  /*8470*/  SEL R3, R23.reuse, R21, !P5 ;  /* 0x0000001517037207 */ /* 0x041fe40006800000 */
[----:B-1----:R-:W-:-:S03]  /*8480*/  SEL R6, R23, R18, !P5 ;  /* 0x0000001217067207 */ /* 0x002fc60006800000 */
[----:B------:R0:W-:Y:S04]  /*8490*/  STL [R1+0xd4], R3 ;  /* 0x0000d40301007387 */ /* 0x0001e80000100800 */
[----:B------:R1:W-:Y:S01]  /*84a0*/  STL [R1+0xd0], R8 ;  /* 0x0000d00801007387 */ /* 0x0003e20000100800 */
[----:B0-----:R-:W-:-:S03]  /*84b0*/  SEL R3, R23, R16, !P5 ;  /* 0x0000001017037207 */ /* 0x001fc60006800000 */
[----:B------:R0:W-:Y:S01]  /*84c0*/  STL [R1+0xcc], R6 ;  /* 0x0000cc0601007387 */ /* 0x0001e20000100800 */
[----:B-1----:R-:W-:-:S03]  /*84d0*/  SEL R8, R23, R14, !P5 ;  /* 0x0000000e17087207 */ /* 0x002fc60006800000 */
[----:B------:R1:W-:Y:S01]  /*84e0*/  STL [R1+0xc8], R3 ;  /* 0x0000c80301007387 */ /* 0x0003e20000100800 */
[----:B0-----:R-:W-:-:S03]  /*84f0*/  SEL R6, R23, R12, !P5 ;  /* 0x0000000c17067207 */ /* 0x001fc60006800000 */
[----:B------:R-:W-:Y:S01]  /*8500*/  STL [R1+0xc4], R8 ;  /* 0x0000c40801007387 */ /* 0x000fe20000100800 */
[----:B-1----:R-:W-:-:S03]  /*8510*/  SEL R3, R23, R11, !P5 ;  /* 0x0000000b17037207 */ /* 0x002fc60006800000 */
[----:B------:R0:W-:Y:S04]  /*8520*/  STL [R1+0xc0], R6 ;  /* 0x0000c00601007387 */ /* 0x0001e80000100800 */
[----:B------:R1:W-:Y:S01]  /*8530*/  STL [R1+0xbc], R3 ;  /* 0x0000bc0301007387 */ /* 0x0003e20000100800 */
[----:B0-----:R-:W-:-:S03]  /*8540*/  SEL R6, R23, R7, !P5 ;  /* 0x0000000717067207 */ /* 0x001fc60006800000 */
[----:B------:R0:W-:Y:S01]  /*8550*/  STL [R1+0xb8], R2 ;  /* 0x0000b80201007387 */ /* 0x0001e20000100800 */
[----:B-1----:R-:W-:-:S03]  /*8560*/  SEL R3, R23, R5, !P5 ;  /* 0x0000000517037207 */ /* 0x002fc60006800000 */
[----:B------:R-:W-:Y:S04]  /*8570*/  STL [R1+0xb4], R6 ;  /* 0x0000b40601007387 */ /* 0x000fe80000100800 */
[----:B------:R-:W-:Y:S04]  /*8580*/  STL [R1+0xb0], R3 ;  /* 0x0000b00301007387 */ /* 0x000fe80000100800 */
[----:B------:R-:W3:Y:S01]  /*8590*/  LDL.LU R25, [R1+0x84] ;  /* 0x0000840001197983 */ /* 0x000ee20000300800 */
[C---:B0-----:R-:W-:Y:S02]  /*85a0*/  SEL R2, R23.reuse, R4, !P5 ;  /* 0x0000000417027207 */ /* 0x041fe40006800000 */
[----:B------:R-:W-:-:S03]  /*85b0*/  SEL R0, R23, R0, !P5 ;  /* 0x0000000017007207 */ /* 0x000fc60006800000 */
[----:B------:R-:W-:Y:S04]  /*85c0*/  STL [R1+0xac], R2 ;  /* 0x0000ac0201007387 */ /* 0x000fe80000100800 */
[----:B---3--:R0:W-:Y:S04]  /*85d0*/  STL [R1+0xe44], R25 ;  /* 0x000e441901007387 */ /* 0x0081e80000100800 */
[----:B------:R2:W-:Y:S04]  /*85e0*/  STL [R1+0xa8], R0 ;  /* 0x0000a80001007387 */ /* 0x0005e80000100800 */
        /* <DEDUP_REMOVED lines=28> */
[----:B0-----:R-:W3:Y:S04]  /*87b0*/  LDL.LU R0, [R1+0x104] ;  /* 0x0001040001007983 */ /* 0x001ee80000300800 */
[----:B------:R-:W3:Y:S04]  /*87c0*/  LDL.LU R28, [R1+0x4] ;  /* 0x00000400011c7983 */ /* 0x000ee80000300800 */
[----:B------:R-:W3:Y:S04]  /*87d0*/  LDL.LU R15, [R1] ;  /* 0x00000000010f7983 */ /* 0x000ee80000300800 */
        /* <DEDUP_REMOVED lines=8> */
[C---:B----4-:R-:W-:Y:S02]  /*8860*/  SEL R27, R23.reuse, R27, !P5 ;  /* 0x0000001b171b7207 */ /* 0x050fe40006800000 */
[C---:B------:R-:W-:Y:S02]  /*8870*/  SEL R19, R23.reuse, R19, !P5 ;  /* 0x0000001317137207 */ /* 0x040fe40006800000 */
[----:B------:R-:W-:-:S02]  /*8880*/  SEL R17, R23, R17, !P5 ;  /* 0x0000001117117207 */ /* 0x000fc40006800000 */
[C---:B------:R-:W-:Y:S02]  /*8890*/  SEL R13, R23.reuse, R13, !P5 ;  /* 0x0000000d170d7207 */ /* 0x040fe40006800000 */
[C---:B------:R-:W-:Y:S02]  /*88a0*/  SEL R10, R23.reuse, R10, !P5 ;  /* 0x0000000a170a7207 */ /* 0x040fe40006800000 */
[C---:B------:R-:W-:Y:S02]  /*88b0*/  SEL R9, R23.reuse, R9, !P5 ;  /* 0x0000000917097207 */ /* 0x040fe40006800000 */
[C---:B------:R-:W-:Y:S02]  /*88c0*/  SEL R8, R23.reuse, R8, !P5 ;  /* 0x0000000817087207 */ /* 0x040fe40006800000 */
        /* <DEDUP_REMOVED lines=17> */
[----:B--2---:R-:W-:-:S05]  /*89e0*/  SEL R25, R23, R25, !P5 ;  /* 0x0000001917197207 */ /* 0x004fca0006800000 */
[----:B------:R0:W-:Y:S04]  /*89f0*/  STL [R1+0x98], R25 ;  /* 0x0000981901007387 */ /* 0x0001e80000100800 */
[----:B0-----:R-:W2:Y:S04]  /*8a00*/  LDL.LU R25, [R1+0xe40] ;  /* 0x000e400001197983 */ /* 0x001ea80000300800 */
[----:B------:R0:W-:Y:S04]  /*8a10*/  STL [R1+0x94], R26 ;  /* 0x0000941a01007387 */ /* 0x0001e80000100800 */
[----:B0-----:R-:W3:Y:S04]  /*8a20*/  LDL.LU R26, [R1+0xe3c] ;  /* 0x000e3c00011a7983 */ /* 0x001ee80000300800 */
[----:B------:R0:W-:Y:S04]  /*8a30*/  STL [R1+0x90], R27 ;  /* 0x0000901b01007387 */ /* 0x0001e80000100800 */
[----:B0-----:R-:W4:Y:S04]  /*8a40*/  LDL.LU R27, [R1+0xe38] ;  /* 0x000e3800011b7983 */ /* 0x001f280000300800 */
[----:B------:R0:W-:Y:S04]  /*8a50*/  STL [R1+0x8c], R19 ;  /* 0x00008c1301007387 */ /* 0x0001e80000100800 */
[----:B0-----:R-:W2:Y:S04]  /*8a60*/  LDL.LU R19, [R1+0xe34] ;  /* 0x000e340001137983 */ /* 0x001ea80000300800 */
        /* <DEDUP_REMOVED lines=43> */
[----:B0-----:R-:W2:Y:S01]  /*8d20*/  LDL.LU R28, [R1+0xde0] ;  /* 0x000de000011c7983 */ /* 0x001ea20000300800 */
[----:B------:R-:W-:-:S02]  /*8d30*/  SEL R15, R23, R15, !P5 ;  /* 0x0000000f170f7207 */ /* 0x000fc40006800000 */
[----:B------:R-:W-:-:S03]  /*8d40*/  SEL R29, R23, R29, !P5 ;  /* 0x0000001d171d7207 */ /* 0x000fc60006800000 */
[----:B------:R2:W-:Y:S04]  /*8d50*/  STL [R1+0x1c], R15 ;  /* 0x00001c0f01007387 */ /* 0x0005e80000100800 */
[----:B------:R-:W-:Y:S01]  /*8d60*/  STL [R1+0x18], R29 ;  /* 0x0000181d01007387 */ /* 0x000fe20000100800 */
[C---:B--2---:R-:W-:Y:S02]  /*8d70*/  SEL R15, R23.reuse, R28, !P5 ;  /* 0x0000001c170f7207 */ /* 0x044fe40006800000 */
[C---:B------:R-:W-:Y:S02]  /*8d80*/  SEL R28, R23.reuse, R0, !P5 ;  /* 0x00000000171c7207 */ /* 0x040fe40006800000 */
[----:B------:R-:W2:Y:S04]  /*8d90*/  LDL.LU R0, [R1+0x28] ;  /* 0x0000280001007983 */ /* 0x000ea80000300800 */
[----:B------:R0:W-:Y:S04]  /*8da0*/  STL [R1+0x14], R15 ;  /* 0x0000140f01007387 */ /* 0x0001e80000100800 */
[----:B------:R-:W-:Y:S01]  /*8db0*/  STL [R1+0x10], R28 ;  /* 0x0000101c01007387 */ /* 0x000fe20000100800 */
[----:B0-----:R-:W-:-:S03]  /*8dc0*/  SEL R15, R23, R4, !P5 ;  /* 0x00000004170f7207 */ /* 0x001fc60006800000 */
[----:B------:R-:W3:Y:S04]  /*8dd0*/  LDL.LU R4, [R1+0x30] ;  /* 0x0000300001047983 */ /* 0x000ee80000300800 */
[----:B------:R0:W-:Y:S04]  /*8de0*/  STL [R1+0xd54], R15 ;  /* 0x000d540f01007387 */ /* 0x0001e80000100800 */
[----:B0-----:R-:W4:Y:S01]  /*8df0*/  LDL.LU R15, [R1+0x4c] ;  /* 0x00004c00010f7983 */ /* 0x001f220000300800 */
[C---:B------:R-:W-:Y:S02]  /*8e00*/  SEL R29, R23.reuse, R5, !P5 ;  /* 0x00000005171d7207 */ /* 0x040fe40006800000 */
[----:B------:R-:W-:-:S02]  /*8e10*/  SEL R28, R23, R7, !P5 ;  /* 0x00000007171c7207 */ /* 0x000fc40006800000 */
[C---:B------:R-:W-:Y:S01]  /*8e20*/  SEL R2, R23.reuse, R2, !P5 ;  /* 0x0000000217027207 */ /* 0x040fe20006800000 */
[----:B------:R-:W-:Y:S04]  /*8e30*/  STL [R1+0xd58], R29 ;  /* 0x000d581d01007387 */ /* 0x000fe80000100800 */
[----:B------:R-:W-:Y:S04]  /*8e40*/  STL [R1+0xd5c], R28 ;  /* 0x000d5c1c01007387 */ /* 0x000fe80000100800 */
[----:B------:R-:W-:Y:S01]  /*8e50*/  STL [R1+0xd60], R2 ;  /* 0x000d600201007387 */ /* 0x000fe20000100800 */
[----:B------:R-:W-:-:S02]  /*8e60*/  SEL R7, R23, R24, !P5 ;  /* 0x0000001817077207 */ /* 0x000fc40006800000 */
[----:B--2---:R-:W-:-:S05]  /*8e70*/  SEL R0, R23, R0, !P5 ;  /* 0x0000000017007207 */ /* 0x004fca0006800000 */
[----:B------:R-:W-:Y:S01]  /*8e80*/  STL [R1+0xd64], R0 ;  /* 0x000d640001007387 */ /* 0x000fe20000100800 */
[----:B---3--:R-:W-:-:S05]  /*8e90*/  SEL R4, R23, R4, !P5 ;  /* 0x0000000417047207 */ /* 0x008fca0006800000 */
[----:B------:R-:W-:Y:S01]  /*8ea0*/  STL [R1+0xd68], R4 ;  /* 0x000d680401007387 */ /* 0x000fe20000100800 */
[----:B----4-:R-:W-:-:S05]  /*8eb0*/  SEL R5, R23, R15, !P5 ;  /* 0x0000000f17057207 */ /* 0x010fca0006800000 */
[----:B------:R0:W-:Y:S04]  /*8ec0*/  STL [R1+0xd6c], R5 ;  /* 0x000d6c0501007387 */ /* 0x0001e80000100800 */
[----:B0-----:R-:W2:Y:S04]  /*8ed0*/  LDL.LU R5, [R1+0x1e8] ;  /* 0x0001e80001057983 */ /* 0x001ea80000300800 */
[----:B------:R-:W3:Y:S04]  /*8ee0*/  LDL.LU R4, [R1+0x1e0] ;  /* 0x0001e00001047983 */ /* 0x000ee80000300800 */
[----:B------:R-:W4:Y:S04]  /*8ef0*/  LDL.LU R0, [R1+0x1f8] ;  /* 0x0001f80001007983 */ /* 0x000f280000300800 */
[----:B------:R-:W4:Y:S04]  /*8f00*/  LDL.LU R2, [R1+0x1dc] ;  /* 0x0001dc0001027983 */ /* 0x000f280000300800 */
[----:B------:R-:W4:Y:S04]  /*8f10*/  LDL.LU R28, [R1+0x1d8] ;  /* 0x0001d800011c7983 */ /* 0x000f280000300800 */
[----:B------:R-:W4:Y:S04]  /*8f20*/  LDL.LU R29, [R1+0x1d0] ;  /* 0x0001d000011d7983 */ /* 0x000f280000300800 */
[----:B------:R-:W4:Y:S04]  /*8f30*/  LDL.LU R15, [R1+0x1cc] ;  /* 0x0001cc00010f7983 */ /* 0x000f280000300800 */
[----:B------:R0:W-:Y:S04]  /*8f40*/  STL [R1+0xd70], R7 ;  /* 0x000d700701007387 */ /* 0x0001e80000100800 */
[----:B0-----:R-:W4:Y:S04]  /*8f50*/  LDL.LU R7, [R1+0x1e4] ;  /* 0x0001e40001077983 */ /* 0x001f280000300800 */
[----:B------:R-:W0:Y:S01]  /*8f60*/  S2R R24, SR_TID.X ;  /* 0x0000000000187919 */ /* 0x000e220000002100 */
[----:B------:R-:W-:-:S02]  /*8f70*/  SEL R11, R23, R11, !P5 ;  /* 0x0000000b170b7207 */ /* 0x000fc40006800000 */
[C---:B------:R-:W-:Y:S02]  /*8f80*/  SEL R12, R23.reuse, R12, !P5 ;  /* 0x0000000c170c7207 */ /* 0x040fe40006800000 */
[C---:B------:R-:W-:Y:S02]  /*8f90*/  SEL R14, R23.reuse, R14, !P5 ;  /* 0x0000000e170e7207 */ /* 0x040fe40006800000 */
[C---:B------:R-:W-:Y:S01]  /*8fa0*/  SEL R16, R23.reuse, R16, !P5 ;  /* 0x0000001017107207 */ /* 0x040fe20006800000 */
[----:B------:R-:W-:Y:S01]  /*8fb0*/  STL [R1+0xd74], R11 ;  /* 0x000d740b01007387 */ /* 0x000fe20000100800 */
[C---:B------:R-:W-:Y:S02]  /*8fc0*/  SEL R18, R23.reuse, R18, !P5 ;  /* 0x0000001217127207 */ /* 0x040fe40006800000 */
[C---:B------:R-:W-:Y:S01]  /*8fd0*/  SEL R20, R23.reuse, R20, !P5 ;  /* 0x0000001417147207 */ /* 0x040fe20006800000 */
[----:B------:R-:W-:Y:S01]  /*8fe0*/  STL [R1+0xd78], R12 ;  /* 0x000d780c01007387 */ /* 0x000fe20000100800 */
[----:B------:R-:W-:-:S02]  /*8ff0*/  SEL R21, R23, R21, !P5 ;  /* 0x0000001517157207 */ /* 0x000fc40006800000 */
[C---:B------:R-:W-:Y:S01]  /*9000*/  SEL R22, R23.reuse, R22, !P5 ;  /* 0x0000001617167207 */ /* 0x040fe20006800000 */
[----:B------:R-:W-:Y:S01]  /*9010*/  STL [R1+0xd7c], R14 ;  /* 0x000d7c0e01007387 */ /* 0x000fe20000100800 */
[C---:B------:R-:W-:Y:S02]  /*9020*/  SEL R3, R23.reuse, R3, !P5 ;  /* 0x0000000317037207 */ /* 0x040fe40006800000 */
[C---:B------:R-:W-:Y:S01]  /*9030*/  SEL R6, R23.reuse, R6, !P5 ;  /* 0x0000000617067207 */ /* 0x040fe20006800000 */
[----:B------:R-:W-:Y:S01]  /*9040*/  STL [R1+0xd80], R16 ;  /* 0x000d801001007387 */ /* 0x000fe20000100800 */
[----:B------:R-:W-:-:S03]  /*9050*/  SEL R8, R23, R8, !P5 ;  /* 0x0000000817087207 */ /* 0x000fc60006800000 */
[----:B------:R-:W-:Y:S01]  /*9060*/  STL [R1+0xd84], R18 ;  /* 0x000d841201007387 */ /* 0x000fe20000100800 */
[----:B0-----:R-:W-:Y:S02]  /*9070*/  LOP3.LUT R24, R24, 0x3f, RZ, 0xc0, !PT ;  /* 0x0000003f18187812 */ /* 0x001fe400078ec0ff */
[C---:B------:R-:W-:Y:S01]  /*9080*/  SEL R9, R23.reuse, R9, !P5 ;  /* 0x0000000917097207 */ /* 0x040fe20006800000 */
[----:B------:R-:W-:Y:S01]  /*9090*/  STL [R1+0xd88], R20 ;  /* 0x000d881401007387 */ /* 0x000fe20000100800 */
[----:B------:R-:W-:-:S03]  /*90a0*/  SEL R10, R23, R10, !P5 ;  /* 0x0000000a170a7207 */ /* 0x000fc60006800000 */
[----:B------:R-:W-:Y:S01]  /*90b0*/  STL [R1+0xd8c], R21 ;  /* 0x000d8c1501007387 */ /* 0x000fe20000100800 */
[C---:B------:R-:W-:Y:S01]  /*90c0*/  SEL R13, R23.reuse, R13, !P5 ;  /* 0x0000000d170d7207 */ /* 0x040fe20006800000 */
[----:B------:R-:W-:Y:S02]  /*90d0*/  IMAD R24, R24, c[0x0][0x18c], RZ ;  /* 0x0000630018187a24 */ /* 0x000fe400078e02ff */
[----:B------:R-:W-:Y:S01]  /*90e0*/  STL [R1+0xd90], R22 ;  /* 0x000d901601007387 */ /* 0x000fe20000100800 */
[----:B------:R-:W-:-:S03]  /*90f0*/  SEL R17, R23, R17, !P5 ;  /* 0x0000001117117207 */ /* 0x000fc60006800000 */
[----:B------:R3:W-:Y:S01]  /*9100*/  STL [R1+0xd94], R3 ;  /* 0x000d940301007387 */ /* 0x0007e20000100800 */
[----:B------:R-:W-:-:S03]  /*9110*/  SEL R19, R23, R19, !P5 ;  /* 0x0000001317137207 */ /* 0x000fc60006800000 */
[----:B------:R-:W-:Y:S01]  /*9120*/  STL [R1+0xd98], R6 ;  /* 0x000d980601007387 */ /* 0x000fe20000100800 */
[----:B------:R-:W-:-:S03]  /*9130*/  SEL R27, R23, R27, !P5 ;  /* 0x0000001b171b7207 */ /* 0x000fc60006800000 */
[----:B------:R-:W-:Y:S01]  /*9140*/  STL [R1+0xd9c], R8 ;  /* 0x000d9c0801007387 */ /* 0x000fe20000100800 */
[----:B------:R-:W-:-:S03]  /*9150*/  SEL R26, R23, R26, !P5 ;  /* 0x0000001a171a7207 */ /* 0x000fc60006800000 */
[----:B------:R-:W-:Y:S01]  /*9160*/  STL [R1+0xda0], R9 ;  /* 0x000da00901007387 */ /* 0x000fe20000100800 */
[----:B------:R-:W-:-:S03]  /*9170*/  SEL R23, R23, R25, !P5 ;  /* 0x0000001917177207 */ /* 0x000fc60006800000 */
[----:B------:R-:W-:Y:S01]  /*9180*/  STL [R1+0xda4], R10 ;  /* 0x000da40a01007387 */ /* 0x000fe20000100800 */
[----:B------:R-:W-:-:S03]  /*9190*/  LEA.HI.X.SX32 R24, R24, c[0x0][0x16c], 0x1, P6 ;  /* 0x00005b0018187a11 */ /* 0x000fc600030f0eff */
[----:B------:R-:W-:Y:S04]  /*91a0*/  STL [R1+0xda8], R13 ;  /* 0x000da80d01007387 */ /* 0x000fe80000100800 */
[----:B------:R-:W-:Y:S04]  /*91b0*/  STL [R1+0xdac], R17 ;  /* 0x000dac1101007387 */ /* 0x000fe80000100800 */
[----:B------:R-:W-:Y:S04]  /*91c0*/  STL [R1+0xdb0], R19 ;  /* 0x000db01301007387 */ /* 0x000fe80000100800 */
[----:B------:R-:W-:Y:S04]  /*91d0*/  STL [R1+0xdb4], R27 ;  /* 0x000db41b01007387 */ /* 0x000fe80000100800 */
[----:B------:R-:W-:Y:S04]  /*91e0*/  STL [R1+0xdb8], R26 ;  /* 0x000db81a01007387 */ /* 0x000fe80000100800 */
[----:B------:R-:W-:Y:S04]  /*91f0*/  STL [R1+0xdbc], R23 ;  /* 0x000dbc1701007387 */ /* 0x000fe80000100800 */
[----:B------:R-:W-:Y:S01]  /*9200*/  STL [R1+0xdc0], R24 ;  /* 0x000dc01801007387 */ /* 0x000fe20000100800 */
[----:B--2---:R-:W-:-:S02]  /*9210*/  IMAD R5, R5, c[0x0][0x190], RZ ;  /* 0x0000640005057a24 */ /* 0x004fc400078e02ff */
[----:B---3--:R-:W-:Y:S02]  /*9220*/  IMAD R3, R4, c[0x0][0x190], RZ ;  /* 0x0000640004037a24 */ /* 0x008fe400078e02ff */
[----:B----4-:R-:W-:Y:S02]  /*9230*/  IMAD R4, R0, c[0x0][0x190], RZ ;  /* 0x0000640000047a24 */ /* 0x010fe400078e02ff */
[----:B------:R-:W-:Y:S02]  /*9240*/  IMAD R0, R2, c[0x0][0x190], RZ ;  /* 0x0000640002007a24 */ /* 0x000fe400078e02ff */
[----:B------:R-:W-:-:S05]  /*9250*/  IMAD R25, R7, c[0x0][0x190], RZ ;  /* 0x0000640007197a24 */ /* 0x000fca00078e02ff */
[----:B------:R-:W-:Y:S04]  /*9260*/  STL [R1+0xdc4], R25 ;  /* 0x000dc41901007387 */ /* 0x000fe80000100800 */
[----:B------:R-:W-:Y:S04]  /*9270*/  STL [R1+0x24], R5 ;  /* 0x0000240501007387 */ /* 0x000fe80000100800 */
[----:B------:R0:W-:Y:S04]  /*9280*/  STL [R1+0x28], R3 ;  /* 0x0000280301007387 */ /* 0x0001e80000100800 */
[----:B------:R-:W-:Y:S01]  /*9290*/  STL [R1+0x2c], R4 ;  /* 0x00002c0401007387 */ /* 0x000fe20000100800 */
[----:B0-----:R-:W-:-:S03]  /*92a0*/  IMAD R3, R28, c[0x0][0x190], RZ ;  /* 0x000064001c037a24 */ /* 0x001fc600078e02ff */
[----:B------:R0:W-:Y:S04]  /*92b0*/  STL [R1+0x30], R0 ;  /* 0x0000300001007387 */ /* 0x0001e80000100800 */
[----:B------:R-:W-:Y:S04]  /*92c0*/  STL [R1+0x4c], R3 ;  /* 0x00004c0301007387 */ /* 0x000fe80000100800 */
[----:B------:R-:W2:Y:S01]  /*92d0*/  LDL.LU R25, [R1+0x1b0] ;  /* 0x0001b00001197983 */ /* 0x000ea20000300800 */
[----:B------:R-:W-:Y:S02]  /*92e0*/  IMAD R2, R29, c[0x0][0x190], RZ ;  /* 0x000064001d027a24 */ /* 0x000fe400078e02ff */
[----:B0-----:R-:W-:-:S03]  /*92f0*/  IMAD R0, R15, c[0x0][0x190], RZ ;  /* 0x000064000f007a24 */ /* 0x001fc600078e02ff */
[----:B------:R-:W-:Y:S04]  /*9300*/  STL [R1+0xfc], R2 ;  /* 0x0000fc0201007387 */ /* 0x000fe80000100800 */
[----:B--2---:R0:W-:Y:S04]  /*9310*/  STL [R1+0xdd8], R25 ;  /* 0x000dd81901007387 */ /* 0x0041e80000100800 */
[----:B------:R-:W-:Y:S04]  /*9320*/  STL [R1+0x100], R0 ;  /* 0x0001000001007387 */ /* 0x000fe80000100800 */
[----:B0-----:R-:W2:Y:S04]  /*9330*/  LDL.LU R25, [R1+0x1b4] ;  /* 0x0001b40001197983 */ /* 0x001ea80000300800 */
        /* <DEDUP_REMOVED lines=29> */
[----:B------:R-:W3:Y:S01]  /*9510*/  LDL.LU R15, [R1+0x12c] ;  /* 0x00012c00010f7983 */ /* 0x000ee20000300800 */
[----:B--2---:R-:W-:-:S05]  /*9520*/  IMAD R25, R25, c[0x0][0x190], RZ ;  /* 0x0000640019197a24 */ /* 0x004fca00078e02ff */
[----:B------:R0:W-:Y:S04]  /*9530*/  STL [R1+0x104], R25 ;  /* 0x0001041901007387 */ /* 0x0001e80000100800 */
[----:B0-----:R-:W2:Y:S02]  /*9540*/  LDL.LU R25, [R1+0xddc] ;  /* 0x000ddc0001197983 */ /* 0x001ea40000300800 */
[----:B--2---:R-:W-:-:S05]  /*9550*/  IMAD R25, R25, c[0x0][0x190], RZ ;  /* 0x0000640019197a24 */ /* 0x004fca00078e02ff */
[----:B------:R0:W-:Y:S04]  /*9560*/  STL [R1+0x124], R25 ;  /* 0x0001241901007387 */ /* 0x0001e80000100800 */
[----:B0-----:R-:W2:Y:S01]  /*9570*/  LDL.LU R25, [R1+0xdd8] ;  /* 0x000dd80001197983 */ /* 0x001ea20000300800 */
[----:B---3--:R-:W-:Y:S02]  /*9580*/  IMAD R24, R24, c[0x0][0x190], RZ ;  /* 0x0000640018187a24 */ /* 0x008fe400078e02ff */
[----:B----4-:R-:W-:Y:S02]  /*9590*/  IMAD R23, R23, c[0x0][0x190], RZ ;  /* 0x0000640017177a24 */ /* 0x010fe400078e02ff */
[----:B------:R-:W-:Y:S02]  /*95a0*/  IMAD R8, R8, c[0x0][0x190], RZ ;  /* 0x0000640008087a24 */ /* 0x000fe400078e02ff */
[----:B------:R-:W-:-:S02]  /*95b0*/  IMAD R5, R5, c[0x0][0x190], RZ ;  /* 0x0000640005057a24 */ /* 0x000fc400078e02ff */
[----:B--2---:R-:W-:-:S05]  /*95c0*/  IMAD R25, R25, c[0x0][0x190], RZ ;  /* 0x0000640019197a24 */ /* 0x004fca00078e02ff */
[----:B------:R0:W-:Y:S04]  /*95d0*/  STL [R1+0x160], R25 ;  /* 0x0001601901007387 */ /* 0x0001e80000100800 */
[----:B------:R1:W-:Y:S04]  /*95e0*/  STL [R1+0x164], R24 ;  /* 0x0001641801007387 */ /* 0x0003e80000100800 */
[----:B------:R2:W-:Y:S01]  /*95f0*/  STL [R1+0x16c], R23 ;  /* 0x00016c1701007387 */ /* 0x0005e20000100800 */
[----:B0-----:R-:W-:Y:S02]  /*9600*/  IMAD R25, R26, c[0x0][0x190], RZ ;  /* 0x000064001a197a24 */ /* 0x001fe400078e02ff */
[----:B-1----:R-:W-:-:S03]  /*9610*/  IMAD R24, R27, c[0x0][0x190], RZ ;  /* 0x000064001b187a24 */ /* 0x002fc600078e02ff */
[----:B------:R-:W-:Y:S01]  /*9620*/  STL [R1+0x17c], R25 ;  /* 0x00017c1901007387 */ /* 0x000fe20000100800 */
[----:B--2---:R-:W-:Y:S02]  /*9630*/  IMAD R23, R19, c[0x0][0x190], RZ ;  /* 0x0000640013177a24 */ /* 0x004fe400078e02ff */
[----:B------:R-:W-:Y:S02]  /*9640*/  IMAD R19, R17, c[0x0][0x190], RZ ;  /* 0x0000640011137a24 */ /* 0x000fe400078e02ff */
[----:B------:R-:W-:Y:S01]  /*9650*/  IMAD R17, R13, c[0x0][0x190], RZ ;  /* 0x000064000d117a24 */ /* 0x000fe200078e02ff */
[----:B------:R-:W-:Y:S01]  /*9660*/  STL [R1+0x19c], R24 ;  /* 0x00019c1801007387 */ /* 0x000fe20000100800 */
[----:B------:R-:W-:Y:S02]  /*9670*/  IMAD R13, R10, c[0x0][0x190], RZ ;  /* 0x000064000a0d7a24 */ /* 0x000fe400078e02ff */
[----:B------:R-:W-:Y:S01]  /*9680*/  IMAD R10, R9, c[0x0][0x190], RZ ;  /* 0x00006400090a7a24 */ /* 0x000fe200078e02ff */
[----:B------:R-:W-:Y:S01]  /*9690*/  STL [R1+0x198], R23 ;  /* 0x0001981701007387 */ /* 0x000fe20000100800 */
[----:B------:R-:W-:-:S03]  /*96a0*/  IMAD R9, R6, c[0x0][0x190], RZ ;  /* 0x0000640006097a24 */ /* 0x000fc600078e02ff */
[----:B------:R-:W-:Y:S01]  /*96b0*/  STL [R1+0x194], R19 ;  /* 0x0001941301007387 */ /* 0x000fe20000100800 */
[----:B------:R-:W-:-:S03]  /*96c0*/  IMAD R6, R3, c[0x0][0x190], RZ ;  /* 0x0000640003067a24 */ /* 0x000fc600078e02ff */
[----:B------:R-:W-:Y:S04]  /*96d0*/  STL [R1+0x190], R17 ;  /* 0x0001901101007387 */ /* 0x000fe80000100800 */
[----:B------:R-:W-:Y:S01]  /*96e0*/  STL [R1+0x18c], R13 ;  /* 0x00018c0d01007387 */ /* 0x000fe20000100800 */
[----:B------:R-:W-:-:S03]  /*96f0*/  IMAD R3, R21, c[0x0][0x190], RZ ;  /* 0x0000640015037a24 */ /* 0x000fc600078e02ff */
[----:B------:R-:W-:Y:S04]  /*9700*/  STL [R1+0x188], R10 ;  /* 0x0001880a01007387 */ /* 0x000fe80000100800 */
[----:B------:R0:W-:Y:S04]  /*9710*/  STL [R1+0x184], R8 ;  /* 0x0001840801007387 */ /* 0x0001e80000100800 */
[----:B------:R-:W-:Y:S01]  /*9720*/  STL [R1+0x180], R9 ;  /* 0x0001800901007387 */ /* 0x000fe20000100800 */
[----:B0-----:R-:W-:-:S03]  /*9730*/  IMAD R8, R22, c[0x0][0x190], RZ ;  /* 0x0000640016087a24 */ /* 0x001fc600078e02ff */
[----:B------:R0:W-:Y:S04]  /*9740*/  STL [R1+0x178], R6 ;  /* 0x0001780601007387 */ /* 0x0001e80000100800 */
[----:B------:R1:W-:Y:S04]  /*9750*/  STL [R1+0x174], R8 ;  /* 0x0001740801007387 */ /* 0x0003e80000100800 */
[----:B------:R2:W-:Y:S01]  /*9760*/  STL [R1+0x170], R3 ;  /* 0x0001700301007387 */ /* 0x0005e20000100800 */
[----:B0-----:R-:W-:Y:S02]  /*9770*/  IMAD R6, R20, c[0x0][0x190], RZ ;  /* 0x0000640014067a24 */ /* 0x001fe400078e02ff */
[----:B-1----:R-:W-:-:S03]  /*9780*/  IMAD R8, R18, c[0x0][0x190], RZ ;  /* 0x0000640012087a24 */ /* 0x002fc600078e02ff */
[----:B------:R0:W-:Y:S01]  /*9790*/  STL [R1+0x168], R6 ;  /* 0x0001680601007387 */ /* 0x0001e20000100800 */
[----:B--2---:R-:W-:-:S03]  /*97a0*/  IMAD R3, R16, c[0x0][0x190], RZ ;  /* 0x0000640010037a24 */ /* 0x004fc600078e02ff */
[----:B------:R1:W-:Y:S04]  /*97b0*/  STL [R1+0x15c], R8 ;  /* 0x00015c0801007387 */ /* 0x0003e80000100800 */
[----:B------:R2:W-:Y:S01]  /*97c0*/  STL [R1+0x158], R3 ;  /* 0x0001580301007387 */ /* 0x0005e20000100800 */
[----:B0-----:R-:W-:Y:S02]  /*97d0*/  IMAD R6, R14, c[0x0][0x190], RZ ;  /* 0x000064000e067a24 */ /* 0x001fe400078e02ff */
[----:B-1----:R-:W-:-:S03]  /*97e0*/  IMAD R8, R12, c[0x0][0x190], RZ ;  /* 0x000064000c087a24 */ /* 0x002fc600078e02ff */
[----:B------:R0:W-:Y:S01]  /*97f0*/  STL [R1+0x154], R6 ;  /* 0x0001540601007387 */ /* 0x0001e20000100800 */
[----:B--2---:R-:W-:-:S03]  /*9800*/  IMAD R3, R11, c[0x0][0x190], RZ ;  /* 0x000064000b037a24 */ /* 0x004fc600078e02ff */
[----:B------:R-:W-:Y:S04]  /*9810*/  STL [R1+0x150], R8 ;  /* 0x0001500801007387 */ /* 0x000fe80000100800 */
[----:B------:R1:W-:Y:S01]  /*9820*/  STL [R1+0x14c], R3 ;  /* 0x00014c0301007387 */ /* 0x0003e20000100800 */
[----:B0-----:R-:W-:-:S05]  /*9830*/  IMAD R6, R7, c[0x0][0x190], RZ ;  /* 0x0000640007067a24 */ /* 0x001fca00078e02ff */
[----:B------:R-:W-:Y:S01]  /*9840*/  STL [R1+0x148], R6 ;  /* 0x0001480601007387 */ /* 0x000fe20000100800 */
[----:B-1----:R-:W-:-:S03]  /*9850*/  IMAD R3, R4, c[0x0][0x190], RZ ;  /* 0x0000640004037a24 */ /* 0x002fc600078e02ff */
[----:B------:R-:W-:Y:S01]  /*9860*/  STL [R1+0x144], R5 ;  /* 0x0001440501007387 */ /* 0x000fe20000100800 */
[----:B------:R-:W-:Y:S02]  /*9870*/  IMAD R4, R0, c[0x0][0x190], RZ ;  /* 0x0000640000047a24 */ /* 0x000fe400078e02ff */
[----:B------:R-:W-:Y:S01]  /*9880*/  IMAD R0, R2, c[0x0][0x190], RZ ;  /* 0x0000640002007a24 */ /* 0x000fe200078e02ff */
        /* <DEDUP_REMOVED lines=149> */
[----:B------:R-:W-:Y:S02]  /*a1e0*/  IMAD R19, R19, c[0x0][0x190], RZ ;  /* 0x0000640013137a24 */ /* 0x000fe400078e02ff */
[----:B------:R-:W-:Y:S02]  /*a1f0*/  IMAD R17, R17, c[0x0][0x190], RZ ;  /* 0x0000640011117a24 */ /* 0x000fe400078e02ff */
[----:B------:R-:W-:Y:S02]  /*a200*/  IMAD R13, R13, c[0x0][0x190], RZ ;  /* 0x000064000d0d7a24 */ /* 0x000fe400078e02ff */
[----:B------:R-:W-:Y:S02]  /*a210*/  IMAD R10, R10, c[0x0][0x190], RZ ;  /* 0x000064000a0a7a24 */ /* 0x000fe400078e02ff */
        /* <DEDUP_REMOVED lines=20> */
[----:B--2---:R-:W-:-:S05]  /*a360*/  IMAD R25, R25, c[0x0][0x190], RZ ;  /* 0x0000640019197a24 */ /* 0x004fca00078e02ff */
        /* <DEDUP_REMOVED lines=45> */
[----:B0-----:R-:W3:Y:S04]  /*a640*/  LDL.LU R5, [R1+0xd6c] ;  /* 0x000d6c0001057983 */ /* 0x001ee80000300800 */
[----:B------:R0:W-:Y:S04]  /*a650*/  STL [R1+0x34], R4 ;  /* 0x0000340401007387 */ /* 0x0001e80000100800 */
[----:B0-----:R-:W4:Y:S04]  /*a660*/  LDL.LU R4, [R1+0xd68] ;  /* 0x000d680001047983 */ /* 0x001f280000300800 */
        /* <DEDUP_REMOVED lines=9> */
[----:B0-----:R-:W4:Y:S01]  /*a700*/  LDL.LU R15, [R1+0xd54] ;  /* 0x000d5400010f7983 */ /* 0x001f220000300800 */
[----:B--2---:R-:W-:-:S02]  /*a710*/  IMAD R7, R7, c[0x0][0x190], RZ ;  /* 0x0000640007077a24 */ /* 0x004fc400078e02ff */
[----:B---3--:R-:W-:Y:S02]  /*a720*/  IMAD R5, R5, c[0x0][0x190], RZ ;  /* 0x0000640005057a24 */ /* 0x008fe400078e02ff */
[----:B----4-:R-:W-:Y:S02]  /*a730*/  IMAD R4, R4, c[0x0][0x190], RZ ;  /* 0x0000640004047a24 */ /* 0x010fe400078e02ff */
[----:B------:R-:W-:Y:S02]  /*a740*/  IMAD R0, R0, c[0x0][0x190], RZ ;  /* 0x0000640000007a24 */ /* 0x000fe400078e02ff */
[----:B------:R-:W-:Y:S02]  /*a750*/  IMAD R2, R2, c[0x0][0x190], RZ ;  /* 0x0000640002027a24 */ /* 0x000fe400078e02ff */
[----:B------:R-:W-:Y:S02]  /*a760*/  IMAD R28, R28, c[0x0][0x190], RZ ;  /* 0x000064001c1c7a24 */ /* 0x000fe400078e02ff */
[----:B------:R-:W-:-:S02]  /*a770*/  IMAD R29, R29, c[0x0][0x190], RZ ;  /* 0x000064001d1d7a24 */ /* 0x000fc400078e02ff */
[----:B------:R-:W-:-:S05]  /*a780*/  IMAD R15, R15, c[0x0][0x190], RZ ;  /* 0x000064000f0f7a24 */ /* 0x000fca00078e02ff */
[----:B------:R0:W-:Y:S04]  /*a790*/  STL [R1+0xc], R15 ;  /* 0x00000c0f01007387 */ /* 0x0001e80000100800 */
[----:B0-----:R-:W2:Y:S04]  /*a7a0*/  LDL.LU R15, [R1+0xd50] ;  /* 0x000d5000010f7983 */ /* 0x001ea80000300800 */
[----:B------:R0:W-:Y:S04]  /*a7b0*/  STL [R1+0xd10], R29 ;  /* 0x000d101d01007387 */ /* 0x0001e80000100800 */
[----:B------:R1:W-:Y:S04]  /*a7c0*/  STL [R1+0xd0c], R28 ;  /* 0x000d0c1c01007387 */ /* 0x0003e80000100800 */
[----:B0-----:R-:W3:Y:S04]  /*a7d0*/  LDL.LU R29, [R1+0x4c] ;  /* 0x00004c00011d7983 */ /* 0x001ee80000300800 */
[----:B-1----:R-:W4:Y:S04]  /*a7e0*/  LDL.LU R28, [R1+0xfc] ;  /* 0x0000fc00011c7983 */ /* 0x002f280000300800 */
[----:B------:R0:W-:Y:S04]  /*a7f0*/  STL [R1+0xd08], R2 ;  /* 0x000d080201007387 */ /* 0x0001e80000100800 */
[----:B0-----:R-:W3:Y:S04]  /*a800*/  LDL.LU R2, [R1+0x30] ;  /* 0x0000300001027983 */ /* 0x001ee80000300800 */
[----:B------:R0:W-:Y:S04]  /*a810*/  STL [R1+0xd04], R0 ;  /* 0x000d040001007387 */ /* 0x0001e80000100800 */
[----:B0-----:R-:W3:Y:S04]  /*a820*/  LDL.LU R0, [R1+0x104] ;  /* 0x0001040001007983 */ /* 0x001ee80000300800 */
[----:B------:R0:W-:Y:S04]  /*a830*/  STL [R1+0xd00], R4 ;  /* 0x000d000401007387 */ /* 0x0001e80000100800 */
[----:B0-----:R-:W3:Y:S04]  /*a840*/  LDL.LU R4, [R1+0x2c] ;  /* 0x00002c0001047983 */ /* 0x001ee80000300800 */
[----:B------:R0:W-:Y:S04]  /*a850*/  STL [R1+0xcfc], R5 ;  /* 0x000cfc0501007387 */ /* 0x0001e80000100800 */
[----:B0-----:R-:W3:Y:S04]  /*a860*/  LDL.LU R5, [R1+0x28] ;  /* 0x0000280001057983 */ /* 0x001ee80000300800 */
[----:B------:R0:W-:Y:S04]  /*a870*/  STL [R1+0xcf8], R7 ;  /* 0x000cf80701007387 */ /* 0x0001e80000100800 */
[----:B0-----:R-:W3:Y:S01]  /*a880*/  LDL.LU R7, [R1+0x24] ;  /* 0x0000240001077983 */ /* 0x001ee20000300800 */
[----:B------:R-:W-:-:S02]  /*a890*/  IMAD R11, R11, c[0x0][0x190], RZ ;  /* 0x000064000b0b7a24 */ /* 0x000fc400078e02ff */
[----:B------:R-:W-:Y:S02]  /*a8a0*/  IMAD R12, R12, c[0x0][0x190], RZ ;  /* 0x000064000c0c7a24 */ /* 0x000fe400078e02ff */
        /* <DEDUP_REMOVED lines=9> */
[----:B------:R-:W-:Y:S01]  /*a940*/  STL [R1+0xd20], R16 ;  /* 0x000d201001007387 */ /* 0x000fe20000100800 */
[----:B------:R-:W-:-:S03]  /*a950*/  IMAD R3, R3, c[0x0][0x190], RZ ;  /* 0x0000640003037a24 */ /* 0x000fc600078e02ff */
[----:B------:R0:W-:Y:S01]  /*a960*/  STL [R1+0xd24], R18 ;  /* 0x000d241201007387 */ /* 0x0001e20000100800 */
[----:B------:R-:W-:-:S03]  /*a970*/  IMAD R6, R6, c[0x0][0x190], RZ ;  /* 0x0000640006067a24 */ /* 0x000fc600078e02ff */
        /* <DEDUP_REMOVED lines=11> */
[----:B------:R-:W-:-:S02]  /*aa30*/  IMAD R8, R8, c[0x0][0x190], RZ ;  /* 0x0000640008087a24 */ /* 0x000fc400078e02ff */
[----:B------:R-:W-:Y:S02]  /*aa40*/  IMAD R9, R9, c[0x0][0x190], RZ ;  /* 0x0000640009097a24 */ /* 0x000fe400078e02ff */
[----:B------:R-:W-:Y:S02]  /*aa50*/  IMAD R10, R10, c[0x0][0x190], RZ ;  /* 0x000064000a0a7a24 */ /* 0x000fe400078e02ff */
[----:B------:R-:W-:Y:S01]  /*aa60*/  IMAD R13, R13, c[0x0][0x190], RZ ;  /* 0x000064000d0d7a24 */ /* 0x000fe200078e02ff */
[----:B------:R-:W-:Y:S01]  /*aa70*/  STL [R1+0xd3c], R8 ;  /* 0x000d3c0801007387 */ /* 0x000fe20000100800 */
[----:B------:R-:W-:-:S03]  /*aa80*/  IMAD R17, R17, c[0x0][0x190], RZ ;  /* 0x0000640011117a24 */ /* 0x000fc600078e02ff */
[----:B------:R2:W-:Y:S04]  /*aa90*/  STL [R1+0xd40], R9 ;  /* 0x000d400901007387 */ /* 0x0005e80000100800 */
[----:B------:R-:W-:Y:S04]  /*aaa0*/  STL [R1+0xd44], R10 ;  /* 0x000d440a01007387 */ /* 0x000fe80000100800 */
[----:B------:R-:W-:Y:S04]  /*aab0*/  STL [R1+0xd48], R13 ;  /* 0x000d480d01007387 */ /* 0x000fe80000100800 */
[----:B------:R-:W-:Y:S04]  /*aac0*/  STL [R1+0xd4c], R17 ;  /* 0x000d4c1101007387 */ /* 0x000fe80000100800 */
[----:B------:R-:W4:Y:S01]  /*aad0*/  LDL.LU R16, [R1+0x19c] ;  /* 0x00019c0001107983 */ /* 0x000f220000300800 */
[----:B--2---:R-:W-:-:S05]  /*aae0*/  LEA R9, P2, R25, R15, 0x1 ;  /* 0x0000000f19097211 */ /* 0x004fca00078408ff */
[----:B------:R0:W-:Y:S01]  /*aaf0*/  STL [R1+0xca0], R9 ;  /* 0x000ca00901007387 */ /* 0x0001e20000100800 */
[----:B---3--:R-:W-:-:S05]  /*ab00*/  LEA R8, P3, R7, R15, 0x1 ;  /* 0x0000000f07087211 */ /* 0x008fca00078608ff */
[----:B------:R1:W-:Y:S04]  /*ab10*/  STL [R1+0x8c8], R8 ;  /* 0x0008c80801007387 */ /* 0x0003e80000100800 */
[----:B------:R-:W2:Y:S01]  /*ab20*/  LDL.LU R14, [R1+0x198] ;  /* 0x00019800010e7983 */ /* 0x000ea20000300800 */
[-C--:B0-----:R-:W-:Y:S02]  /*ab30*/  LEA R9, P4, R5, R15.reuse, 0x1 ;  /* 0x0000000f05097211 */ /* 0x081fe400078808ff */
[----:B-1----:R-:W-:-:S03]  /*ab40*/  LEA R8, P5, R4, R15, 0x1 ;  /* 0x0000000f04087211 */ /* 0x002fc600078a08ff */
[----:B------:R0:W-:Y:S04]  /*ab50*/  STL [R1+0x8d0], R9 ;  /* 0x0008d00901007387 */ /* 0x0001e80000100800 */
[----:B------:R1:W-:Y:S04]  /*ab60*/  STL [R1+0x8d8], R8 ;  /* 0x0008d80801007387 */ /* 0x0003e80000100800 */
[----:B------:R-:W3:Y:S01]  /*ab70*/  LDL.LU R12, [R1+0x194] ;  /* 0x00019400010c7983 */ /* 0x000ee20000300800 */
[-C--:B0-----:R-:W-:Y:S02]  /*ab80*/  LEA R9, P6, R2, R15.reuse, 0x1 ;  /* 0x0000000f02097211 */ /* 0x081fe400078c08ff */
[----:B-1----:R-:W-:-:S03]  /*ab90*/  LEA R8, P0, R29, R15, 0x1 ;  /* 0x0000000f1d087211 */ /* 0x002fc600078008ff */
[----:B------:R4:W-:Y:S04]  /*aba0*/  STL [R1+0x8e0], R9 ;  /* 0x0008e00901007387 */ /* 0x0009e80000100800 */
[----:B------:R0:W-:Y:S04]  /*abb0*/  STL [R1+0x8e8], R8 ;  /* 0x0008e80801007387 */ /* 0x0001e80000100800 */
[----:B------:R-:W3:Y:S01]  /*abc0*/  LDL.LU R11, [R1+0x190] ;  /* 0x00019000010b7983 */ /* 0x000ee20000300800 */
[----:B----4-:R-:W-:Y:S02]  /*abd0*/  LEA R9, P1, R28, R15, 0x1 ;  /* 0x0000000f1c097211 */ /* 0x010fe400078208ff */
[----:B0-----:R-:W-:-:S03]  /*abe0*/  LEA.HI.X.SX32 R8, R25, R24, 0x1, P2 ;  /* 0x0000001819087211 */ /* 0x001fc600010f0eff */
[----:B------:R-:W-:Y:S04]  /*abf0*/  STL [R1+0x8f0], R9 ;  /* 0x0008f00901007387 */ /* 0x000fe80000100800 */
[----:B------:R0:W-:Y:S02]  /*ac00*/  STL [R1+0xc9c], R8 ;  /* 0x000c9c0801007387 */ /* 0x0001e40000100800 */
[----:B0-----:R-:W-:Y:S02]  /*ac10*/  LEA.HI.X.SX32 R8, R7, R24, 0x1, P3 ;  /* 0x0000001807087211 */ /* 0x001fe400018f0eff */
[----:B------:R-:W4:Y:S01]  /*ac20*/  LDL.LU R7, [R1+0x18c] ;  /* 0x00018c0001077983 */ /* 0x000f220000300800 */
[----:B------:R-:W-:-:S05]  /*ac30*/  LEA R9, P2, R6, R15, 0x1 ;  /* 0x0000000f06097211 */ /* 0x000fca00078408ff */
[----:B------:R0:W-:Y:S04]  /*ac40*/  STL [R1+0x8f8], R9 ;  /* 0x0008f80901007387 */ /* 0x0001e80000100800 */
[----:B------:R1:W-:Y:S01]  /*ac50*/  STL [R1+0x8c4], R8 ;  /* 0x0008c40801007387 */ /* 0x0003e20000100800 */
[-C--:B0-----:R-:W-:Y:S02]  /*ac60*/  LEA R9, P3, R0, R15.reuse, 0x1 ;  /* 0x0000000f00097211 */ /* 0x081fe400078608ff */
[----:B-1----:R-:W-:Y:S02]  /*ac70*/  LEA.HI.X.SX32 R8, R5, R24, 0x1, P4 ;  /* 0x0000001805087211 */ /* 0x002fe400020f0eff */
[----:B------:R-:W4:Y:S04]  /*ac80*/  LDL.LU R5, [R1+0x188] ;  /* 0x0001880001057983 */ /* 0x000f280000300800 */
[----:B------:R0:W-:Y:S04]  /*ac90*/  STL [R1+0x900], R9 ;  /* 0x0009000901007387 */ /* 0x0001e80000100800 */
[----:B------:R1:W-:Y:S01]  /*aca0*/  STL [R1+0x8cc], R8 ;  /* 0x0008cc0801007387 */ /* 0x0003e20000100800 */
[----:B0-----:R-:W-:-:S02]  /*acb0*/  LEA R9, P4, R3, R15, 0x1 ;  /* 0x0000000f03097211 */ /* 0x001fc400078808ff */
[-C--:B-1----:R-:W-:Y:S02]  /*acc0*/  LEA.HI.X.SX32 R8, R4, R24.reuse, 0x1, P5 ;  /* 0x0000001804087211 */ /* 0x082fe400028f0eff */
[----:B------:R-:W4:Y:S04]  /*acd0*/  LDL.LU R4, [R1+0x184] ;  /* 0x0001840001047983 */ /* 0x000f280000300800 */
[----:B------:R-:W-:Y:S04]  /*ace0*/  STL [R1+0x908], R9 ;  /* 0x0009080901007387 */ /* 0x000fe80000100800 */
[----:B------:R0:W-:Y:S02]  /*acf0*/  STL [R1+0x8d4], R8 ;  /* 0x0008d40801007387 */ /* 0x0001e40000100800 */
[----:B0-----:R-:W-:-:S02]  /*ad00*/  LEA.HI.X.SX32 R8, R2, R24, 0x1, P6 ;  /* 0x0000001802087211 */ /* 0x001fc400030f0eff */
[----:B------:R-:W4:Y:S01]  /*ad10*/  LDL.LU R2, [R1+0x180] ;  /* 0x0001800001027983 */ /* 0x000f220000300800 */
[----:B------:R-:W-:-:S05]  /*ad20*/  LEA R9, P5, R22, R15, 0x1 ;  /* 0x0000000f16097211 */ /* 0x000fca00078a08ff */
[----:B------:R-:W-:Y:S04]  /*ad30*/  STL [R1+0x910], R9 ;  /* 0x0009100901007387 */ /* 0x000fe80000100800 */
[----:B------:R0:W-:Y:S02]  /*ad40*/  STL [R1+0x8dc], R8 ;  /* 0x0008dc0801007387 */ /* 0x0001e40000100800 */
[----:B0-----:R-:W-:Y:S02]  /*ad50*/  LEA.HI.X.SX32 R8, R29, R24, 0x1, P0 ;  /* 0x000000181d087211 */ /* 0x001fe400000f0eff */
        /* <DEDUP_REMOVED lines=12> */
[----:B------:R0:W-:Y:S04]  /*ae20*/  STL [R1+0x928], R9 ;  /* 0x0009280901007387 */ /* 0x0001e80000100800 */
[----:B------:R1:W-:Y:S01]  /*ae30*/  STL [R1+0x8f4], R8 ;  /* 0x0008f40801007387 */ /* 0x0003e20000100800 */
[----:B0-----:R-:W-:Y:S02]  /*ae40*/  LEA R9, P2, R16, R15, 0x1 ;  /* 0x0000000f10097211 */ /* 0x001fe400078408ff */
[-C--:B-1----:R-:W-:Y:S02]  /*ae50*/  LEA.HI.X.SX32 R8, R0, R24.reuse, 0x1, P3 ;  /* 0x0000001800087211 */ /* 0x082fe400018f0eff */
[----:B------:R-:W4:Y:S04]  /*ae60*/  LDL.LU R0, [R1+0x168] ;  /* 0x0001680001007983 */ /* 0x000f280000300800 */
[----:B------:R-:W-:Y:S04]  /*ae70*/  STL [R1+0x930], R9 ;  /* 0x0009300901007387 */ /* 0x000fe80000100800 */
[----:B------:R0:W-:Y:S02]  /*ae80*/  STL [R1+0x8fc], R8 ;  /* 0x0008fc0801007387 */ /* 0x0001e40000100800 */
[----:B0-----:R-:W-:-:S02]  /*ae90*/  LEA.HI.X.SX32 R8, R3, R24, 0x1, P4 ;  /* 0x0000001803087211 */ /* 0x001fc400020f0eff */
[----:B------:R-:W4:Y:S01]  /*aea0*/  LDL.LU R3, [R1+0x15c] ;  /* 0x00015c0001037983 */ /* 0x000f220000300800 */
[----:B--2---:R-:W-:-:S05]  /*aeb0*/  LEA R9, P3, R14, R15, 0x1 ;  /* 0x0000000f0e097211 */ /* 0x004fca00078608ff */
[----:B------:R-:W-:Y:S04]  /*aec0*/  STL [R1+0x938], R9 ;  /* 0x0009380901007387 */ /* 0x000fe80000100800 */
[----:B------:R0:W-:Y:S02]  /*aed0*/  STL [R1+0x904], R8 ;  /* 0x0009040801007387 */ /* 0x0001e40000100800 */
[----:B0-----:R-:W-:Y:S02]  /*aee0*/  LEA.HI.X.SX32 R8, R22, R24, 0x1, P5 ;  /* 0x0000001816087211 */ /* 0x001fe400028f0eff */
[----:B------:R-:W2:Y:S01]  /*aef0*/  LDL.LU R22, [R1+0x158] ;  /* 0x0001580001167983 */ /* 0x000ea20000300800 */
[----:B---3--:R-:W-:-:S05]  /*af00*/  LEA R9, P4, R12, R15, 0x1 ;  /* 0x0000000f0c097211 */ /* 0x008fca00078808ff */
[----:B------:R0:W-:Y:S04]  /*af10*/  STL [R1+0x940], R9 ;  /* 0x0009400901007387 */ /* 0x0001e80000100800 */
[----:B------:R1:W-:Y:S01]  /*af20*/  STL [R1+0x90c], R8 ;  /* 0x00090c0801007387 */ /* 0x0003e20000100800 */
[-C--:B0-----:R-:W-:Y:S02]  /*af30*/  LEA R9, P5, R11, R15.reuse, 0x1 ;  /* 0x0000000f0b097211 */ /* 0x081fe400078a08ff */
[----:B-1----:R-:W-:Y:S02]  /*af40*/  LEA.HI.X.SX32 R8, R21, R24, 0x1, P6 ;  /* 0x0000001815087211 */ /* 0x002fe400030f0eff */
[----:B------:R-:W3:Y:S04]  /*af50*/  LDL.LU R21, [R1+0x154] ;  /* 0x0001540001157983 */ /* 0x000ee80000300800 */
[----:B------:R4:W-:Y:S04]  /*af60*/  STL [R1+0x948], R9 ;  /* 0x0009480901007387 */ /* 0x0009e80000100800 */
[----:B------:R0:W-:Y:S01]  /*af70*/  STL [R1+0x914], R8 ;  /* 0x0009140801007387 */ /* 0x0001e20000100800 */
[----:B----4-:R-:W-:-:S02]  /*af80*/  LEA R9, P6, R7, R15, 0x1 ;  /* 0x0000000f07097211 */ /* 0x010fc400078c08ff */
[-C--:B0-----:R-:W-:Y:S02]  /*af90*/  LEA.HI.X.SX32 R8, R20, R24.reuse, 0x1, P0 ;  /* 0x0000001814087211 */ /* 0x081fe400000f0eff */
        /* <DEDUP_REMOVED lines=51> */
[----:B------:R-:W-:Y:S04]  /*b2d0*/  STL [R1+0x9a0], R9 ;  /* 0x0009a00901007387 */ /* 0x000fe80000100800 */
[----:B------:R0:W-:Y:S01]  /*b2e0*/  STL [R1+0x96c], R8 ;  /* 0x00096c0801007387 */ /* 0x0001e20000100800 */
[-C--:B------:R-:W-:Y:S02]  /*b2f0*/  LEA.HI.X.SX32 R6, R6, R24.reuse, 0x1, P5 ;  /* 0x0000001806067211 */ /* 0x080fe400028f0eff */
[----:B0-----:R-:W-:Y:S02]  /*b300*/  LEA.HI.X.SX32 R8, R28, R24, 0x1, P4 ;  /* 0x000000181c087211 */ /* 0x001fe400020f0eff */
[-C--:B----4-:R-:W-:Y:S01]  /*b310*/  LEA R9, P3, R20, R15.reuse, 0x1 ;  /* 0x0000000f14097211 */ /* 0x090fe200078608ff */
[----:B------:R-:W3:Y:S04]  /*b320*/  LDL.LU R28, [R1+0x120] ;  /* 0x00012000011c7983 */ /* 0x000ee80000300800 */
[----:B------:R-:W-:Y:S04]  /*b330*/  STL [R1+0x9a8], R9 ;  /* 0x0009a80901007387 */ /* 0x000fe80000100800 */
[----:B------:R0:W-:Y:S04]  /*b340*/  STL [R1+0x974], R8 ;  /* 0x0009740801007387 */ /* 0x0001e80000100800 */
[----:B0-----:R-:W4:Y:S01]  /*b350*/  LDL.LU R8, [R1+0x11c] ;  /* 0x00011c0001087983 */ /* 0x001f220000300800 */
[----:B------:R-:W-:-:S05]  /*b360*/  LEA R9, P4, R18, R15, 0x1 ;  /* 0x0000000f12097211 */ /* 0x000fca00078808ff */
[----:B------:R-:W-:Y:S04]  /*b370*/  STL [R1+0x9b0], R9 ;  /* 0x0009b00901007387 */ /* 0x000fe80000100800 */
[----:B------:R0:W-:Y:S02]  /*b380*/  STL [R1+0x97c], R6 ;  /* 0x00097c0601007387 */ /* 0x0001e40000100800 */
[-C--:B0-----:R-:W-:Y:S02]  /*b390*/  LEA.HI.X.SX32 R6, R0, R24.reuse, 0x1, P6 ;  /* 0x0000001800067211 */ /* 0x081fe400030f0eff */
[----:B------:R-:W4:Y:S01]  /*b3a0*/  LDL.LU R0, [R1+0x118] ;  /* 0x0001180001007983 */ /* 0x000f220000300800 */
[-C--:B------:R-:W-:Y:S02]  /*b3b0*/  LEA.HI.X.SX32 R3, R3, R24.reuse, 0x1, P0 ;  /* 0x0000001803037211 */ /* 0x080fe400000f0eff */
[----:B------:R-:W-:-:S02]  /*b3c0*/  LEA.HI.X.SX32 R10, R22, R24, 0x1, P1 ;  /* 0x00000018160a7211 */ /* 0x000fc400008f0eff */
[----:B------:R-:W-:-:S05]  /*b3d0*/  LEA R9, P5, R16, R15, 0x1 ;  /* 0x0000000f10097211 */ /* 0x000fca00078a08ff */
[----:B------:R-:W-:Y:S04]  /*b3e0*/  STL [R1+0x9b8], R9 ;  /* 0x0009b80901007387 */ /* 0x000fe80000100800 */
[----:B------:R0:W-:Y:S04]  /*b3f0*/  STL [R1+0x984], R6 ;  /* 0x0009840601007387 */ /* 0x0001e80000100800 */
[----:B0-----:R-:W4:Y:S01]  /*b400*/  LDL.LU R6, [R1+0x114] ;  /* 0x0001140001067983 */ /* 0x001f220000300800 */
[----:B------:R-:W-:-:S05]  /*b410*/  LEA R9, P6, R14, R15, 0x1 ;  /* 0x0000000f0e097211 */ /* 0x000fca00078c08ff */
[----:B------:R-:W-:Y:S04]  /*b420*/  STL [R1+0x9c0], R9 ;  /* 0x0009c00901007387 */ /* 0x000fe80000100800 */
[----:B------:R0:W-:Y:S04]  /*b430*/  STL [R1+0x98c], R3 ;  /* 0x00098c0301007387 */ /* 0x0001e80000100800 */
[----:B0-----:R-:W4:Y:S01]  /*b440*/  LDL.LU R3, [R1+0x110] ;  /* 0x0001100001037983 */ /* 0x001f220000300800 */
[----:B------:R-:W-:-:S05]  /*b450*/  LEA R9, P0, R12, R15, 0x1 ;  /* 0x0000000f0c097211 */ /* 0x000fca00078008ff */
[----:B------:R-:W-:Y:S04]  /*b460*/  STL [R1+0x9c8], R9 ;  /* 0x0009c80901007387 */ /* 0x000fe80000100800 */
[----:B------:R0:W-:Y:S04]  /*b470*/  STL [R1+0x994], R10 ;  /* 0x0009940a01007387 */ /* 0x0001e80000100800 */
[----:B------:R-:W4:Y:S01]  /*b480*/  LDL.LU R22, [R1+0x10c] ;  /* 0x00010c0001167983 */ /* 0x000f220000300800 */
[----:B0-----:R-:W-:Y:S02]  /*b490*/  LEA.HI.X.SX32 R10, R21, R24, 0x1, P2 ;  /* 0x00000018150a7211 */ /* 0x001fe400010f0eff */
        /* <DEDUP_REMOVED lines=25> */
[----:B--2---:R-:W-:-:S05]  /*b630*/  LEA R9, P6, R29, R15, 0x1 ;  /* 0x0000000f1d097211 */ /* 0x004fca00078c08ff */
[----:B------:R-:W-:Y:S04]  /*b640*/  STL [R1+0x9f8], R9 ;  /* 0x0009f80901007387 */ /* 0x000fe80000100800 */
[----:B------:R0:W-:Y:S04]  /*b650*/  STL [R1+0x9c4], R10 ;  /* 0x0009c40a01007387 */ /* 0x0001e80000100800 */
[----:B------:R-:W2:Y:S01]  /*b660*/  LDL.LU R12, [R1+0xe8] ;  /* 0x0000e800010c7983 */ /* 0x000ea20000300800 */
[-C--:B------:R-:W-:Y:S02]  /*b670*/  LEA.HI.X.SX32 R7, R7, R24.reuse, 0x1, P2 ;  /* 0x0000001807077211 */ /* 0x080fe400010f0eff */
[----:B0-----:R-:W-:-:S02]  /*b680*/  LEA.HI.X.SX32 R10, R11, R24, 0x1, P1 ;  /* 0x000000180b0a7211 */ /* 0x001fc400008f0eff */
[----:B---3--:R-:W-:-:S05]  /*b690*/  LEA R9, P0, R28, R15, 0x1 ;  /* 0x0000000f1c097211 */ /* 0x008fca00078008ff */
[----:B------:R4:W-:Y:S04]  /*b6a0*/  STL [R1+0xa00], R9 ;  /* 0x000a000901007387 */ /* 0x0009e80000100800 */
[----:B------:R-:W-:Y:S04]  /*b6b0*/  STL [R1+0x9cc], R10 ;  /* 0x0009cc0a01007387 */ /* 0x000fe80000100800 */
[----:B------:R-:W3:Y:S01]  /*b6c0*/  LDL.LU R11, [R1+0xe4] ;  /* 0x0000e400010b7983 */ /* 0x000ee20000300800 */
[----:B----4-:R-:W-:-:S05]  /*b6d0*/  LEA R9, P1, R8, R15, 0x1 ;  /* 0x0000000f08097211 */ /* 0x010fca00078208ff */
[----:B------:R-:W-:Y:S04]  /*b6e0*/  STL [R1+0xa08], R9 ;  /* 0x000a080901007387 */ /* 0x000fe80000100800 */
[----:B------:R0:W-:Y:S01]  /*b6f0*/  STL [R1+0x9d4], R7 ;  /* 0x0009d40701007387 */ /* 0x0001e20000100800 */
[----:B------:R-:W-:-:S03]  /*b700*/  LEA.HI.X.SX32 R5, R5, R24, 0x1, P3 ;  /* 0x0000001805057211 */ /* 0x000fc600018f0eff */
[----:B0-----:R-:W4:Y:S01]  /*b710*/  LDL.LU R7, [R1+0xe0] ;  /* 0x0000e00001077983 */ /* 0x001f220000300800 */
[----:B------:R-:W-:-:S05]  /*b720*/  LEA R9, P2, R0, R15, 0x1 ;  /* 0x0000000f00097211 */ /* 0x000fca00078408ff */
[----:B------:R-:W-:Y:S04]  /*b730*/  STL [R1+0xa10], R9 ;  /* 0x000a100901007387 */ /* 0x000fe80000100800 */
[----:B------:R0:W-:Y:S04]  /*b740*/  STL [R1+0x9dc], R5 ;  /* 0x0009dc0501007387 */ /* 0x0001e80000100800 */
[----:B0-----:R-:W4:Y:S01]  /*b750*/  LDL.LU R5, [R1+0xdc] ;  /* 0x0000dc0001057983 */ /* 0x001f220000300800 */
[----:B------:R-:W-:Y:S02]  /*b760*/  LEA.HI.X.SX32 R10, R4, R24, 0x1, P4 ;  /* 0x00000018040a7211 */ /* 0x000fe400020f0eff */
[----:B------:R-:W-:-:S05]  /*b770*/  LEA R9, P3, R6, R15, 0x1 ;  /* 0x0000000f06097211 */ /* 0x000fca00078608ff */
[----:B------:R0:W-:Y:S04]  /*b780*/  STL [R1+0xa18], R9 ;  /* 0x000a180901007387 */ /* 0x0001e80000100800 */
[----:B------:R-:W4:Y:S04]  /*b790*/  LDL.LU R4, [R1+0xd8] ;  /* 0x0000d80001047983 */ /* 0x000f280000300800 */
[----:B------:R1:W-:Y:S01]  /*b7a0*/  STL [R1+0x9e4], R10 ;  /* 0x0009e40a01007387 */ /* 0x0003e20000100800 */
[----:B0-----:R-:W-:Y:S02]  /*b7b0*/  LEA R9, P4, R3, R15, 0x1 ;  /* 0x0000000f03097211 */ /* 0x001fe400078808ff */
[----:B-1----:R-:W-:-:S03]  /*b7c0*/  LEA.HI.X.SX32 R10, R2, R24, 0x1, P5 ;  /* 0x00000018020a7211 */ /* 0x002fc600028f0eff */
[----:B------:R0:W-:Y:S04]  /*b7d0*/  STL [R1+0xa20], R9 ;  /* 0x000a200901007387 */ /* 0x0001e80000100800 */
[----:B------:R-:W4:Y:S01]  /*b7e0*/  LDL.LU R2, [R1+0xd4] ;  /* 0x0000d40001027983 */ /* 0x000f220000300800 */
[----:B0-----:R-:W-:-:S03]  /*b7f0*/  LEA R9, P5, R22, R15, 0x1 ;  /* 0x0000000f16097211 */ /* 0x001fc600078a08ff */
[----:B------:R0:W-:Y:S04]  /*b800*/  STL [R1+0x9ec], R10 ;  /* 0x0009ec0a01007387 */ /* 0x0001e80000100800 */
[----:B------:R1:W-:Y:S01]  /*b810*/  STL [R1+0xa28], R9 ;  /* 0x000a280901007387 */ /* 0x0003e20000100800 */
[----:B0-----:R-:W-:-:S03]  /*b820*/  LEA.HI.X.SX32 R10, R29, R24, 0x1, P6 ;  /* 0x000000181d0a7211 */ /* 0x001fc600030f0eff */
[----:B------:R-:W4:Y:S04]  /*b830*/  LDL.LU R29, [R1+0xd0] ;  /* 0x0000d000011d7983 */ /* 0x000f280000300800 */
[----:B------:R0:W-:Y:S01]  /*b840*/  STL [R1+0x9f4], R10 ;  /* 0x0009f40a01007387 */ /* 0x0001e20000100800 */
[----:B-1----:R-:W-:-:S05]  /*b850*/  LEA R9, P6, R21, R15, 0x1 ;  /* 0x0000000f15097211 */ /* 0x002fca00078c08ff */
[----:B------:R1:W-:Y:S01]  /*b860*/  STL [R1+0xa30], R9 ;  /* 0x000a300901007387 */ /* 0x0003e20000100800 */
[----:B0-----:R-:W-:-:S03]  /*b870*/  LEA.HI.X.SX32 R10, R28, R24, 0x1, P0 ;  /* 0x000000181c0a7211 */ /* 0x001fc600000f0eff */
[----:B------:R-:W4:Y:S04]  /*b880*/  LDL.LU R28, [R1+0xcc] ;  /* 0x0000cc00011c7983 */ /* 0x000f280000300800 */
[----:B------:R0:W-:Y:S01]  /*b890*/  STL [R1+0x9fc], R10 ;  /* 0x0009fc0a01007387 */ /* 0x0001e20000100800 */
[-C--:B-1----:R-:W-:Y:S02]  /*b8a0*/  LEA R9, P0, R20, R15.reuse, 0x1 ;  /* 0x0000000f14097211 */ /* 0x082fe400078008ff */
[-C--:B0-----:R-:W-:Y:S02]  /*b8b0*/  LEA.HI.X.SX32 R10, R8, R24.reuse, 0x1, P1 ;  /* 0x00000018080a7211 */ /* 0x081fe400008f0eff */
[----:B------:R-:W-:Y:S01]  /*b8c0*/  LEA.HI.X.SX32 R8, R0, R24, 0x1, P2 ;  /* 0x0000001800087211 */ /* 0x000fe200010f0eff */
[----:B------:R0:W-:Y:S04]  /*b8d0*/  STL [R1+0xa38], R9 ;  /* 0x000a380901007387 */ /* 0x0001e80000100800 */
[----:B------:R-:W-:Y:S04]  /*b8e0*/  STL [R1+0xa04], R10 ;  /* 0x000a040a01007387 */ /* 0x000fe80000100800 */
[----:B------:R-:W4:Y:S01]  /*b8f0*/  LDL.LU R0, [R1+0xc8] ;  /* 0x0000c80001007983 */ /* 0x000f220000300800 */
[----:B0-----:R-:W-:-:S05]  /*b900*/  LEA R9, P1, R18, R15, 0x1 ;  /* 0x0000000f12097211 */ /* 0x001fca00078208ff */
[----:B------:R0:W-:Y:S04]  /*b910*/  STL [R1+0xa40], R9 ;  /* 0x000a400901007387 */ /* 0x0001e80000100800 */
[----:B------:R1:W-:Y:S04]  /*b920*/  STL [R1+0xa0c], R8 ;  /* 0x000a0c0801007387 */ /* 0x0003e80000100800 */
[----:B0-----:R-:W4:Y:S01]  /*b930*/  LDL.LU R9, [R1+0xc4] ;  /* 0x0000c40001097983 */ /* 0x001f220000300800 */
[----:B-1----:R-:W-:Y:S02]  /*b940*/  LEA.HI.X.SX32 R8, R6, R24, 0x1, P3 ;  /* 0x0000001806087211 */ /* 0x002fe400018f0eff */
[----:B------:R-:W-:-:S02]  /*b950*/  LEA R10, P2, R16, R15, 0x1 ;  /* 0x0000000f100a7211 */ /* 0x000fc400078408ff */
[----:B------:R-:W-:-:S03]  /*b960*/  LEA.HI.X.SX32 R3, R3, R24, 0x1, P4 ;  /* 0x0000001803037211 */ /* 0x000fc600020f0eff */
[----:B------:R-:W-:Y:S04]  /*b970*/  STL [R1+0xa48], R10 ;  /* 0x000a480a01007387 */ /* 0x000fe80000100800 */
[----:B------:R0:W-:Y:S04]  /*b980*/  STL [R1+0xa14], R8 ;  /* 0x000a140801007387 */ /* 0x0001e80000100800 */
[----:B0-----:R-:W4:Y:S01]  /*b990*/  LDL.LU R8, [R1+0xc0] ;  /* 0x0000c00001087983 */ /* 0x001f220000300800 */
[----:B------:R-:W-:-:S05]  /*b9a0*/  LEA R6, P3, R14, R15, 0x1 ;  /* 0x0000000f0e067211 */ /* 0x000fca00078608ff */
[----:B------:R0:W-:Y:S04]  /*b9b0*/  STL [R1+0xa50], R6 ;  /* 0x000a500601007387 */ /* 0x0001e80000100800 */
[----:B------:R1:W-:Y:S04]  /*b9c0*/  STL [R1+0xa1c], R3 ;  /* 0x000a1c0301007387 */ /* 0x0003e80000100800 */
[----:B0-----:R-:W4:Y:S01]  /*b9d0*/  LDL.LU R6, [R1+0xbc] ;  /* 0x0000bc0001067983 */ /* 0x001f220000300800 */
[----:B-1----:R-:W-:Y:S02]  /*b9e0*/  LEA.HI.X.SX32 R3, R22, R24, 0x1, P5 ;  /* 0x0000001816037211 */ /* 0x002fe400028f0eff */
[----:B--2---:R-:W-:-:S05]  /*b9f0*/  LEA R10, P4, R12, R15, 0x1 ;  /* 0x0000000f0c0a7211 */ /* 0x004fca00078808ff */
[----:B------:R-:W-:Y:S04]  /*ba00*/  STL [R1+0xa58], R10 ;  /* 0x000a580a01007387 */ /* 0x000fe80000100800 */
[----:B------:R0:W-:Y:S04]  /*ba10*/  STL [R1+0xa24], R3 ;  /* 0x000a240301007387 */ /* 0x0001e80000100800 */
[----:B0-----:R-:W2:Y:S01]  /*ba20*/  LDL.LU R3, [R1+0xb8] ;  /* 0x0000b80001037983 */ /* 0x001ea20000300800 */
[----:B------:R-:W-:Y:S02]  /*ba30*/  LEA.HI.X.SX32 R10, R21, R24, 0x1, P6 ;  /* 0x00000018150a7211 */ /* 0x000fe400030f0eff */
[----:B---3--:R-:W-:-:S05]  /*ba40*/  LEA R13, P5, R11, R15, 0x1 ;  /* 0x0000000f0b0d7211 */ /* 0x008fca00078a08ff */
[----:B------:R-:W-:Y:S04]  /*ba50*/  STL [R1+0xa60], R13 ;  /* 0x000a600d01007387 */ /* 0x000fe80000100800 */
[----:B------:R0:W-:Y:S01]  /*ba60*/  STL [R1+0xa2c], R10 ;  /* 0x000a2c0a01007387 */ /* 0x0001e20000100800 */
[----:B----4-:R-:W-:Y:S02]  /*ba70*/  LEA R17, P6, R7, R15, 0x1 ;  /* 0x0000000f07117211 */ /* 0x010fe400078c08ff */
[----:B0-----:R-:W-:-:S03]  /*ba80*/  LEA.HI.X.SX32 R10, R20, R24, 0x1, P0 ;  /* 0x00000018140a7211 */ /* 0x001fc600000f0eff */
[----:B------:R-:W-:Y:S04]  /*ba90*/  STL [R1+0xa68], R17 ;  /* 0x000a681101007387 */ /* 0x000fe80000100800 */
[----:B------:R-:W3:Y:S04]  /*baa0*/  LDL.LU R22, [R1+0xb4] ;  /* 0x0000b40001167983 */ /* 0x000ee80000300800 */
[----:B------:R0:W-:Y:S01]  /*bab0*/  STL [R1+0xa34], R10 ;  /* 0x000a340a01007387 */ /* 0x0001e20000100800 */
[----:B------:R-:W-:-:S05]  /*bac0*/  LEA R13, P0, R5, R15, 0x1 ;  /* 0x0000000f050d7211 */ /* 0x000fca00078008ff */
[----:B------:R-:W-:Y:S04]  /*bad0*/  STL [R1+0xa70], R13 ;  /* 0x000a700d01007387 */ /* 0x000fe80000100800 */
[----:B------:R-:W4:Y:S01]  /*bae0*/  LDL.LU R21, [R1+0xb0] ;  /* 0x0000b00001157983 */ /* 0x000f220000300800 */
[----:B0-----:R-:W-:-:S05]  /*baf0*/  LEA.HI.X.SX32 R10, R18, R24, 0x1, P1 ;  /* 0x00000018120a7211 */ /* 0x001fca00008f0eff */
[----:B------:R0:W-:Y:S02]  /*bb00*/  STL [R1+0xa3c], R10 ;  /* 0x000a3c0a01007387 */ /* 0x0001e40000100800 */
[----:B0-----:R-:W-:Y:S02]  /*bb10*/  LEA.HI.X.SX32 R10, R16, R24, 0x1, P2 ;  /* 0x00000018100a7211 */ /* 0x001fe400010f0eff */
[----:B------:R-:W-:-:S05]  /*bb20*/  LEA R13, P1, R4, R15, 0x1 ;  /* 0x0000000f040d7211 */ /* 0x000fca00078208ff */
[----:B------:R0:W-:Y:S04]  /*bb30*/  STL [R1+0xa78], R13 ;  /* 0x000a780d01007387 */ /* 0x0001e80000100800 */
[----:B------:R-:W4:Y:S04]  /*bb40*/  LDL.LU R20, [R1+0xac] ;  /* 0x0000ac0001147983 */ /* 0x000f280000300800 */
[----:B------:R1:W-:Y:S01]  /*bb50*/  STL [R1+0xa44], R10 ;  /* 0x000a440a01007387 */ /* 0x0003e20000100800 */
[----:B0-----:R-:W-:Y:S02]  /*bb60*/  LEA R13, P2, R2, R15, 0x1 ;  /* 0x0000000f020d7211 */ /* 0x001fe400078408ff */
[----:B-1----:R-:W-:-:S03]  /*bb70*/  LEA.HI.X.SX32 R10, R14, R24, 0x1, P3 ;  /* 0x000000180e0a7211 */ /* 0x002fc600018f0eff */
[----:B------:R0:W-:Y:S04]  /*bb80*/  STL [R1+0xa80], R13 ;  /* 0x000a800d01007387 */ /* 0x0001e80000100800 */
[----:B------:R-:W4:Y:S04]  /*bb90*/  LDL.LU R18, [R1+0xa8] ;  /* 0x0000a80001127983 */ /* 0x000f280000300800 */
[----:B------:R1:W-:Y:S01]  /*bba0*/  STL [R1+0xa4c], R10 ;  /* 0x000a4c0a01007387 */ /* 0x0003e20000100800 */
[----:B0-----:R-:W-:-:S05]  /*bbb0*/  LEA R13, P3, R29, R15, 0x1 ;  /* 0x0000000f1d0d7211 */ /* 0x001fca00078608ff */
[----:B------:R-:W-:Y:S04]  /*bbc0*/  STL [R1+0xa88], R13 ;  /* 0x000a880d01007387 */ /* 0x000fe80000100800 */
[----:B------:R-:W4:Y:S01]  /*bbd0*/  LDL.LU R16, [R1+0xa4] ;  /* 0x0000a40001107983 */ /* 0x000f220000300800 */
[----:B-1----:R-:W-:Y:S02]  /*bbe0*/  LEA.HI.X.SX32 R10, R12, R24, 0x1, P4 ;  /* 0x000000180c0a7211 */ /* 0x002fe400020f0eff */
[----:B------:R-:W-:-:S03]  /*bbf0*/  LEA R12, P4, R28, R15, 0x1 ;  /* 0x0000000f1c0c7211 */ /* 0x000fc600078808ff */
[----:B------:R0:W-:Y:S04]  /*bc00*/  STL [R1+0xa54], R10 ;  /* 0x000a540a01007387 */ /* 0x0001e80000100800 */
[----:B------:R1:W-:Y:S04]  /*bc10*/  STL [R1+0xa90], R12 ;  /* 0x000a900c01007387 */ /* 0x0003e80000100800 */
[----:B------:R-:W4:Y:S01]  /*bc20*/  LDL.LU R14, [R1+0xa0] ;  /* 0x0000a000010e7983 */ /* 0x000f220000300800 */
[----:B0-----:R-:W-:-:S05]  /*bc30*/  LEA.HI.X.SX32 R10, R11, R24, 0x1, P5 ;  /* 0x000000180b0a7211 */ /* 0x001fca00028f0eff */
[----:B------:R0:W-:Y:S04]  /*bc40*/  STL [R1+0xa5c], R10 ;  /* 0x000a5c0a01007387 */ /* 0x0001e80000100800 */
[----:B-1----:R-:W4:Y:S01]  /*bc50*/  LDL.LU R12, [R1+0x9c] ;  /* 0x00009c00010c7983 */ /* 0x002f220000300800 */
[----:B------:R-:W-:Y:S02]  /*bc60*/  LEA R11, P5, R0, R15, 0x1 ;  /* 0x0000000f000b7211 */ /* 0x000fe400078a08ff */
[----:B0-----:R-:W-:-:S03]  /*bc70*/  LEA.HI.X.SX32 R10, R7, R24, 0x1, P6 ;  /* 0x00000018070a7211 */ /* 0x001fc600030f0eff */
[----:B------:R0:W-:Y:S04]  /*bc80*/  STL [R1+0xa98], R11 ;  /* 0x000a980b01007387 */ /* 0x0001e80000100800 */
[----:B------:R-:W-:Y:S04]  /*bc90*/  STL [R1+0xa64], R10 ;  /* 0x000a640a01007387 */ /* 0x000fe80000100800 */
[----:B0-----:R-:W4:Y:S01]  /*bca0*/  LDL.LU R11, [R1+0x98] ;  /* 0x00009800010b7983 */ /* 0x001f220000300800 */
[----:B------:R-:W-:Y:S02]  /*bcb0*/  LEA.HI.X.SX32 R5, R5, R24, 0x1, P0 ;  /* 0x0000001805057211 */ /* 0x000fe400000f0eff */
[----:B------:R-:W-:-:S05]  /*bcc0*/  LEA R7, P6, R9, R15, 0x1 ;  /* 0x0000000f09077211 */ /* 0x000fca00078c08ff */
[----:B------:R0:W-:Y:S04]  /*bcd0*/  STL [R1+0xaa0], R7 ;  /* 0x000aa00701007387 */ /* 0x0001e80000100800 */
[----:B------:R1:W-:Y:S04]  /*bce0*/  STL [R1+0xa6c], R5 ;  /* 0x000a6c0501007387 */ /* 0x0003e80000100800 */
[----:B0-----:R-:W4:Y:S01]  /*bcf0*/  LDL.LU R7, [R1+0x94] ;  /* 0x0000940001077983 */ /* 0x001f220000300800 */
[----:B-1----:R-:W-:Y:S02]  /*bd00*/  LEA.HI.X.SX32 R5, R4, R24, 0x1, P1 ;  /* 0x0000001804057211 */ /* 0x002fe400008f0eff */
[----:B------:R-:W-:-:S05]  /*bd10*/  LEA R10, P0, R8, R15, 0x1 ;  /* 0x0000000f080a7211 */ /* 0x000fca00078008ff */
[----:B------:R0:W-:Y:S04]  /*bd20*/  STL [R1+0xaa8], R10 ;  /* 0x000aa80a01007387 */ /* 0x0001e80000100800 */
[----:B------:R-:W4:Y:S04]  /*bd30*/  LDL.LU R4, [R1+0x90] ;  /* 0x0000900001047983 */ /* 0x000f280000300800 */
[----:B------:R1:W-:Y:S01]  /*bd40*/  STL [R1+0xa74], R5 ;  /* 0x000a740501007387 */ /* 0x0003e20000100800 */
[----:B0-----:R-:W-:-:S05]  /*bd50*/  LEA R10, P1, R6, R15, 0x1 ;  /* 0x0000000f060a7211 */ /* 0x001fca00078208ff */
[----:B------:R-:W-:Y:S01]  /*bd60*/  STL [R1+0xab0], R10 ;  /* 0x000ab00a01007387 */ /* 0x000fe20000100800 */
[----:B-1----:R-:W-:-:S03]  /*bd70*/  LEA.HI.X.SX32 R5, R2, R24, 0x1, P2 ;  /* 0x0000001802057211 */ /* 0x002fc600010f0eff */
[----:B------:R-:W4:Y:S04]  /*bd80*/  LDL.LU R2, [R1+0x8c] ;  /* 0x00008c0001027983 */ /* 0x000f280000300800 */
[----:B------:R0:W-:Y:S02]  /*bd90*/  STL [R1+0xa7c], R5 ;  /* 0x000a7c0501007387 */ /* 0x0001e40000100800 */
[----:B0-----:R-:W-:Y:S02]  /*bda0*/  LEA.HI.X.SX32 R5, R29, R24, 0x1, P3 ;  /* 0x000000181d057211 */ /* 0x001fe400018f0eff */
[----:B--2---:R-:W-:-:S05]  /*bdb0*/  LEA R10, P2, R3, R15, 0x1 ;  /* 0x0000000f030a7211 */ /* 0x004fca00078408ff */
[----:B------:R-:W-:Y:S04]  /*bdc0*/  STL [R1+0xab8], R10 ;  /* 0x000ab80a01007387 */ /* 0x000fe80000100800 */
[----:B------:R-:W2:Y:S04]  /*bdd0*/  LDL.LU R29, [R1+0x88] ;  /* 0x00008800011d7983 */ /* 0x000ea80000300800 */
[----:B------:R0:W-:Y:S02]  /*bde0*/  STL [R1+0xa84], R5 ;  /* 0x000a840501007387 */ /* 0x0001e40000100800 */
[----:B0-----:R-:W-:-:S02]  /*bdf0*/  LEA.HI.X.SX32 R5, R28, R24, 0x1, P4 ;  /* 0x000000181c057211 */ /* 0x001fc400020f0eff */
[----:B------:R-:W2:Y:S01]  /*be00*/  LDL.LU R28, [R1+0x84] ;  /* 0x00008400011c7983 */ /* 0x000ea20000300800 */
[----:B---3--:R-:W-:-:S05]  /*be10*/  LEA R10, P3, R22, R15, 0x1 ;  /* 0x0000000f160a7211 */ /* 0x008fca00078608ff */
[----:B------:R-:W-:Y:S04]  /*be20*/  STL [R1+0xac0], R10 ;  /* 0x000ac00a01007387 */ /* 0x000fe80000100800 */
[----:B------:R0:W-:Y:S02]  /*be30*/  STL [R1+0xa8c], R5 ;  /* 0x000a8c0501007387 */ /* 0x0001e40000100800 */
[----:B0-----:R-:W-:Y:S02]  /*be40*/  LEA.HI.X.SX32 R5, R0, R24, 0x1, P5 ;  /* 0x0000001800057211 */ /* 0x001fe400028f0eff */
[----:B------:R-:W3:Y:S01]  /*be50*/  LDL.LU R0, [R1+0x80] ;  /* 0x0000800001007983 */ /* 0x000ee20000300800 */
[----:B----4-:R-:W-:-:S05]  /*be60*/  LEA R10, P4, R21, R15, 0x1 ;  /* 0x0000000f150a7211 */ /* 0x010fca00078808ff */
[----:B------:R-:W-:Y:S04]  /*be70*/  STL [R1+0xac8], R10 ;  /* 0x000ac80a01007387 */ /* 0x000fe80000100800 */
[----:B------:R0:W-:Y:S04]  /*be80*/  STL [R1+0xa94], R5 ;  /* 0x000a940501007387 */ /* 0x0001e80000100800 */
[----:B0-----:R-:W4:Y:S01]  /*be90*/  LDL.LU R5, [R1+0x7c] ;  /* 0x00007c0001057983 */ /* 0x001f220000300800 */
[-C--:B------:R-:W-:Y:S02]  /*bea0*/  LEA.HI.X.SX32 R10, R9, R24.reuse, 0x1, P6 ;  /* 0x00000018090a7211 */ /* 0x080fe400030f0eff */
[----:B------:R-:W-:-:S02]  /*beb0*/  LEA.HI.X.SX32 R8, R8, R24, 0x1, P0 ;  /* 0x0000001808087211 */ /* 0x000fc400000f0eff */
[----:B------:R-:W-:-:S05]  /*bec0*/  LEA R13, P5, R20, R15, 0x1 ;  /* 0x0000000f140d7211 */ /* 0x000fca00078a08ff */
[----:B------:R-:W-:Y:S04]  /*bed0*/  STL [R1+0xad0], R13 ;  /* 0x000ad00d01007387 */ /* 0x000fe80000100800 */
[----:B------:R-:W-:Y:S04]  /*bee0*/  STL [R1+0xa9c], R10 ;  /* 0x000a9c0a01007387 */ /* 0x000fe80000100800 */
[----:B------:R-:W4:Y:S01]  /*bef0*/  LDL.LU R17, [R1+0x78] ;  /* 0x0000780001117983 */ /* 0x000f220000300800 */
[----:B------:R-:W-:-:S05]  /*bf00*/  LEA R9, P6, R18, R15, 0x1 ;  /* 0x0000000f12097211 */ /* 0x000fca00078c08ff */
[----:B------:R0:W-:Y:S04]  /*bf10*/  STL [R1+0xad8], R9 ;  /* 0x000ad80901007387 */ /* 0x0001e80000100800 */
[----:B------:R1:W-:Y:S01]  /*bf20*/  STL [R1+0xaa4], R8 ;  /* 0x000aa40801007387 */ /* 0x0003e20000100800 */
[----:B0-----:R-:W-:-:S05]  /*bf30*/  LEA R9, P0, R16, R15, 0x1 ;  /* 0x0000000f10097211 */ /* 0x001fca00078008ff */
[----:B------:R-:W-:Y:S04]  /*bf40*/  STL [R1+0xae0], R9 ;  /* 0x000ae00901007387 */ /* 0x000fe80000100800 */
[----:B------:R-:W4:Y:S01]  /*bf50*/  LDL.LU R13, [R1+0x74] ;  /* 0x00007400010d7983 */ /* 0x000f220000300800 */
[----:B-1----:R-:W-:-:S05]  /*bf60*/  LEA.HI.X.SX32 R8, R6, R24, 0x1, P1 ;  /* 0x0000001806087211 */ /* 0x002fca00008f0eff */
[----:B------:R0:W-:Y:S01]  /*bf70*/  STL [R1+0xaac], R8 ;  /* 0x000aac0801007387 */ /* 0x0001e20000100800 */
[----:B------:R-:W-:Y:S02]  /*bf80*/  LEA R6, P1, R14, R15, 0x1 ;  /* 0x0000000f0e067211 */ /* 0x000fe400078208ff */
[----:B0-----:R-:W-:-:S03]  /*bf90*/  LEA.HI.X.SX32 R8, R3, R24, 0x1, P2 ;  /* 0x0000001803087211 */ /* 0x001fc600010f0eff */
[----:B------:R0:W-:Y:S04]  /*bfa0*/  STL [R1+0xae8], R6 ;  /* 0x000ae80601007387 */ /* 0x0001e80000100800 */
[----:B------:R1:W-:Y:S04]  /*bfb0*/  STL [R1+0xab4], R8 ;  /* 0x000ab40801007387 */ /* 0x0003e80000100800 */
[----:B------:R-:W4:Y:S01]  /*bfc0*/  LDL.LU R10, [R1+0x70] ;  /* 0x00007000010a7983 */ /* 0x000f220000300800 */
[----:B------:R-:W-:Y:S02]  /*bfd0*/  LEA.HI.X.SX32 R3, R22, R24, 0x1, P3 ;  /* 0x0000001816037211 */ /* 0x000fe400018f0eff */
[----:B0-----:R-:W-:-:S05]  /*bfe0*/  LEA R6, P2, R12, R15, 0x1 ;  /* 0x0000000f0c067211 */ /* 0x001fca00078408ff */
[----:B------:R0:W-:Y:S01]  /*bff0*/  STL [R1+0xaf0], R6 ;  /* 0x000af00601007387 */ /* 0x0001e20000100800 */
[----:B-1----:R-:W-:-:S03]  /*c000*/  LEA R8, P3, R11, R15, 0x1 ;  /* 0x0000000f0b087211 */ /* 0x002fc600078608ff */
[----:B------:R-:W-:Y:S04]  /*c010*/  STL [R1+0xabc], R3 ;  /* 0x000abc0301007387 */ /* 0x000fe80000100800 */
[----:B------:R1:W-:Y:S04]  /*c020*/  STL [R1+0xaf8], R8 ;  /* 0x000af80801007387 */ /* 0x0003e80000100800 */
[----:B------:R-:W4:Y:S01]  /*c030*/  LDL.LU R9, [R1+0x6c] ;  /* 0x00006c0001097983 */ /* 0x000f220000300800 */
[-C--:B0-----:R-:W-:Y:S02]  /*c040*/  LEA.HI.X.SX32 R6, R21, R24.reuse, 0x1, P4 ;  /* 0x0000001815067211 */ /* 0x081fe400020f0eff */
[----:B-1----:R-:W-:-:S03]  /*c050*/  LEA.HI.X.SX32 R8, R20, R24, 0x1, P5 ;  /* 0x0000001814087211 */ /* 0x002fc600028f0eff */
[----:B------:R-:W-:Y:S01]  /*c060*/  STL [R1+0xac4], R6 ;  /* 0x000ac40601007387 */ /* 0x000fe20000100800 */
[----:B------:R-:W-:-:S05]  /*c070*/  LEA R3, P4, R7, R15, 0x1 ;  /* 0x0000000f07037211 */ /* 0x000fca00078808ff */
[----:B------:R-:W-:Y:S04]  /*c080*/  STL [R1+0xb00], R3 ;  /* 0x000b000301007387 */ /* 0x000fe80000100800 */
[----:B------:R0:W-:Y:S04]  /*c090*/  STL [R1+0xacc], R8 ;  /* 0x000acc0801007387 */ /* 0x0001e80000100800 */
[----:B0-----:R-:W4:Y:S01]  /*c0a0*/  LDL.LU R8, [R1+0x68] ;  /* 0x0000680001087983 */ /* 0x001f220000300800 */
[----:B------:R-:W-:Y:S02]  /*c0b0*/  LEA R6, P5, R4, R15, 0x1 ;  /* 0x0000000f04067211 */ /* 0x000fe400078a08ff */
[----:B------:R-:W-:-:S03]  /*c0c0*/  LEA.HI.X.SX32 R3, R18, R24, 0x1, P6 ;  /* 0x0000001812037211 */ /* 0x000fc600030f0eff */
[----:B------:R0:W-:Y:S04]  /*c0d0*/  STL [R1+0xb08], R6 ;  /* 0x000b080601007387 */ /* 0x0001e80000100800 */
[----:B------:R1:W-:Y:S01]  /*c0e0*/  STL [R1+0xad4], R3 ;  /* 0x000ad40301007387 */ /* 0x0003e20000100800 */
[----:B0-----:R-:W-:-:S05]  /*c0f0*/  LEA R6, P6, R2, R15, 0x1 ;  /* 0x0000000f02067211 */ /* 0x001fca00078c08ff */
[----:B------:R0:W-:Y:S01]  /*c100*/  STL [R1+0xb10], R6 ;  /* 0x000b100601007387 */ /* 0x0001e20000100800 */
[----:B-1----:R-:W-:-:S03]  /*c110*/  LEA.HI.X.SX32 R3, R16, R24, 0x1, P0 ;  /* 0x0000001810037211 */ /* 0x002fc600000f0eff */
[----:B0-----:R-:W4:Y:S04]  /*c120*/  LDL.LU R6, [R1+0x64] ;  /* 0x0000640001067983 */ /* 0x001f280000300800 */
[----:B------:R0:W-:Y:S02]  /*c130*/  STL [R1+0xadc], R3 ;  /* 0x000adc0301007387 */ /* 0x0001e40000100800 */
[----:B0-----:R-:W-:Y:S02]  /*c140*/  LEA.HI.X.SX32 R3, R14, R24, 0x1, P1 ;  /* 0x000000180e037211 */ /* 0x001fe400008f0eff */
[----:B--2---:R-:W-:-:S05]  /*c150*/  LEA R16, P0, R29, R15, 0x1 ;  /* 0x0000000f1d107211 */ /* 0x004fca00078008ff */
[----:B------:R-:W-:Y:S04]  /*c160*/  STL [R1+0xb18], R16 ;  /* 0x000b181001007387 */ /* 0x000fe80000100800 */
[----:B------:R0:W-:Y:S04]  /*c170*/  STL [R1+0xae4], R3 ;  /* 0x000ae40301007387 */ /* 0x0001e80000100800 */
[----:B0-----:R-:W2:Y:S01]  /*c180*/  LDL.LU R3, [R1+0x60] ;  /* 0x0000600001037983 */ /* 0x001ea20000300800 */
[----:B------:R-:W-:Y:S02]  /*c190*/  LEA R14, P1, R28, R15, 0x1 ;  /* 0x0000000f1c0e7211 */ /* 0x000fe400078208ff */
[----:B------:R-:W-:-:S03]  /*c1a0*/  LEA.HI.X.SX32 R12, R12, R24, 0x1, P2 ;  /* 0x000000180c0c7211 */ /* 0x000fc600010f0eff */
[----:B------:R-:W-:Y:S04]  /*c1b0*/  STL [R1+0xb20], R14 ;  /* 0x000b200e01007387 */ /* 0x000fe80000100800 */
[----:B------:R0:W-:Y:S01]  /*c1c0*/  STL [R1+0xaec], R12 ;  /* 0x000aec0c01007387 */ /* 0x0001e20000100800 */
[-C--:B------:R-:W-:Y:S02]  /*c1d0*/  LEA.HI.X.SX32 R7, R7, R24.reuse, 0x1, P4 ;  /* 0x0000001807077211 */ /* 0x080fe400020f0eff */
[----:B0-----:R-:W-:Y:S02]  /*c1e0*/  LEA.HI.X.SX32 R12, R11, R24, 0x1, P3 ;  /* 0x000000180b0c7211 */ /* 0x001fe400018f0eff */
[----:B---3--:R-:W-:-:S05]  /*c1f0*/  LEA R14, P2, R0, R15, 0x1 ;  /* 0x0000000f000e7211 */ /* 0x008fca00078408ff */
[----:B------:R-:W-:Y:S04]  /*c200*/  STL [R1+0xb28], R14 ;  /* 0x000b280e01007387 */ /* 0x000fe80000100800 */
[----:B------:R-:W3:Y:S04]  /*c210*/  LDL.LU R22, [R1+0x5c] ;  /* 0x00005c0001167983 */ /* 0x000ee80000300800 */
[----:B------:R-:W-:Y:S01]  /*c220*/  STL [R1+0xaf4], R12 ;  /* 0x000af40c01007387 */ /* 0x000fe20000100800 */
[----:B----4-:R-:W-:-:S05]  /*c230*/  LEA R11, P3, R5, R15, 0x1 ;  /* 0x0000000f050b7211 */ /* 0x010fca00078608ff */
[----:B------:R-:W-:Y:S04]  /*c240*/  STL [R1+0xb30], R11 ;  /* 0x000b300b01007387 */ /* 0x000fe80000100800 */
[----:B------:R-:W4:Y:S04]  /*c250*/  LDL.LU R21, [R1+0x58] ;  /* 0x0000580001157983 */ /* 0x000f280000300800 */
[----:B------:R0:W-:Y:S04]  /*c260*/  STL [R1+0xafc], R7 ;  /* 0x000afc0701007387 */ /* 0x0001e80000100800 */
[----:B------:R-:W4:Y:S01]  /*c270*/  LDL.LU R20, [R1+0x54] ;  /* 0x0000540001147983 */ /* 0x000f220000300800 */
[----:B0-----:R-:W-:-:S02]  /*c280*/  LEA.HI.X.SX32 R7, R4, R24, 0x1, P5 ;  /* 0x0000001804077211 */ /* 0x001fc400028f0eff */
[----:B------:R-:W-:-:S05]  /*c290*/  LEA R11, P4, R17, R15, 0x1 ;  /* 0x0000000f110b7211 */ /* 0x000fca00078808ff */
[----:B------:R-:W-:Y:S04]  /*c2a0*/  STL [R1+0xb38], R11 ;  /* 0x000b380b01007387 */ /* 0x000fe80000100800 */
[----:B------:R-:W4:Y:S04]  /*c2b0*/  LDL.LU R18, [R1+0x50] ;  /* 0x0000500001127983 */ /* 0x000f280000300800 */
[----:B------:R-:W-:Y:S04]  /*c2c0*/  STL [R1+0xb04], R7 ;  /* 0x000b040701007387 */ /* 0x000fe80000100800 */
[----:B------:R-:W4:Y:S01]  /*c2d0*/  LDL.LU R16, [R1+0x48] ;  /* 0x0000480001107983 */ /* 0x000f220000300800 */
[----:B------:R-:W-:-:S02]  /*c2e0*/  LEA.HI.X.SX32 R2, R2, R24, 0x1, P6 ;  /* 0x0000001802027211 */ /* 0x000fc400030f0eff */
[----:B------:R-:W-:-:S05]  /*c2f0*/  LEA R4, P5, R13, R15, 0x1 ;  /* 0x0000000f0d047211 */ /* 0x000fca00078a08ff */
[----:B------:R0:W-:Y:S04]  /*c300*/  STL [R1+0xb40], R4 ;  /* 0x000b400401007387 */ /* 0x0001e80000100800 */
[----:B------:R-:W4:Y:S04]  /*c310*/  LDL.LU R14, [R1+0x44] ;  /* 0x00004400010e7983 */ /* 0x000f280000300800 */
[----:B------:R1:W-:Y:S04]  /*c320*/  STL [R1+0xb0c], R2 ;  /* 0x000b0c0201007387 */ /* 0x0003e80000100800 */
[----:B------:R-:W4:Y:S01]  /*c330*/  LDL.LU R12, [R1+0x40] ;  /* 0x00004000010c7983 */ /* 0x000f220000300800 */
[----:B0-----:R-:W-:-:S02]  /*c340*/  LEA R4, P6, R10, R15, 0x1 ;  /* 0x0000000f0a047211 */ /* 0x001fc400078c08ff */
[----:B-1----:R-:W-:-:S03]  /*c350*/  LEA.HI.X.SX32 R2, R29, R24, 0x1, P0 ;  /* 0x000000181d027211 */ /* 0x002fc600000f0eff */
        /* <DEDUP_REMOVED lines=8> */
[----:B------:R1:W-:Y:S01]  /*c3e0*/  STL [R1+0xb1c], R2 ;  /* 0x000b1c0201007387 */ /* 0x0003e20000100800 */
[----:B0-----:R-:W-:-:S03]  /*c3f0*/  LEA.HI.X.SX32 R4, R0, R24, 0x1, P2 ;  /* 0x0000001800047211 */ /* 0x001fc600010f0eff */
[----:B-1----:R-:W4:Y:S01]  /*c400*/  LDL.LU R2, [R1+0x20] ;  /* 0x0000200001027983 */ /* 0x002f220000300800 */
[----:B------:R-:W-:-:S05]  /*c410*/  LEA R7, P1, R8, R15, 0x1 ;  /* 0x0000000f08077211 */ /* 0x000fca00078208ff */
[----:B------:R0:W-:Y:S04]  /*c420*/  STL [R1+0xb58], R7 ;  /* 0x000b580701007387 */ /* 0x0001e80000100800 */
[----:B------:R-:W4:Y:S04]  /*c430*/  LDL.LU R0, [R1+0x1c] ;  /* 0x00001c0001007983 */ /* 0x000f280000300800 */
[----:B------:R1:W-:Y:S01]  /*c440*/  STL [R1+0xb24], R4 ;  /* 0x000b240401007387 */ /* 0x0003e20000100800 */
[----:B0-----:R-:W-:-:S03]  /*c450*/  LEA.HI.X.SX32 R7, R5, R24, 0x1, P3 ;  /* 0x0000001805077211 */ /* 0x001fc600018f0eff */
[----:B-1----:R-:W4:Y:S01]  /*c460*/  LDL.LU R4, [R1+0x18] ;  /* 0x0000180001047983 */ /* 0x002f220000300800 */
[----:B------:R-:W-:-:S05]  /*c470*/  LEA R25, P2, R6, R15, 0x1 ;  /* 0x0000000f06197211 */ /* 0x000fca00078408ff */
[----:B------:R-:W-:Y:S04]  /*c480*/  STL [R1+0xb60], R25 ;  /* 0x000b601901007387 */ /* 0x000fe80000100800 */
[----:B------:R-:W4:Y:S04]  /*c490*/  LDL.LU R5, [R1+0x14] ;  /* 0x0000140001057983 */ /* 0x000f280000300800 */
[----:B------:R0:W-:Y:S04]  /*c4a0*/  STL [R1+0xb2c], R7 ;  /* 0x000b2c0701007387 */ /* 0x0001e80000100800 */
[----:B0-----:R-:W4:Y:S01]  /*c4b0*/  LDL.LU R7, [R1+0x10] ;  /* 0x0000100001077983 */ /* 0x001f220000300800 */
[----:B--2---:R-:W-:-:S05]  /*c4c0*/  LEA R25, P3, R3, R15, 0x1 ;  /* 0x0000000f03197211 */ /* 0x004fca00078608ff */
[----:B------:R0:W-:Y:S04]  /*c4d0*/  STL [R1+0xb68], R25 ;  /* 0x000b681901007387 */ /* 0x0001e80000100800 */
[----:B0-----:R-:W2:Y:S01]  /*c4e0*/  LDL.LU R25, [R1+0xc] ;  /* 0x00000c0001197983 */ /* 0x001ea20000300800 */
[-C--:B------:R-:W-:Y:S02]  /*c4f0*/  LEA.HI.X.SX32 R17, R17, R24.reuse, 0x1, P4 ;  /* 0x0000001811117211 */ /* 0x080fe400020f0eff */
[----:B------:R-:W-:-:S03]  /*c500*/  LEA.HI.X.SX32 R13, R13, R24, 0x1, P5 ;  /* 0x000000180d0d7211 */ /* 0x000fc600028f0eff */
[----:B------:R3:W-:Y:S01]  /*c510*/  STL [R1+0xb34], R17 ;  /* 0x000b341101007387 */ /* 0x0007e20000100800 */
[----:B------:R-:W-:Y:S02]  /*c520*/  LEA.HI.X.SX32 R10, R10, R24, 0x1, P6 ;  /* 0x000000180a0a7211 */ /* 0x000fe400030f0eff */
[----:B---3--:R-:W-:-:S05]  /*c530*/  LEA R17, P4, R22, R15, 0x1 ;  /* 0x0000000f16117211 */ /* 0x008fca00078808ff */
[----:B------:R0:W-:Y:S04]  /*c540*/  STL [R1+0xb70], R17 ;  /* 0x000b701101007387 */ /* 0x0001e80000100800 */
[----:B0-----:R-:W3:Y:S04]  /*c550*/  LDL.LU R17, [R1+0xd4c] ;  /* 0x000d4c0001117983 */ /* 0x001ee80000300800 */
[----:B------:R4:W-:Y:S02]  /*c560*/  STL [R1+0xb3c], R13 ;  /* 0x000b3c0d01007387 */ /* 0x0009e40000100800 */
[----:B----4-:R-:W-:-:S05]  /*c570*/  LEA R13, P5, R21, R15, 0x1 ;  /* 0x0000000f150d7211 */ /* 0x010fca00078a08ff */
[----:B------:R0:W-:Y:S01]  /*c580*/  STL [R1+0xb78], R13 ;  /* 0x000b780d01007387 */ /* 0x0001e20000100800 */
[----:B------:R-:W-:-:S03]  /*c590*/  LEA.HI.X.SX32 R9, R9, R24, 0x1, P0 ;  /* 0x0000001809097211 */ /* 0x000fc600000f0eff */
[----:B0-----:R-:W4:Y:S04]  /*c5a0*/  LDL.LU R13, [R1+0xd48] ;  /* 0x000d4800010d7983 */ /* 0x001f280000300800 */
[----:B------:R0:W-:Y:S02]  /*c5b0*/  STL [R1+0xb44], R10 ;  /* 0x000b440a01007387 */ /* 0x0001e40000100800 */
[----:B0-----:R-:W-:-:S05]  /*c5c0*/  LEA R10, P6, R20, R15, 0x1 ;  /* 0x0000000f140a7211 */ /* 0x001fca00078c08ff */
[----:B------:R0:W-:Y:S01]  /*c5d0*/  STL [R1+0xb80], R10 ;  /* 0x000b800a01007387 */ /* 0x0001e20000100800 */
[----:B------:R-:W-:-:S03]  /*c5e0*/  LEA.HI.X.SX32 R8, R8, R24, 0x1, P1 ;  /* 0x0000001808087211 */ /* 0x000fc600008f0eff */
[----:B0-----:R-:W2:Y:S04]  /*c5f0*/  LDL.LU R10, [R1+0xd44] ;  /* 0x000d4400010a7983 */ /* 0x001ea80000300800 */
        /* <DEDUP_REMOVED lines=14> */
[----:B0-----:R-:W3:Y:S04]  /*c6e0*/  LDL.LU R6, [R1+0xd38] ;  /* 0x000d380001067983 */ /* 0x001ee80000300800 */
        /* <DEDUP_REMOVED lines=42> */
[----:B------:R0:W-:Y:S04]  /*c990*/  STL [R1+0xbe0], R11 ;  /* 0x000be00b01007387 */ /* 0x0001e80000100800 */
[----:B0-----:R-:W3:Y:S04]  /*c9a0*/  LDL.LU R11, [R1+0xd14] ;  /* 0x000d1400010b7983 */ /* 0x001ee80000300800 */
[----:B------:R2:W-:Y:S02]  /*c9b0*/  STL [R1+0xbac], R29 ;  /* 0x000bac1d01007387 */ /* 0x0005e40000100800 */
[----:B--2---:R-:W-:-:S05]  /*c9c0*/  LEA R29, P5, R25, R15, 0x1 ;  /* 0x0000000f191d7211 */ /* 0x004fca00078a08ff */
[----:B------:R0:W-:Y:S04]  /*c9d0*/  STL [R1+0xbe8], R29 ;  /* 0x000be81d01007387 */ /* 0x0001e80000100800 */
[----:B0-----:R-:W2:Y:S01]  /*c9e0*/  LDL.LU R29, [R1+0xd10] ;  /* 0x000d1000011d7983 */ /* 0x001ea20000300800 */
[----:B------:R-:W-:-:S05]  /*c9f0*/  LEA.HI.X.SX32 R28, R28, R24, 0x1, P6 ;  /* 0x000000181c1c7211 */ /* 0x000fca00030f0eff */
        /* <DEDUP_REMOVED lines=30> */
[----:B------:R2:W-:Y:S01]  /*cbe0*/  STL [R1+0xbe4], R25 ;  /* 0x000be41901007387 */ /* 0x0005e20000100800 */
[-C--:B------:R-:W-:Y:S02]  /*cbf0*/  LEA.HI.X.SX32 R2, R2, R24.reuse, 0x1, P1 ;  /* 0x0000001802027211 */ /* 0x080fe400008f0eff */
[-C--:B------:R-:W-:Y:S02]  /*cc00*/  LEA.HI.X.SX32 R0, R0, R24.reuse, 0x1, P2 ;  /* 0x0000001800007211 */ /* 0x080fe400010f0eff */
[----:B------:R-:W-:Y:S01]  /*cc10*/  LEA.HI.X.SX32 R4, R4, R24, 0x1, P3 ;  /* 0x0000001804047211 */ /* 0x000fe200018f0eff */
[----:B------:R-:W-:Y:S02]  /*cc20*/  IMAD R19, R19, c[0x0][0x190], RZ ;  /* 0x0000640013137a24 */ /* 0x000fe400078e02ff */
[----:B------:R-:W-:Y:S02]  /*cc30*/  IMAD R27, R27, c[0x0][0x190], RZ ;  /* 0x000064001b1b7a24 */ /* 0x000fe400078e02ff */
[----:B------:R-:W-:-:S02]  /*cc40*/  IMAD R26, R26, c[0x0][0x190], RZ ;  /* 0x000064001a1a7a24 */ /* 0x000fc400078e02ff */
[----:B------:R-:W-:Y:S01]  /*cc50*/  IMAD R23, R23, c[0x0][0x190], RZ ;  /* 0x0000640017177a24 */ /* 0x000fe200078e02ff */
[----:B--2---:R-:W-:-:S05]  /*cc60*/  LEA R25, P5, R7, R15, 0x1 ;  /* 0x0000000f07197211 */ /* 0x004fca00078a08ff */
[----:B------:R0:W-:Y:S02]  /*cc70*/  STL [R1+0xc20], R25 ;  /* 0x000c201901007387 */ /* 0x0001e40000100800 */
[----:B0-----:R-:W-:Y:S02]  /*cc80*/  LEA.HI.X.SX32 R25, R29, R24, 0x1, P6 ;  /* 0x000000181d197211 */ /* 0x001fe400030f0eff */
[----:B---3--:R-:W-:-:S03]  /*cc90*/  LEA R29, P6, R11, R15, 0x1 ;  /* 0x0000000f0b1d7211 */ /* 0x008fc600078c08ff */
[----:B------:R0:W-:Y:S04]  /*cca0*/  STL [R1+0xbec], R25 ;  /* 0x000bec1901007387 */ /* 0x0001e80000100800 */
[----:B------:R-:W-:Y:S01]  /*ccb0*/  STL [R1+0xc28], R29 ;  /* 0x000c281d01007387 */ /* 0x000fe20000100800 */
[----:B0-----:R-:W-:Y:S02]  /*ccc0*/  LEA.HI.X.SX32 R25, R28, R24, 0x1, P0 ;  /* 0x000000181c197211 */ /* 0x001fe400000f0eff */
[----:B------:R-:W-:-:S03]  /*ccd0*/  LEA R28, P0, R12, R15, 0x1 ;  /* 0x0000000f0c1c7211 */ /* 0x000fc600078008ff */
[----:B------:R0:W-:Y:S04]  /*cce0*/  STL [R1+0xbf4], R25 ;  /* 0x000bf41901007387 */ /* 0x0001e80000100800 */
[----:B------:R-:W-:Y:S04]  /*ccf0*/  STL [R1+0xc30], R28 ;  /* 0x000c301c01007387 */ /* 0x000fe80000100800 */
[----:B------:R1:W-:Y:S01]  /*cd00*/  STL [R1+0xbfc], R2 ;  /* 0x000bfc0201007387 */ /* 0x0003e20000100800 */
[----:B0-----:R-:W-:-:S05]  /*cd10*/  LEA R25, P1, R14, R15, 0x1 ;  /* 0x0000000f0e197211 */ /* 0x001fca00078208ff */
[----:B------:R-:W-:Y:S01]  /*cd20*/  STL [R1+0xc38], R25 ;  /* 0x000c381901007387 */ /* 0x000fe20000100800 */
[----:B-1----:R-:W-:-:S03]  /*cd30*/  LEA R2, P2, R16, R15, 0x1 ;  /* 0x0000000f10027211 */ /* 0x002fc600078408ff */
[----:B------:R0:W-:Y:S04]  /*cd40*/  STL [R1+0xc04], R0 ;  /* 0x000c040001007387 */ /* 0x0001e80000100800 */
[----:B------:R1:W-:Y:S01]  /*cd50*/  STL [R1+0xc40], R2 ;  /* 0x000c400201007387 */ /* 0x0003e20000100800 */
[----:B0-----:R-:W-:-:S03]  /*cd60*/  LEA R0, P3, R18, R15, 0x1 ;  /* 0x0000000f12007211 */ /* 0x001fc600078608ff */
[----:B------:R0:W-:Y:S01]  /*cd70*/  STL [R1+0xc0c], R4 ;  /* 0x000c0c0401007387 */ /* 0x0001e20000100800 */
[----:B-1----:R-:W-:-:S03]  /*cd80*/  LEA.HI.X.SX32 R2, R5, R24, 0x1, P4 ;  /* 0x0000001805027211 */ /* 0x002fc600020f0eff */
[----:B------:R1:W-:Y:S04]  /*cd90*/  STL [R1+0xc48], R0 ;  /* 0x000c480001007387 */ /* 0x0003e80000100800 */
[----:B------:R2:W-:Y:S01]  /*cda0*/  STL [R1+0xc14], R2 ;  /* 0x000c140201007387 */ /* 0x0005e20000100800 */
[----:B0-----:R-:W-:Y:S02]  /*cdb0*/  LEA R4, P4, R20, R15, 0x1 ;  /* 0x0000000f14047211 */ /* 0x001fe400078808ff */
[----:B-1----:R-:W-:-:S03]  /*cdc0*/  LEA.HI.X.SX32 R0, R7, R24, 0x1, P5 ;  /* 0x0000001807007211 */ /* 0x002fc600028f0eff */
[----:B------:R0:W-:Y:S01]  /*cdd0*/  STL [R1+0xc50], R4 ;  /* 0x000c500401007387 */ /* 0x0001e20000100800 */
[----:B--2---:R-:W-:-:S03]  /*cde0*/  LEA R2, P5, R21, R15, 0x1 ;  /* 0x0000000f15027211 */ /* 0x004fc600078a08ff */
[----:B------:R1:W-:Y:S04]  /*cdf0*/  STL [R1+0xc1c], R0 ;  /* 0x000c1c0001007387 */ /* 0x0003e80000100800 */
[----:B------:R2:W-:Y:S01]  /*ce00*/  STL [R1+0xc58], R2 ;  /* 0x000c580201007387 */ /* 0x0005e20000100800 */
[-C--:B0-----:R-:W-:Y:S02]  /*ce10*/  LEA.HI.X.SX32 R4, R11, R24.reuse, 0x1, P6 ;  /* 0x000000180b047211 */ /* 0x081fe400030f0eff */
[----:B-1----:R-:W-:Y:S01]  /*ce20*/  LEA R0, P6, R22, R15, 0x1 ;  /* 0x0000000f16007211 */ /* 0x002fe200078c08ff */
[----:B--2---:R-:W2:Y:S01]  /*ce30*/  LDL R2, [R1+0xcdc] ;  /* 0x000cdc0001027983 */ /* 0x004ea20000100800 */
[----:B------:R-:W-:-:S03]  /*ce40*/  LEA.HI.X.SX32 R5, R12, R24, 0x1, P0 ;  /* 0x000000180c057211 */ /* 0x000fc600000f0eff */
[----:B------:R0:W-:Y:S04]  /*ce50*/  STL [R1+0xc24], R4 ;  /* 0x000c240401007387 */ /* 0x0001e80000100800 */
[----:B------:R1:W-:Y:S04]  /*ce60*/  STL [R1+0xc60], R0 ;  /* 0x000c600001007387 */ /* 0x0003e80000100800 */
[----:B------:R3:W-:Y:S01]  /*ce70*/  STL [R1+0xc2c], R5 ;  /* 0x000c2c0501007387 */ /* 0x0007e20000100800 */
[----:B0-----:R-:W-:Y:S02]  /*ce80*/  LEA.HI.X.SX32 R4, R14, R24, 0x1, P1 ;  /* 0x000000180e047211 */ /* 0x001fe400008f0eff */
[----:B-1----:R-:W-:-:S02]  /*ce90*/  LEA R0, P0, R3, R15, 0x1 ;  /* 0x0000000f03007211 */ /* 0x002fc400078008ff */
[----:B---3--:R-:W-:-:S03]  /*cea0*/  LEA R5, P1, R6, R15, 0x1 ;  /* 0x0000000f06057211 */ /* 0x008fc600078208ff */
[----:B------:R0:W-:Y:S04]  /*ceb0*/  STL [R1+0xc68], R0 ;  /* 0x000c680001007387 */ /* 0x0001e80000100800 */
[----:B------:R1:W-:Y:S01]  /*cec0*/  STL [R1+0xc34], R4 ;  /* 0x000c340401007387 */ /* 0x0003e20000100800 */
[----:B0-----:R-:W-:-:S03]  /*ced0*/  LEA.HI.X.SX32 R0, R16, R24, 0x1, P2 ;  /* 0x0000001810007211 */ /* 0x001fc600010f0eff */
[----:B------:R0:W-:Y:S01]  /*cee0*/  STL [R1+0xc70], R5 ;  /* 0x000c700501007387 */ /* 0x0001e20000100800 */
[----:B-1----:R-:W-:-:S03]  /*cef0*/  LEA R4, P2, R8, R15, 0x1 ;  /* 0x0000000f08047211 */ /* 0x002fc600078408ff */
[----:B------:R1:W-:Y:S01]  /*cf00*/  STL [R1+0xc3c], R0 ;  /* 0x000c3c0001007387 */ /* 0x0003e20000100800 */
[----:B0-----:R-:W-:-:S03]  /*cf10*/  LEA.HI.X.SX32 R5, R18, R24, 0x1, P3 ;  /* 0x0000001812057211 */ /* 0x001fc600018f0eff */
[----:B------:R0:W-:Y:S01]  /*cf20*/  STL [R1+0xc78], R4 ;  /* 0x000c780401007387 */ /* 0x0001e20000100800 */
[----:B-1----:R-:W-:-:S03]  /*cf30*/  LEA R0, P3, R9, R15, 0x1 ;  /* 0x0000000f09007211 */ /* 0x002fc600078608ff */
[----:B------:R1:W-:Y:S04]  /*cf40*/  STL [R1+0xc44], R5 ;  /* 0x000c440501007387 */ /* 0x0003e80000100800 */
[----:B------:R3:W-:Y:S01]  /*cf50*/  STL [R1+0xc80], R0 ;  /* 0x000c800001007387 */ /* 0x0007e20000100800 */
[----:B0-----:R-:W-:Y:S02]  /*cf60*/  LEA.HI.X.SX32 R4, R20, R24, 0x1, P4 ;  /* 0x0000001814047211 */ /* 0x001fe400020f0eff */
[----:B-1----:R-:W-:-:S03]  /*cf70*/  LEA R5, P4, R10, R15, 0x1 ;  /* 0x0000000f0a057211 */ /* 0x002fc600078808ff */
[----:B------:R4:W-:Y:S01]  /*cf80*/  STL [R1+0xc4c], R4 ;  /* 0x000c4c0401007387 */ /* 0x0009e20000100800 */
[----:B---3--:R-:W-:-:S03]  /*cf90*/  LEA.HI.X.SX32 R0, R21, R24, 0x1, P5 ;  /* 0x0000001815007211 */ /* 0x008fc600028f0eff */
[----:B------:R0:W-:Y:S04]  /*cfa0*/  STL [R1+0xc84], R5 ;  /* 0x000c840501007387 */ /* 0x0001e80000100800 */
[----:B------:R1:W-:Y:S01]  /*cfb0*/  STL [R1+0xc54], R0 ;  /* 0x000c540001007387 */ /* 0x0003e20000100800 */
[----:B----4-:R-:W-:Y:S02]  /*cfc0*/  LEA R4, P5, R13, R15, 0x1 ;  /* 0x0000000f0d047211 */ /* 0x010fe400078a08ff */
[----:B0-----:R-:W-:-:S03]  /*cfd0*/  LEA.HI.X.SX32 R5, R22, R24, 0x1, P6 ;  /* 0x0000001816057211 */ /* 0x001fc600030f0eff */
[----:B------:R0:W-:Y:S01]  /*cfe0*/  STL [R1+0xc88], R4 ;  /* 0x000c880401007387 */ /* 0x0001e20000100800 */
[----:B-1----:R-:W-:-:S03]  /*cff0*/  LEA R0, P6, R17, R15, 0x1 ;  /* 0x0000000f11007211 */ /* 0x002fc600078c08ff */
[----:B------:R-:W-:Y:S04]  /*d000*/  STL [R1+0xc5c], R5 ;  /* 0x000c5c0501007387 */ /* 0x000fe80000100800 */
[----:B------:R1:W-:Y:S01]  /*d010*/  STL [R1+0xc8c], R0 ;  /* 0x000c8c0001007387 */ /* 0x0003e20000100800 */
[----:B0-----:R-:W-:Y:S02]  /*d020*/  LEA.HI.X.SX32 R4, R3, R24, 0x1, P0 ;  /* 0x0000001803047211 */ /* 0x001fe400000f0eff */
[----:B------:R-:W-:-:S03]  /*d030*/  LEA R3, P0, R19, R15, 0x1 ;  /* 0x0000000f13037211 */ /* 0x000fc600078008ff */
[----:B------:R0:W-:Y:S01]  /*d040*/  STL [R1+0xc64], R4 ;  /* 0x000c640401007387 */ /* 0x0001e20000100800 */
[----:B-1----:R-:W-:-:S03]  /*d050*/  LEA.HI.X.SX32 R0, R6, R24, 0x1, P1 ;  /* 0x0000001806007211 */ /* 0x002fc600008f0eff */
[----:B------:R1:W-:Y:S04]  /*d060*/  STL [R1+0xc90], R3 ;  /* 0x000c900301007387 */ /* 0x0003e80000100800 */
[----:B------:R3:W-:Y:S01]  /*d070*/  STL [R1+0xc6c], R0 ;  /* 0x000c6c0001007387 */ /* 0x0007e20000100800 */
[----:B0-----:R-:W-:Y:S02]  /*d080*/  LEA R4, P1, R27, R15, 0x1 ;  /* 0x0000000f1b047211 */ /* 0x001fe400078208ff */
[----:B-1----:R-:W-:-:S03]  /*d090*/  LEA.HI.X.SX32 R3, R8, R24, 0x1, P2 ;  /* 0x0000001808037211 */ /* 0x002fc600010f0eff */
[----:B------:R0:W-:Y:S01]  /*d0a0*/  STL [R1+0xc94], R4 ;  /* 0x000c940401007387 */ /* 0x0001e20000100800 */
[----:B---3--:R-:W-:-:S03]  /*d0b0*/  LEA R0, P2, R26, R15, 0x1 ;  /* 0x0000000f1a007211 */ /* 0x008fc600078408ff */
        /* <DEDUP_REMOVED lines=8> */
[-C--:B0-----:R-:W-:Y:S02]  /*d140*/  LEA.HI.X.SX32 R4, R13, R24.reuse, 0x1, P5 ;  /* 0x000000180d047211 */ /* 0x081fe400028f0eff */
[----:B-1----:R-:W-:-:S03]  /*d150*/  LEA.HI.X.SX32 R3, R17, R24, 0x1, P6 ;  /* 0x0000001811037211 */ /* 0x002fc600030f0eff */
        /* <DEDUP_REMOVED lines=8> */
[----:B------:R-:W-:Y:S04]  /*d1e0*/  STL [R1+0x8bc], R3 ;  /* 0x0008bc0301007387 */ /* 0x000fe80000100800 */
[----:B------:R1:W-:Y:S04]  /*d1f0*/  STL [R1+0x6ac], R0 ;  /* 0x0006ac0001007387 */ /* 0x0003e80000100800 */
[----:B------:R-:W-:Y:S04]  /*d200*/  STL [R1+0x6a8], RZ ;  /* 0x0006a8ff01007387 */ /* 0x000fe80000100800 */
        /* <DEDUP_REMOVED lines=217> */
[----:B------:R-:W-:Y:S01]  /*dfa0*/  STL [R1+0x344], RZ ;  /* 0x000344ff01007387 */ /* 0x000fe20000100800 */
[----:B0-----:R-:W-:-:S03]  /*dfb0*/  IMAD.MOV.U32 R4, RZ, RZ, c[0x0][0x188] ;  /* 0x00006200ff047624 */ /* 0x001fc600078e00ff */
[----:B------:R-:W-:Y:S04]  /*dfc0*/  STL [R1+0x348], RZ ;  /* 0x000348ff01007387 */ /* 0x000fe80000100800 */
[----:B------:R-:W-:Y:S04]  /*dfd0*/  STL [R1+0x34c], RZ ;  /* 0x00034cff01007387 */ /* 0x000fe80000100800 */
[----:B------:R-:W-:Y:S04]  /*dfe0*/  STL [R1+0x3d0], RZ ;  /* 0x0003d0ff01007387 */ /* 0x000fe80000100800 */
[----:B------:R-:W-:Y:S01]  /*dff0*/  STL [R1+0x3d4], RZ ;  /* 0x0003d4ff01007387 */ /* 0x000fe20000100800 */
[----:B------:R-:W-:-:S03]  /*e000*/  IMAD R25, R4, 0x3b, RZ ;  /* 0x0000003b04197824 */ /* 0x000fc600078e02ff */
[----:B------:R-:W-:Y:S04]  /*e010*/  STL [R1+0x3d8], RZ ;  /* 0x0003d8ff01007387 */ /* 0x000fe80000100800 */
[----:B------:R-:W-:Y:S04]  /*e020*/  STL [R1+0x3dc], RZ ;  /* 0x0003dcff01007387 */ /* 0x000fe80000100800 */
[----:B------:R-:W-:Y:S04]  /*e030*/  STL [R1+0x450], RZ ;  /* 0x000450ff01007387 */ /* 0x000fe80000100800 */
[----:B------:R-:W-:Y:S04]  /*e040*/  STL [R1+0x454], RZ ;  /* 0x000454ff01007387 */ /* 0x000fe80000100800 */
[----:B------:R-:W-:Y:S01]  /*e050*/  STL [R1+0x458], RZ ;  /* 0x000458ff01007387 */ /* 0x000fe20000100800 */
[----:B--2---:R-:W-:-:S03]  /*e060*/  ISETP.GE.AND P1, PT, R2, RZ, PT ;  /* 0x000000ff0200720c */ /* 0x004fc60003f26270 */
[----:B------:R-:W-:Y:S04]  /*e070*/  STL [R1+0x45c], RZ ;  /* 0x00045cff01007387 */ /* 0x000fe80000100800 */
[----:B------:R-:W-:Y:S04]  /*e080*/  STL [R1+0x440], RZ ;  /* 0x000440ff01007387 */ /* 0x000fe80000100800 */
[----:B------:R-:W-:Y:S04]  /*e090*/  STL [R1+0x444], RZ ;  /* 0x000444ff01007387 */ /* 0x000fe80000100800 */
[----:B------:R0:W-:Y:S04]  /*e0a0*/  STL [R1+0xcf4], R25 ;  /* 0x000cf41901007387 */ /* 0x0001e80000100800 */
[----:B------:R-:W0:Y:S04]  /*e0b0*/  LDL.LU R2, [R1+0x218] ;  /* 0x0002180001027983 */ /* 0x000e280000300800 */
[----:B-1----:R-:W2:Y:S01]  /*e0c0*/  LDL.LU R0, [R1+0x214] ;  /* 0x0002140001007983 */ /* 0x002ea20000300800 */
[----:B------:R-:W-:Y:S01]  /*e0d0*/  ISETP.NE.AND P0, PT, RZ, c[0x0][0x178], PT ;  /* 0x00005e00ff007a0c */ /* 0x000fe20003f05270 */
[----:B------:R-:W-:-:S02]  /*e0e0*/  IMAD.SHL.U32 R5, R4, 0x40, RZ ;  /* 0x0000004004057824 */ /* 0x000fc400078e00ff */
[C---:B------:R-:W-:Y:S02]  /*e0f0*/  IMAD R29, R4.reuse, 0x72, RZ ;  /* 0x00000072041d7824 */ /* 0x040fe400078e02ff */
[C---:B------:R-:W-:Y:S02]  /*e100*/  IMAD R22, R4.reuse, 0x37, RZ ;  /* 0x0000003704167824 */ /* 0x040fe400078e02ff */
[C---:B------:R-:W-:Y:S02]  /*e110*/  IMAD R19, R4.reuse, 0x33, RZ ;  /* 0x0000003304137824 */ /* 0x040fe400078e02ff */
[C---:B------:R-:W-:Y:S02]  /*e120*/  IMAD R28, R4.reuse, 0x66, RZ ;  /* 0x00000066041c7824 */ /* 0x040fe400078e02ff */
[C---:B------:R-:W-:Y:S02]  /*e130*/  IMAD R27, R4.reuse, 0x62, RZ ;  /* 0x00000062041b7824 */ /* 0x040fe400078e02ff */
[----:B------:R-:W-:-:S02]  /*e140*/  IMAD R16, R4, 0x2f, RZ ;  /* 0x0000002f04107824 */ /* 0x000fc400078e02ff */
[C---:B------:R-:W-:Y:S02]  /*e150*/  IMAD R26, R4.reuse, 0x5e, RZ ;  /* 0x0000005e041a7824 */ /* 0x040fe400078e02ff */
[C---:B------:R-:W-:Y:S02]  /*e160*/  IMAD R24, R4.reuse, 0x5a, RZ ;  /* 0x0000005a04187824 */ /* 0x040fe400078e02ff */
[C---:B------:R-:W-:Y:S02]  /*e170*/  IMAD R13, R4.reuse, 0x2b, RZ ;  /* 0x0000002b040d7824 */ /* 0x040fe400078e02ff */
[C---:B------:R-:W-:Y:S02]  /*e180*/  IMAD R23, R4.reuse, 0x56, RZ ;  /* 0x0000005604177824 */ /* 0x040fe400078e02ff */
[C---:B------:R-:W-:Y:S02]  /*e190*/  IMAD R21, R4.reuse, 0x52, RZ ;  /* 0x0000005204157824 */ /* 0x040fe400078e02ff */
[----:B------:R-:W-:Y:S01]  /*e1a0*/  IMAD R10, R4, 0x27, RZ ;  /* 0x00000027040a7824 */ /* 0x000fe200078e02ff */
[----:B0-----:R-:W-:Y:S01]  /*e1b0*/  SHF.R.S32.HI R25, RZ, 0x6, R2 ;  /* 0x00000006ff197819 */ /* 0x001fe20000011402 */
[----:B--2---:R-:W-:Y:S01]  /*e1c0*/  @!P1 IMAD.MOV R0, RZ, RZ, -R0 ;  /* 0x000000ffff009224 */ /* 0x004fe200078e0a00 */
[----:B------:R-:W-:-:S03]  /*e1d0*/  @!P0 LOP3.LUT R0, RZ, c[0x0][0x178], RZ, 0x33, !PT ;  /* 0x00005e00ff008a12 */ /* 0x000fc600078e33ff */
[----:B------:R0:W-:Y:S02]  /*e1e0*/  STL [R1+0xcb0], R25 ;  /* 0x000cb01901007387 */ /* 0x0001e40000100800 */
[----:B------:R-:W-:Y:S02]  /*e1f0*/  IMAD R3, R0, c[0x0][0x184], RZ ;  /* 0x0000610000037a24 */ /* 0x000fe400078e02ff */
[----:B0-----:R-:W-:-:S03]  /*e200*/  IMAD.MOV.U32 R25, RZ, RZ, c[0x0][0x188] ;  /* 0x00006200ff197624 */ /* 0x001fc600078e00ff */
[----:B------:R-:W-:Y:S01]  /*e210*/  LEA R2, P0, R3, c[0x0][0x160], 0x1 ;  /* 0x0000580003027a11 */ /* 0x000fe200078008ff */
[----:B------:R-:W-:-:S03]  /*e220*/  IMAD R25, R25, 0x7e, RZ ;  /* 0x0000007e19197824 */ /* 0x000fc600078e02ff */
[----:B------:R-:W-:Y:S02]  /*e230*/  LEA.HI.X.SX32 R3, R3, c[0x0][0x164], 0x1, P0 ;  /* 0x0000590003037a11 */ /* 0x000fe400000f0eff */
[----:B------:R-:W-:Y:S01]  /*e240*/  IADD3 R25, P0, R25, R2, RZ ;  /* 0x0000000219197210 */ /* 0x000fe20007f1e0ff */
[----:B------:R-:W-:Y:S04]  /*e250*/  STL [R1+0x6a0], R2 ;  /* 0x0006a00201007387 */ /* 0x000fe80000100800 */
[----:B------:R0:W-:Y:S04]  /*e260*/  STL [R1+0x6b4], R25 ;  /* 0x0006b41901007387 */ /* 0x0001e80000100800 */
[----:B0-----:R-:W2:Y:S01]  /*e270*/  LDL.LU R25, [R1+0xcf4] ;  /* 0x000cf40001197983 */ /* 0x001ea20000300800 */
[----:B------:R-:W-:Y:S01]  /*e280*/  SHF.R.S32.HI R0, RZ, 0x1f, R5 ;  /* 0x0000001fff007819 */ /* 0x000fe20000011405 */
[----:B------:R-:W-:-:S02]  /*e290*/  IMAD R20, R4, 0x4e, RZ ;  /* 0x0000004e04147824 */ /* 0x000fc400078e02ff */
[C---:B------:R-:W-:Y:S01]  /*e2a0*/  IMAD R18, R4.reuse, 0x4a, RZ ;  /* 0x0000004a04127824 */ /* 0x040fe200078e02ff */
[----:B------:R-:W-:Y:S01]  /*e2b0*/  SHF.L.U64.HI R0, R5, 0x1, R0 ;  /* 0x0000000105007819 */ /* 0x000fe20000010200 */
        /* <DEDUP_REMOVED lines=10> */
[----:B------:R-:W-:-:S05]  /*e360*/  IMAD R4, R4, 0x7a, RZ ;  /* 0x0000007a04047824 */ /* 0x000fca00078e02ff */
[-C--:B------:R-:W-:Y:S02]  /*e370*/  IADD3 R4, P5, R4, R2.reuse, RZ ;  /* 0x0000000204047210 */ /* 0x080fe40007fbe0ff */
[----:B------:R-:W-:-:S03]  /*e380*/  IADD3 R5, P1, R5, R2, RZ ;  /* 0x0000000205057210 */ /* 0x000fc60007f3e0ff */
[----:B------:R0:W-:Y:S04]  /*e390*/  STL [R1+0x6c4], R4 ;  /* 0x0006c40401007387 */ /* 0x0001e80000100800 */
[----:B------:R1:W-:Y:S01]  /*e3a0*/  STL [R1+0x6d4], R5 ;  /* 0x0006d40501007387 */ /* 0x0003e20000100800 */
[----:B0-----:R-:W-:-:S04]  /*e3b0*/  IMAD.MOV.U32 R4, RZ, RZ, c[0x0][0x188] ;  /* 0x00006200ff047624 */ /* 0x001fc800078e00ff */
[C---:B-1----:R-:W-:Y:S02]  /*e3c0*/  IMAD R5, R4.reuse, 0x6a, RZ ;  /* 0x0000006a04057824 */ /* 0x042fe400078e02ff */
[----:B------:R-:W-:Y:S01]  /*e3d0*/  IMAD R4, R4, 0x6e, RZ ;  /* 0x0000006e04047824 */ /* 0x000fe200078e02ff */
[-C--:B------:R-:W-:Y:S01]  /*e3e0*/  IADD3 R29, P2, R29, R2.reuse, RZ ;  /* 0x000000021d1d7210 */ /* 0x080fe20007f5e0ff */
[----:B------:R-:W-:Y:S03]  /*e3f0*/  STL [R1+0x69c], R3 ;  /* 0x00069c0301007387 */ /* 0x000fe60000100800 */
[-C--:B------:R-:W-:Y:S01]  /*e400*/  IADD3 R4, P3, R4, R2.reuse, RZ ;  /* 0x0000000204047210 */ /* 0x080fe20007f7e0ff */
[----:B------:R0:W-:Y:S01]  /*e410*/  STL [R1+0x6e4], R29 ;  /* 0x0006e41d01007387 */ /* 0x0001e20000100800 */
[----:B------:R-:W-:-:S03]  /*e420*/  IADD3 R5, P4, R5, R2, RZ ;  /* 0x0000000205057210 */ /* 0x000fc60007f9e0ff */
[----:B0-----:R-:W3:Y:S04]  /*e430*/  LDL.LU R29, [R1+0xcf0] ;  /* 0x000cf000011d7983 */ /* 0x001ee80000300800 */
[----:B------:R0:W-:Y:S04]  /*e440*/  STL [R1+0x6f4], R4 ;  /* 0x0006f40401007387 */ /* 0x0001e80000100800 */
[----:B------:R1:W-:Y:S01]  /*e450*/  STL [R1+0x704], R5 ;  /* 0x0007040501007387 */ /* 0x0003e20000100800 */
[----:B0-----:R-:W-:-:S04]  /*e460*/  IMAD.MOV.U32 R4, RZ, RZ, c[0x0][0x188] ;  /* 0x00006200ff047624 */ /* 0x001fc800078e00ff */
[C---:B-1----:R-:W-:Y:S02]  /*e470*/  IMAD R5, R4.reuse, 0x3d, RZ ;  /* 0x0000003d04057824 */ /* 0x042fe400078e02ff */
[----:B------:R-:W-:Y:S01]  /*e480*/  IMAD R4, R4, 0x3f, RZ ;  /* 0x0000003f04047824 */ /* 0x000fe200078e02ff */
[----:B------:R-:W-:-:S04]  /*e490*/  IADD3 R28, P6, R28, R2, RZ ;  /* 0x000000021c1c7210 */ /* 0x000fc80007fde0ff */
[-C--:B------:R-:W-:Y:S01]  /*e4a0*/  LEA.HI.X.SX32 R4, R4, R3.reuse, 0x1, P0 ;  /* 0x0000000304047211 */ /* 0x080fe200000f0eff */
[----:B------:R0:W-:Y:S01]  /*e4b0*/  STL [R1+0x714], R28 ;  /* 0x0007141c01007387 */ /* 0x0001e20000100800 */
[----:B------:R-:W-:Y:S02]  /*e4c0*/  IADD3 R27, P0, R27, R2, RZ ;  /* 0x000000021b1b7210 */ /* 0x000fe40007f1e0ff */
[----:B------:R-:W-:Y:S01]  /*e4d0*/  LEA.HI.X.SX32 R5, R5, R3, 0x1, P5 ;  /* 0x0000000305057211 */ /* 0x000fe200028f0eff */
[----:B0-----:R-:W4:Y:S04]  /*e4e0*/  LDL.LU R28, [R1+0xcec] ;  /* 0x000cec00011c7983 */ /* 0x001f280000300800 */
[----:B------:R0:W-:Y:S04]  /*e4f0*/  STL [R1+0x6b0], R4 ;  /* 0x0006b00401007387 */ /* 0x0001e80000100800 */
[----:B------:R-:W-:Y:S01]  /*e500*/  STL [R1+0x724], R27 ;  /* 0x0007241b01007387 */ /* 0x000fe20000100800 */
[----:B0-----:R-:W-:-:S03]  /*e510*/  IMAD.MOV.U32 R4, RZ, RZ, c[0x0][0x188] ;  /* 0x00006200ff047624 */ /* 0x001fc600078e00ff */
[----:B------:R0:W-:Y:S01]  /*e520*/  STL [R1+0x6c0], R5 ;  /* 0x0006c00501007387 */ /* 0x0001e20000100800 */
[----:B------:R-:W-:Y:S01]  /*e530*/  IADD3 R26, P5, R26, R2, RZ ;  /* 0x000000021a1a7210 */ /* 0x000fe20007fbe0ff */
[----:B0-----:R-:W-:-:S04]  /*e540*/  IMAD R5, R4, 0x39, RZ ;  /* 0x0000003904057824 */ /* 0x001fc800078e02ff */
[----:B------:R-:W-:Y:S01]  /*e550*/  STL [R1+0x734], R26 ;  /* 0x0007341a01007387 */ /* 0x000fe20000100800 */
[-C--:B------:R-:W-:Y:S02]  /*e560*/  LEA.HI.X.SX32 R5, R5, R3.reuse, 0x1, P2 ;  /* 0x0000000305057211 */ /* 0x080fe400010f0eff */
[-C--:B------:R-:W-:Y:S02]  /*e570*/  IADD3 R23, P2, R23, R2.reuse, RZ ;  /* 0x0000000217177210 */ /* 0x080fe40007f5e0ff */
[-C--:B------:R-:W-:Y:S02]  /*e580*/  LEA.HI.X.SX32 R22, R22, R3.reuse, 0x1, P3 ;  /* 0x0000000316167211 */ /* 0x080fe400018f0eff */
[-C--:B------:R-:W-:Y:S02]  /*e590*/  IADD3 R21, P3, R21, R2.reuse, RZ ;  /* 0x0000000215157210 */ /* 0x080fe40007f7e0ff */
[----:B------:R-:W-:Y:S02]  /*e5a0*/  LEA.HI.X.SX32 R19, R19, R3, 0x1, P6 ;  /* 0x0000000313137211 */ /* 0x000fe400030f0eff */
[----:B------:R-:W-:-:S02]  /*e5b0*/  IADD3 R18, P6, R18, R2, RZ ;  /* 0x0000000212127210 */ /* 0x000fc40007fde0ff */
[-C--:B------:R-:W-:Y:S02]  /*e5c0*/  LEA.HI.X.SX32 R16, R16, R3.reuse, 0x1, P5 ;  /* 0x0000000310107211 */ /* 0x080fe400028f0eff */
[-C--:B------:R-:W-:Y:S02]  /*e5d0*/  IADD3 R15, P5, R15, R2.reuse, RZ ;  /* 0x000000020f0f7210 */ /* 0x080fe40007fbe0ff */
[-C--:B------:R-:W-:Y:S02]  /*e5e0*/  LEA.HI.X.SX32 R13, R13, R3.reuse, 0x1, P2 ;  /* 0x000000030d0d7211 */ /* 0x080fe400010f0eff */
[-C--:B------:R-:W-:Y:S02]  /*e5f0*/  IADD3 R12, P2, R12, R2.reuse, RZ ;  /* 0x000000020c0c7210 */ /* 0x080fe40007f5e0ff */
[----:B--2---:R-:W-:Y:S02]  /*e600*/  LEA.HI.X.SX32 R25, R25, R3, 0x1, P1 ;  /* 0x0000000319197211 */ /* 0x004fe400008f0eff */
[----:B------:R-:W-:-:S03]  /*e610*/  IADD3 R24, P1, R24, R2, RZ ;  /* 0x0000000218187210 */ /* 0x000fc60007f3e0ff */
[----:B------:R-:W-:Y:S04]  /*e620*/  STL [R1+0x6d0], R25 ;  /* 0x0006d01901007387 */ /* 0x000fe80000100800 */
[----:B------:R-:W-:Y:S04]  /*e630*/  STL [R1+0x744], R24 ;  /* 0x0007441801007387 */ /* 0x000fe80000100800 */
[----:B------:R0:W-:Y:S02]  /*e640*/  STL [R1+0x6e0], R5 ;  /* 0x0006e00501007387 */ /* 0x0001e40000100800 */
[----:B0-----:R-:W-:-:S02]  /*e650*/  IMAD R5, R4, 0x35, RZ ;  /* 0x0000003504057824 */ /* 0x001fc400078e02ff */
[----:B------:R-:W-:Y:S03]  /*e660*/  STL [R1+0x754], R23 ;  /* 0x0007541701007387 */ /* 0x000fe60000100800 */
[----:B------:R-:W-:Y:S01]  /*e670*/  LEA.HI.X.SX32 R5, R5, R3, 0x1, P4 ;  /* 0x0000000305057211 */ /* 0x000fe200020f0eff */
[----:B------:R-:W-:Y:S04]  /*e680*/  STL [R1+0x6f0], R22 ;  /* 0x0006f01601007387 */ /* 0x000fe80000100800 */
[----:B------:R-:W-:Y:S01]  /*e690*/  STL [R1+0x764], R21 ;  /* 0x0007641501007387 */ /* 0x000fe20000100800 */
[----:B------:R-:W-:-:S03]  /*e6a0*/  IADD3 R20, P4, R20, R2, RZ ;  /* 0x0000000214147210 */ /* 0x000fc60007f9e0ff */
[----:B------:R0:W-:Y:S02]  /*e6b0*/  STL [R1+0x700], R5 ;  /* 0x0007000501007387 */ /* 0x0001e40000100800 */
[----:B0-----:R-:W-:Y:S02]  /*e6c0*/  IMAD R5, R4, 0x31, RZ ;  /* 0x0000003104057824 */ /* 0x001fe400078e02ff */
        /* <DEDUP_REMOVED lines=19> */
[----:B------:R0:W-:Y:S01]  /*e800*/  STL [R1+0x760], R5 ;  /* 0x0007600501007387 */ /* 0x0001e20000100800 */
[-C--:B------:R-:W-:Y:S02]  /*e810*/  LEA.HI.X.SX32 R10, R10, R3.reuse, 0x1, P4 ;  /* 0x000000030a0a7211 */ /* 0x080fe400020f0eff */
[-C--:B------:R-:W-:Y:S01]  /*e820*/  IADD3 R9, P4, R9, R2.reuse, RZ ;  /* 0x0000000209097210 */ /* 0x080fe20007f9e0ff */
[----:B0-----:R-:W-:Y:S01]  /*e830*/  IMAD R5, R4, 0x25, RZ ;  /* 0x0000002504057824 */ /* 0x001fe200078e02ff */
[----:B------:R-:W-:Y:S04]  /*e840*/  STL [R1+0x6fc], R11 ;  /* 0x0006fc0b01007387 */ /* 0x000fe80000100800 */
[-C--:B------:R-:W-:Y:S02]  /*e850*/  LEA.HI.X.SX32 R5, R5, R3.reuse, 0x1, P6 ;  /* 0x0000000305057211 */ /* 0x080fe400030f0eff */
[----:B------:R-:W-:Y:S01]  /*e860*/  IADD3 R6, P6, R6, R2, RZ ;  /* 0x0000000206067210 */ /* 0x000fe20007fde0ff */
[----:B------:R-:W-:Y:S01]  /*e870*/  STL [R1+0x770], R10 ;  /* 0x0007700a01007387 */ /* 0x000fe20000100800 */
[----:B------:R-:W-:-:S03]  /*e880*/  LEA.HI.X.SX32 R7, R7, R3, 0x1, P0 ;  /* 0x0000000307077211 */ /* 0x000fc600000f0eff */
[----:B------:R-:W-:Y:S04]  /*e890*/  STL [R1+0x71c], R9 ;  /* 0x00071c0901007387 */ /* 0x000fe80000100800 */
[----:B------:R0:W-:Y:S04]  /*e8a0*/  STL [R1+0x780], R5 ;  /* 0x0007800501007387 */ /* 0x0001e80000100800 */
[----:B------:R1:W-:Y:S01]  /*e8b0*/  STL [R1+0x73c], R6 ;  /* 0x00073c0601007387 */ /* 0x0003e20000100800 */
[C---:B0-----:R-:W-:Y:S02]  /*e8c0*/  IMAD R5, R4.reuse, 0x21, RZ ;  /* 0x0000002104057824 */ /* 0x041fe400078e02ff */
[----:B-1----:R-:W-:Y:S01]  /*e8d0*/  IMAD R6, R4, 0x3e, RZ ;  /* 0x0000003e04067824 */ /* 0x002fe200078e02ff */
[----:B------:R0:W-:Y:S02]  /*e8e0*/  STL [R1+0x790], R7 ;  /* 0x0007900701007387 */ /* 0x0001e40000100800 */
[----:B------:R-:W-:-:S02]  /*e8f0*/  LEA.HI.X.SX32 R5, R5, R3, 0x1, P5 ;  /* 0x0000000305057211 */ /* 0x000fc400028f0eff */
[-C--:B------:R-:W-:Y:S02]  /*e900*/  IADD3 R8, P5, R8, R2.reuse, RZ ;  /* 0x0000000208087210 */ /* 0x080fe40007fbe0ff */
[----:B0-----:R-:W-:-:S05]  /*e910*/  IADD3 R7, P0, R6, R2, RZ ;  /* 0x0000000206077210 */ /* 0x001fca0007f1e0ff */
[----:B------:R0:W-:Y:S04]  /*e920*/  STL [R1+0x7b4], R7 ;  /* 0x0007b40701007387 */ /* 0x0001e80000100800 */
[----:B------:R-:W-:Y:S04]  /*e930*/  STL [R1+0x7a0], R5 ;  /* 0x0007a00501007387 */ /* 0x000fe80000100800 */
[----:B------:R1:W-:Y:S01]  /*e940*/  STL [R1+0x75c], R8 ;  /* 0x00075c0801007387 */ /* 0x0003e20000100800 */
[----:B0-----:R-:W-:Y:S01]  /*e950*/  IMAD R7, R4, 0x3a, RZ ;  /* 0x0000003a04077824 */ /* 0x001fe200078e02ff */
[----:B-1----:R-:W-:Y:S01]  /*e960*/  LEA.HI.X.SX32 R8, R6, R3, 0x1, P1 ;  /* 0x0000000306087211 */ /* 0x002fe200008f0eff */
[----:B------:R-:W-:-:S02]  /*e970*/  IMAD R6, R4, 0x1f, RZ ;  /* 0x0000001f04067824 */ /* 0x000fc400078e02ff */
[----:B------:R-:W-:Y:S02]  /*e980*/  IMAD R5, R4, 0x4c, RZ ;  /* 0x0000004c04057824 */ /* 0x000fe400078e02ff */
[----:B------:R0:W-:Y:S01]  /*e990*/  STL [R1+0x6b8], R8 ;  /* 0x0006b80801007387 */ /* 0x0001e20000100800 */
[-C--:B------:R-:W-:Y:S02]  /*e9a0*/  LEA.HI.X.SX32 R6, R6, R3.reuse, 0x1, P0 ;  /* 0x0000000306067211 */ /* 0x080fe400000f0eff */
[-C--:B------:R-:W-:Y:S02]  /*e9b0*/  IADD3 R5, P0, R5, R2.reuse, RZ ;  /* 0x0000000205057210 */ /* 0x080fe40007f1e0ff */
[C---:B0-----:R-:W-:Y:S02]  /*e9c0*/  IADD3 R8, P1, R7.reuse, R2, RZ ;  /* 0x0000000207087210 */ /* 0x041fe40007f3e0ff */
[----:B------:R-:W-:-:S03]  /*e9d0*/  LEA.HI.X.SX32 R7, R7, R3, 0x1, P2 ;  /* 0x0000000307077211 */ /* 0x000fc600010f0eff */
[----:B------:R0:W-:Y:S04]  /*e9e0*/  STL [R1+0x7c4], R8 ;  /* 0x0007c40801007387 */ /* 0x0001e80000100800 */
[----:B------:R1:W-:Y:S01]  /*e9f0*/  STL [R1+0x7b0], R6 ;  /* 0x0007b00601007387 */ /* 0x0003e20000100800 */
[----:B0-----:R-:W-:-:S03]  /*ea00*/  IMAD R8, R4, 0x36, RZ ;  /* 0x0000003604087824 */ /* 0x001fc600078e02ff */
[----:B------:R0:W-:Y:S01]  /*ea10*/  STL [R1+0x77c], R5 ;  /* 0x00077c0501007387 */ /* 0x0001e20000100800 */
[----:B-1----:R-:W-:-:S03]  /*ea20*/  IMAD R6, R4, 0x1d, RZ ;  /* 0x0000001d04067824 */ /* 0x002fc600078e02ff */
[----:B------:R1:W-:Y:S01]  /*ea30*/  STL [R1+0x6d8], R7 ;  /* 0x0006d80701007387 */ /* 0x0003e20000100800 */
[----:B0-----:R-:W-:Y:S01]  /*ea40*/  IMAD R5, R4, 0x44, RZ ;  /* 0x0000004404057824 */ /* 0x001fe200078e02ff */
[----:B-1----:R-:W-:Y:S02]  /*ea50*/  IADD3 R7, P2, R8, R2, RZ ;  /* 0x0000000208077210 */ /* 0x002fe40007f5e0ff */
[-C--:B------:R-:W-:Y:S01]  /*ea60*/  LEA.HI.X.SX32 R6, R6, R3.reuse, 0x1, P1 ;  /* 0x0000000306067211 */ /* 0x080fe200008f0eff */
[----:B------:R-:W-:Y:S02]  /*ea70*/  IMAD R9, R4, 0x32, RZ ;  /* 0x0000003204097824 */ /* 0x000fe400078e02ff */
[----:B------:R0:W-:Y:S01]  /*ea80*/  STL [R1+0x7d4], R7 ;  /* 0x0007d40701007387 */ /* 0x0001e20000100800 */
[----:B------:R-:W-:-:S03]  /*ea90*/  LEA.HI.X.SX32 R8, R8, R3, 0x1, P3 ;  /* 0x0000000308087211 */ /* 0x000fc600018f0eff */
[----:B------:R1:W-:Y:S01]  /*eaa0*/  STL [R1+0x7c0], R6 ;  /* 0x0007c00601007387 */ /* 0x0003e20000100800 */
[-C--:B0-----:R-:W-:Y:S01]  /*eab0*/  IADD3 R7, P1, R5, R2.reuse, RZ ;  /* 0x0000000205077210 */ /* 0x081fe20007f3e0ff */
[C---:B------:R-:W-:Y:S02]  /*eac0*/  IMAD R5, R4.reuse, 0x78, RZ ;  /* 0x0000007804057824 */ /* 0x040fe400078e02ff */
[----:B-1----:R-:W-:Y:S02]  /*ead0*/  IMAD R6, R4, 0x1b, RZ ;  /* 0x0000001b04067824 */ /* 0x002fe400078e02ff */
[----:B------:R0:W-:Y:S04]  /*eae0*/  STL [R1+0x79c], R7 ;  /* 0x00079c0701007387 */ /* 0x0001e80000100800 */
[----:B------:R1:W-:Y:S01]  /*eaf0*/  STL [R1+0x6f8], R8 ;  /* 0x0006f80801007387 */ /* 0x0003e20000100800 */
[----:B0-----:R-:W-:-:S02]  /*eb00*/  IADD3 R7, P3, R9, R2, RZ ;  /* 0x0000000209077210 */ /* 0x001fc40007f7e0ff */
[----:B-1----:R-:W-:-:S03]  /*eb10*/  LEA.HI.X.SX32 R8, R6, R3, 0x1, P2 ;  /* 0x0000000306087211 */ /* 0x002fc600010f0eff */
[----:B------:R0:W-:Y:S01]  /*eb20*/  STL [R1+0x7e4], R7 ;  /* 0x0007e40701007387 */ /* 0x0001e20000100800 */
[----:B------:R-:W-:-:S03]  /*eb30*/  IMAD R10, R4, 0x2e, RZ ;  /* 0x0000002e040a7824 */ /* 0x000fc600078e02ff */
[----:B------:R1:W-:Y:S01]  /*eb40*/  STL [R1+0x7d0], R8 ;  /* 0x0007d00801007387 */ /* 0x0003e20000100800 */
[-C--:B0-----:R-:W-:Y:S01]  /*eb50*/  IADD3 R7, P2, R5, R2.reuse, RZ ;  /* 0x0000000205077210 */ /* 0x081fe20007f5e0ff */
[C---:B------:R-:W-:Y:S02]  /*eb60*/  IMAD R6, R4.reuse, 0x19, RZ ;  /* 0x0000001904067824 */ /* 0x040fe400078e02ff */
[----:B------:R-:W-:Y:S02]  /*eb70*/  IMAD R5, R4, 0x68, RZ ;  /* 0x0000006804057824 */ /* 0x000fe400078e02ff */
[----:B------:R0:W-:Y:S01]  /*eb80*/  STL [R1+0x6cc], R7 ;  /* 0x0006cc0701007387 */ /* 0x0001e20000100800 */
[-C--:B-1----:R-:W-:Y:S02]  /*eb90*/  LEA.HI.X.SX32 R8, R6, R3.reuse, 0x1, P3 ;  /* 0x0000000306087211 */ /* 0x082fe400018f0eff */
[----:B0-----:R-:W-:Y:S02]  /*eba0*/  LEA.HI.X.SX32 R7, R9, R3, 0x1, P4 ;  /* 0x0000000309077211 */ /* 0x001fe400020f0eff */
[----:B------:R-:W-:-:S03]  /*ebb0*/  IADD3 R9, P4, R10, R2, RZ ;  /* 0x000000020a097210 */ /* 0x000fc60007f9e0ff */
[----:B------:R0:W-:Y:S01]  /*ebc0*/  STL [R1+0x718], R7 ;  /* 0x0007180701007387 */ /* 0x0001e20000100800 */
[----:B------:R-:W-:-:S03]  /*ebd0*/  IMAD R11, R4, 0x2a, RZ ;  /* 0x0000002a040b7824 */ /* 0x000fc600078e02ff */
[----:B------:R-:W-:Y:S01]  /*ebe0*/  STL [R1+0x7f4], R9 ;  /* 0x0007f40901007387 */ /* 0x000fe20000100800 */
[----:B0-----:R-:W-:-:S03]  /*ebf0*/  IADD3 R7, P3, R5, R2, RZ ;  /* 0x0000000205077210 */ /* 0x001fc60007f7e0ff */
[----:B------:R-:W-:Y:S01]  /*ec00*/  STL [R1+0x7e0], R8 ;  /* 0x0007e00801007387 */ /* 0x000fe20000100800 */
[----:B------:R-:W-:-:S03]  /*ec10*/  IMAD R6, R4, 0x17, RZ ;  /* 0x0000001704067824 */ /* 0x000fc600078e02ff */
[----:B------:R0:W-:Y:S01]  /*ec20*/  STL [R1+0x70c], R7 ;  /* 0x00070c0701007387 */ /* 0x0001e20000100800 */
[C---:B------:R-:W-:Y:S02]  /*ec30*/  IMAD R5, R4.reuse, 0x58, RZ ;  /* 0x0000005804057824 */ /* 0x040fe400078e02ff */
[----:B------:R-:W-:Y:S01]  /*ec40*/  IMAD R12, R4, 0x26, RZ ;  /* 0x00000026040c7824 */ /* 0x000fe200078e02ff */
[-C--:B0-----:R-:W-:Y:S02]  /*ec50*/  LEA.HI.X.SX32 R7, R10, R3.reuse, 0x1, P6 ;  /* 0x000000030a077211 */ /* 0x081fe400030f0eff */
[----:B------:R-:W-:Y:S02]  /*ec60*/  IADD3 R9, P6, R11, R2, RZ ;  /* 0x000000020b097210 */ /* 0x000fe40007fde0ff */
[----:B------:R-:W-:Y:S01]  /*ec70*/  LEA.HI.X.SX32 R8, R6, R3, 0x1, P4 ;  /* 0x0000000306087211 */ /* 0x000fe200020f0eff */
[----:B------:R0:W-:Y:S01]  /*ec80*/  STL [R1+0x738], R7 ;  /* 0x0007380701007387 */ /* 0x0001e20000100800 */
[----:B------:R-:W-:-:S03]  /*ec90*/  IMAD R6, R4, 0x15, RZ ;  /* 0x0000001504067824 */ /* 0x000fc600078e02ff */
[----:B------:R1:W-:Y:S01]  /*eca0*/  STL [R1+0x804], R9 ;  /* 0x0008040901007387 */ /* 0x0003e20000100800 */
[----:B0-----:R-:W-:-:S03]  /*ecb0*/  IADD3 R7, P4, R5, R2, RZ ;  /* 0x0000000205077210 */ /* 0x001fc60007f9e0ff */
[----:B------:R0:W-:Y:S01]  /*ecc0*/  STL [R1+0x7f0], R8 ;  /* 0x0007f00801007387 */ /* 0x0001e20000100800 */
[----:B------:R-:W-:Y:S01]  /*ecd0*/  IMAD R5, R4, 0x48, RZ ;  /* 0x0000004804057824 */ /* 0x000fe200078e02ff */
[----:B-1----:R-:W-:Y:S02]  /*ece0*/  LEA.HI.X.SX32 R9, R11, R3, 0x1, P5 ;  /* 0x000000030b097211 */ /* 0x002fe400028f0eff */
[----:B------:R1:W-:Y:S01]  /*ecf0*/  STL [R1+0x74c], R7 ;  /* 0x00074c0701007387 */ /* 0x0003e20000100800 */
[----:B0-----:R-:W-:-:S03]  /*ed00*/  IADD3 R8, P5, R12, R2, RZ ;  /* 0x000000020c087210 */ /* 0x001fc60007fbe0ff */
[----:B------:R-:W-:Y:S01]  /*ed10*/  STL [R1+0x758], R9 ;  /* 0x0007580901007387 */ /* 0x000fe20000100800 */
[----:B-1----:R-:W-:-:S03]  /*ed20*/  LEA.HI.X.SX32 R7, R6, R3, 0x1, P6 ;  /* 0x0000000306077211 */ /* 0x002fc600030f0eff */
[----:B------:R-:W-:Y:S01]  /*ed30*/  STL [R1+0x814], R8 ;  /* 0x0008140801007387 */ /* 0x000fe20000100800 */
[C---:B------:R-:W-:Y:S01]  /*ed40*/  IMAD R13, R4.reuse, 0x22, RZ ;  /* 0x00000022040d7824 */ /* 0x040fe200078e02ff */
[----:B------:R-:W-:Y:S02]  /*ed50*/  IADD3 R6, P6, R5, R2, RZ ;  /* 0x0000000205067210 */ /* 0x000fe40007fde0ff */
[----:B------:R0:W-:Y:S01]  /*ed60*/  STL [R1+0x800], R7 ;  /* 0x0008000701007387 */ /* 0x0001e20000100800 */
[----:B------:R-:W-:-:S03]  /*ed70*/  IMAD R5, R4, 0x13, RZ ;  /* 0x0000001304057824 */ /* 0x000fc600078e02ff */
[----:B------:R1:W-:Y:S01]  /*ed80*/  STL [R1+0x78c], R6 ;  /* 0x00078c0601007387 */ /* 0x0003e20000100800 */
[----:B0-----:R-:W-:Y:S02]  /*ed90*/  LEA.HI.X.SX32 R7, R12, R3, 0x1, P0 ;  /* 0x000000030c077211 */ /* 0x001fe400000f0eff */
[----:B------:R-:W-:Y:S01]  /*eda0*/  IADD3 R8, P0, R13, R2, RZ ;  /* 0x000000020d087210 */ /* 0x000fe20007f1e0ff */
[C---:B-1----:R-:W-:Y:S02]  /*edb0*/  IMAD R6, R4.reuse, 0x70, RZ ;  /* 0x0000007004067824 */ /* 0x042fe400078e02ff */
[----:B------:R0:W-:Y:S01]  /*edc0*/  STL [R1+0x778], R7 ;  /* 0x0007780701007387 */ /* 0x0001e20000100800 */
[----:B------:R-:W-:-:S03]  /*edd0*/  IMAD R14, R4, 0x3c, RZ ;  /* 0x0000003c040e7824 */ /* 0x000fc600078e02ff */
[----:B------:R1:W-:Y:S01]  /*ede0*/  STL [R1+0x824], R8 ;  /* 0x0008240801007387 */ /* 0x0003e20000100800 */
[C---:B------:R-:W-:Y:S01]  /*edf0*/  IMAD R15, R4.reuse, 0x1e, RZ ;  /* 0x0000001e040f7824 */ /* 0x040fe200078e02ff */
[----:B0-----:R-:W-:Y:S01]  /*ee00*/  LEA.HI.X.SX32 R7, R5, R3, 0x1, P5 ;  /* 0x0000000305077211 */ /* 0x001fe200028f0eff */
[----:B------:R-:W-:Y:S01]  /*ee10*/  IMAD R5, R4, 0x11, RZ ;  /* 0x0000001104057824 */ /* 0x000fe200078e02ff */
[----:B-1----:R-:W-:-:S03]  /*ee20*/  IADD3 R8, P5, R6, R2, RZ ;  /* 0x0000000206087210 */ /* 0x002fc60007fbe0ff */
[----:B------:R0:W-:Y:S01]  /*ee30*/  STL [R1+0x810], R7 ;  /* 0x0008100701007387 */ /* 0x0001e20000100800 */
[-C--:B------:R-:W-:Y:S02]  /*ee40*/  LEA.HI.X.SX32 R6, R13, R3.reuse, 0x1, P1 ;  /* 0x000000030d067211 */ /* 0x080fe400008f0eff */
[----:B------:R-:W-:Y:S01]  /*ee50*/  LEA.HI.X.SX32 R5, R5, R3, 0x1, P0 ;  /* 0x0000000305057211 */ /* 0x000fe200000f0eff */
[----:B------:R1:W-:Y:S01]  /*ee60*/  STL [R1+0x6ec], R8 ;  /* 0x0006ec0801007387 */ /* 0x0003e20000100800 */
[----:B0-----:R-:W-:-:S03]  /*ee70*/  IADD3 R7, P1, R14, R2, RZ ;  /* 0x000000020e077210 */ /* 0x001fc60007f3e0ff */
[----:B------:R0:W-:Y:S01]  /*ee80*/  STL [R1+0x798], R6 ;  /* 0x0007980601007387 */ /* 0x0001e20000100800 */
[----:B-1----:R-:W-:-:S03]  /*ee90*/  IADD3 R8, P0, R15, R2, RZ ;  /* 0x000000020f087210 */ /* 0x002fc60007f1e0ff */
[----:B------:R1:W-:Y:S01]  /*eea0*/  STL [R1+0x7bc], R7 ;  /* 0x0007bc0701007387 */ /* 0x0003e20000100800 */
[C---:B------:R-:W-:Y:S02]  /*eeb0*/  IMAD R16, R4.reuse, 0x34, RZ ;  /* 0x0000003404107824 */ /* 0x040fe400078e02ff */
[----:B0-----:R-:W-:Y:S01]  /*eec0*/  IMAD R6, R4, 0x50, RZ ;  /* 0x0000005004067824 */ /* 0x001fe200078e02ff */
[----:B------:R0:W-:Y:S01]  /*eed0*/  STL [R1+0x820], R5 ;  /* 0x0008200501007387 */ /* 0x0001e20000100800 */
[----:B-1----:R-:W-:-:S03]  /*eee0*/  LEA.HI.X.SX32 R7, R14, R3, 0x1, P2 ;  /* 0x000000030e077211 */ /* 0x002fc600010f0eff */
[----:B------:R1:W-:Y:S01]  /*eef0*/  STL [R1+0x834], R8 ;  /* 0x0008340801007387 */ /* 0x0003e20000100800 */
[----:B------:R-:W-:-:S03]  /*ef00*/  IMAD R17, R4, 0x1a, RZ ;  /* 0x0000001a04117824 */ /* 0x000fc600078e02ff */
[----:B------:R2:W-:Y:S01]  /*ef10*/  STL [R1+0x6c8], R7 ;  /* 0x0006c80701007387 */ /* 0x0005e20000100800 */
[----:B0-----:R-:W-:Y:S01]  /*ef20*/  IMAD R5, R4, 0xf, RZ ;  /* 0x0000000f04057824 */ /* 0x001fe200078e02ff */
[-C--:B-1----:R-:W-:Y:S02]  /*ef30*/  IADD3 R8, P2, R6, R2.reuse, RZ ;  /* 0x0000000206087210 */ /* 0x082fe40007f5e0ff */
[-C--:B------:R-:W-:Y:S02]  /*ef40*/  LEA.HI.X.SX32 R6, R15, R3.reuse, 0x1, P1 ;  /* 0x000000030f067211 */ /* 0x080fe400008f0eff */
[----:B--2---:R-:W-:Y:S01]  /*ef50*/  IADD3 R7, P1, R16, R2, RZ ;  /* 0x0000000210077210 */ /* 0x004fe20007f3e0ff */
[----:B------:R0:W-:Y:S01]  /*ef60*/  STL [R1+0x76c], R8 ;  /* 0x00076c0801007387 */ /* 0x0001e20000100800 */
[----:B------:R-:W-:-:S03]  /*ef70*/  LEA.HI.X.SX32 R5, R5, R3, 0x1, P0 ;  /* 0x0000000305057211 */ /* 0x000fc600000f0eff */
[----:B------:R1:W-:Y:S01]  /*ef80*/  STL [R1+0x7b8], R6 ;  /* 0x0007b80601007387 */ /* 0x0003e20000100800 */
[----:B------:R-:W-:-:S03]  /*ef90*/  IMAD R18, R4, 0x2c, RZ ;  /* 0x0000002c04127824 */ /* 0x000fc600078e02ff */
[----:B------:R2:W-:Y:S01]  /*efa0*/  STL [R1+0x7dc], R7 ;  /* 0x0007dc0701007387 */ /* 0x0005e20000100800 */
[----:B0-----:R-:W-:Y:S01]  /*efb0*/  IADD3 R8, P0, R17, R2, RZ ;  /* 0x0000000211087210 */ /* 0x001fe20007f1e0ff */
[----:B-1----:R-:W-:Y:S02]  /*efc0*/  IMAD R6, R4, 0x60, RZ ;  /* 0x0000006004067824 */ /* 0x002fe400078e02ff */
[----:B------:R0:W-:Y:S01]  /*efd0*/  STL [R1+0x830], R5 ;  /* 0x0008300501007387 */ /* 0x0001e20000100800 */
[----:B--2---:R-:W-:-:S03]  /*efe0*/  LEA.HI.X.SX32 R7, R16, R3, 0x1, P3 ;  /* 0x0000000310077211 */ /* 0x004fc600018f0eff */
[----:B------:R1:W-:Y:S01]  /*eff0*/  STL [R1+0x844], R8 ;  /* 0x0008440801007387 */ /* 0x0003e20000100800 */
[----:B------:R-:W-:-:S03]  /*f000*/  IMAD R19, R4, 0x16, RZ ;  /* 0x0000001604137824 */ /* 0x000fc600078e02ff */
[----:B------:R2:W-:Y:S01]  /*f010*/  STL [R1+0x708], R7 ;  /* 0x0007080701007387 */ /* 0x0005e20000100800 */
[----:B0-----:R-:W-:Y:S01]  /*f020*/  IMAD R5, R4, 0xd, RZ ;  /* 0x0000000d04057824 */ /* 0x001fe200078e02ff */
[-C--:B-1----:R-:W-:Y:S02]  /*f030*/  IADD3 R8, P3, R6, R2.reuse, RZ ;  /* 0x0000000206087210 */ /* 0x082fe40007f7e0ff */
[-C--:B--2---:R-:W-:Y:S02]  /*f040*/  LEA.HI.X.SX32 R7, R17, R3.reuse, 0x1, P1 ;  /* 0x0000000311077211 */ /* 0x084fe400008f0eff */
[----:B------:R-:W-:Y:S01]  /*f050*/  IADD3 R6, P1, R18, R2, RZ ;  /* 0x0000000212067210 */ /* 0x000fe20007f3e0ff */
[----:B------:R-:W-:Y:S01]  /*f060*/  STL [R1+0x72c], R8 ;  /* 0x00072c0801007387 */ /* 0x000fe20000100800 */
[----:B------:R-:W-:Y:S01]  /*f070*/  LEA.HI.X.SX32 R5, R5, R3, 0x1, P0 ;  /* 0x0000000305057211 */ /* 0x000fe200000f0eff */
[C---:B------:R-:W-:Y:S02]  /*f080*/  IMAD R20, R4.reuse, 0x24, RZ ;  /* 0x0000002404147824 */ /* 0x040fe400078e02ff */
[----:B------:R0:W-:Y:S01]  /*f090*/  STL [R1+0x7d8], R7 ;  /* 0x0007d80701007387 */ /* 0x0001e20000100800 */
[----:B------:R-:W-:-:S03]  /*f0a0*/  IMAD R21, R4, 0x12, RZ ;  /* 0x0000001204157824 */ /* 0x000fc600078e02ff */
[----:B------:R1:W-:Y:S01]  /*f0b0*/  STL [R1+0x7fc], R6 ;  /* 0x0007fc0601007387 */ /* 0x0003e20000100800 */
[----:B0-----:R-:W-:-:S03]  /*f0c0*/  IADD3 R7, P0, R19, R2, RZ ;  /* 0x0000000213077210 */ /* 0x001fc60007f1e0ff */
[----:B------:R0:W-:Y:S01]  /*f0d0*/  STL [R1+0x840], R5 ;  /* 0x0008400501007387 */ /* 0x0001e20000100800 */
[----:B-1----:R-:W-:-:S03]  /*f0e0*/  LEA.HI.X.SX32 R6, R18, R3, 0x1, P4 ;  /* 0x0000000312067211 */ /* 0x002fc600020f0eff */
[----:B------:R1:W-:Y:S01]  /*f0f0*/  STL [R1+0x854], R7 ;  /* 0x0008540701007387 */ /* 0x0003e20000100800 */
[-C--:B------:R-:W-:Y:S01]  /*f100*/  IADD3 R8, P4, R20, R2.reuse, RZ ;  /* 0x0000000214087210 */ /* 0x080fe20007f9e0ff */
[C---:B------:R-:W-:Y:S02]  /*f110*/  IMAD R22, R4.reuse, 0x38, RZ ;  /* 0x0000003804167824 */ /* 0x040fe400078e02ff */
[----:B------:R2:W-:Y:S01]  /*f120*/  STL [R1+0x748], R6 ;  /* 0x0007480601007387 */ /* 0x0005e20000100800 */
[----:B0-----:R-:W-:Y:S01]  /*f130*/  IMAD R5, R4, 0xb, RZ ;  /* 0x0000000b04057824 */ /* 0x001fe200078e02ff */
[----:B-1----:R-:W-:Y:S02]  /*f140*/  LEA.HI.X.SX32 R7, R19, R3, 0x1, P1 ;  /* 0x0000000313077211 */ /* 0x002fe400008f0eff */
[----:B------:R-:W-:Y:S01]  /*f150*/  STL [R1+0x81c], R8 ;  /* 0x00081c0801007387 */ /* 0x000fe20000100800 */
[----:B--2---:R-:W-:-:S03]  /*f160*/  IADD3 R6, P1, R21, R2, RZ ;  /* 0x0000000215067210 */ /* 0x004fc60007f3e0ff */
[----:B------:R0:W-:Y:S01]  /*f170*/  STL [R1+0x7f8], R7 ;  /* 0x0007f80701007387 */ /* 0x0001e20000100800 */
[----:B------:R-:W-:Y:S01]  /*f180*/  LEA.HI.X.SX32 R5, R5, R3, 0x1, P0 ;  /* 0x0000000305057211 */ /* 0x000fe200000f0eff */
[----:B------:R-:W-:Y:S02]  /*f190*/  IMAD R23, R4, 0x1c, RZ ;  /* 0x0000001c04177824 */ /* 0x000fe400078e02ff */
[----:B------:R1:W-:Y:S01]  /*f1a0*/  STL [R1+0x864], R6 ;  /* 0x0008640601007387 */ /* 0x0003e20000100800 */
[----:B0-----:R-:W-:-:S03]  /*f1b0*/  IADD3 R7, P0, R22, R2, RZ ;  /* 0x0000000216077210 */ /* 0x001fc60007f1e0ff */
[----:B------:R0:W-:Y:S01]  /*f1c0*/  STL [R1+0x850], R5 ;  /* 0x0008500501007387 */ /* 0x0001e20000100800 */
[----:B-1----:R-:W-:-:S03]  /*f1d0*/  LEA.HI.X.SX32 R6, R20, R3, 0x1, P6 ;  /* 0x0000000314067211 */ /* 0x002fc600030f0eff */
[----:B------:R1:W-:Y:S01]  /*f1e0*/  STL [R1+0x7cc], R7 ;  /* 0x0007cc0701007387 */ /* 0x0003e20000100800 */
[----:B------:R-:W-:-:S03]  /*f1f0*/  IMAD R24, R4, 0xe, RZ ;  /* 0x0000000e04187824 */ /* 0x000fc600078e02ff */
[----:B------:R2:W-:Y:S01]  /*f200*/  STL [R1+0x788], R6 ;  /* 0x0007880601007387 */ /* 0x0005e20000100800 */
[C---:B------:R-:W-:Y:S02]  /*f210*/  IMAD R25, R4.reuse, 0x28, RZ ;  /* 0x0000002804197824 */ /* 0x040fe400078e02ff */
[----:B0-----:R-:W-:Y:S01]  /*f220*/  IMAD R5, R4, 0x9, RZ ;  /* 0x0000000904057824 */ /* 0x001fe200078e02ff */
[----:B-1----:R-:W-:Y:S02]  /*f230*/  IADD3 R7, P6, R23, R2, RZ ;  /* 0x0000000217077210 */ /* 0x002fe40007fde0ff */
[----:B--2---:R-:W-:-:S03]  /*f240*/  LEA.HI.X.SX32 R6, R21, R3, 0x1, P4 ;  /* 0x0000000315067211 */ /* 0x004fc600020f0eff */
[----:B------:R0:W-:Y:S01]  /*f250*/  STL [R1+0x83c], R7 ;  /* 0x00083c0701007387 */ /* 0x0001e20000100800 */
[-C--:B------:R-:W-:Y:S01]  /*f260*/  IADD3 R8, P4, R24, R2.reuse, RZ ;  /* 0x0000000218087210 */ /* 0x080fe20007f9e0ff */
[C---:B------:R-:W-:Y:S02]  /*f270*/  IMAD R26, R4.reuse, 0x14, RZ ;  /* 0x00000014041a7824 */ /* 0x040fe400078e02ff */
[----:B------:R1:W-:Y:S01]  /*f280*/  STL [R1+0x818], R6 ;  /* 0x0008180601007387 */ /* 0x0003e20000100800 */
[----:B------:R-:W-:Y:S01]  /*f290*/  IMAD R27, R4, 0xa, RZ ;  /* 0x0000000a041b7824 */ /* 0x000fe200078e02ff */
[----:B0-----:R-:W-:Y:S02]  /*f2a0*/  LEA.HI.X.SX32 R7, R5, R3, 0x1, P1 ;  /* 0x0000000305077211 */ /* 0x001fe400008f0eff */
[----:B------:R-:W-:Y:S01]  /*f2b0*/  STL [R1+0x874], R8 ;  /* 0x0008740801007387 */ /* 0x000fe20000100800 */
[----:B-1----:R-:W-:-:S03]  /*f2c0*/  IADD3 R6, P1, R25, R2, RZ ;  /* 0x0000000219067210 */ /* 0x002fc60007f3e0ff */
[----:B------:R0:W-:Y:S01]  /*f2d0*/  STL [R1+0x860], R7 ;  /* 0x0008600701007387 */ /* 0x0001e20000100800 */
[----:B------:R-:W-:-:S03]  /*f2e0*/  LEA.HI.X.SX32 R5, R22, R3, 0x1, P5 ;  /* 0x0000000316057211 */ /* 0x000fc600028f0eff */
[----:B------:R1:W-:Y:S01]  /*f2f0*/  STL [R1+0x80c], R6 ;  /* 0x00080c0601007387 */ /* 0x0003e20000100800 */
[----:B0-----:R-:W-:-:S03]  /*f300*/  IADD3 R7, P5, R26, R2, RZ ;  /* 0x000000021a077210 */ /* 0x001fc60007fbe0ff */
[----:B------:R0:W-:Y:S01]  /*f310*/  STL [R1+0x6e8], R5 ;  /* 0x0006e80501007387 */ /* 0x0001e20000100800 */
[----:B-1----:R-:W-:Y:S02]  /*f320*/  LEA.HI.X.SX32 R6, R23, R3, 0x1, P0 ;  /* 0x0000000317067211 */ /* 0x002fe400000f0eff */
[----:B------:R-:W-:Y:S01]  /*f330*/  IADD3 R8, P0, R27, R2, RZ ;  /* 0x000000021b087210 */ /* 0x000fe20007f1e0ff */
[----:B------:R1:W-:Y:S01]  /*f340*/  STL [R1+0x85c], R7 ;  /* 0x00085c0701007387 */ /* 0x0003e20000100800 */
[----:B0-----:R-:W-:-:S03]  /*f350*/  IMAD R5, R4, 0x30, RZ ;  /* 0x0000003004057824 */ /* 0x001fc600078e02ff */
[----:B------:R0:W-:Y:S04]  /*f360*/  STL [R1+0x7c8], R6 ;  /* 0x0007c80601007387 */ /* 0x0001e80000100800 */
[----:B------:R2:W-:Y:S01]  /*f370*/  STL [R1+0x884], R8 ;  /* 0x0008840801007387 */ /* 0x0005e20000100800 */
[----:B-1----:R-:W-:Y:S02]  /*f380*/  LEA.HI.X.SX32 R7, R24, R3, 0x1, P6 ;  /* 0x0000000318077211 */ /* 0x002fe400030f0eff */
[----:B------:R-:W-:Y:S01]  /*f390*/  IADD3 R9, P6, R5, R2, RZ ;  /* 0x0000000205097210 */ /* 0x000fe20007fde0ff */
[C---:B0-----:R-:W-:Y:S02]  /*f3a0*/  IMAD R6, R4.reuse, 0x7, RZ ;  /* 0x0000000704067824 */ /* 0x041fe400078e02ff */
[----:B------:R0:W-:Y:S01]  /*f3b0*/  STL [R1+0x838], R7 ;  /* 0x0008380701007387 */ /* 0x0001e20000100800 */
[----:B--2---:R-:W-:-:S03]  /*f3c0*/  IMAD R8, R4, 0x18, RZ ;  /* 0x0000001804087824 */ /* 0x004fc600078e02ff */
[----:B------:R1:W-:Y:S01]  /*f3d0*/  STL [R1+0x7ec], R9 ;  /* 0x0007ec0901007387 */ /* 0x0003e20000100800 */
[-C--:B0-----:R-:W-:Y:S01]  /*f3e0*/  LEA.HI.X.SX32 R7, R6, R3.reuse, 0x1, P4 ;  /* 0x0000000306077211 */ /* 0x081fe200020f0eff */
[----:B------:R-:W-:Y:S01]  /*f3f0*/  IMAD R6, R4, 0xc, RZ ;  /* 0x0000000c04067824 */ /* 0x000fe200078e02ff */
[-C--:B------:R-:W-:Y:S02]  /*f400*/  IADD3 R10, P4, R8, R2.reuse, RZ ;  /* 0x00000002080a7210 */ /* 0x080fe40007f9e0ff */
[----:B-1----:R-:W-:Y:S01]  /*f410*/  LEA.HI.X.SX32 R9, R25, R3, 0x1, P2 ;  /* 0x0000000319097211 */ /* 0x002fe200010f0eff */
[----:B------:R0:W-:Y:S01]  /*f420*/  STL [R1+0x870], R7 ;  /* 0x0008700701007387 */ /* 0x0001e20000100800 */
[----:B------:R-:W-:-:S03]  /*f430*/  IADD3 R11, P2, R6, R2, RZ ;  /* 0x00000002060b7210 */ /* 0x000fc60007f5e0ff */
[----:B------:R1:W-:Y:S04]  /*f440*/  STL [R1+0x84c], R10 ;  /* 0x00084c0a01007387 */ /* 0x0003e80000100800 */
[----:B------:R2:W-:Y:S01]  /*f450*/  STL [R1+0x768], R9 ;  /* 0x0007680901007387 */ /* 0x0005e20000100800 */
[----:B0-----:R-:W-:Y:S01]  /*f460*/  IMAD R7, R4, 0x6, RZ ;  /* 0x0000000604077824 */ /* 0x001fe200078e02ff */
[-C--:B-1----:R-:W-:Y:S02]  /*f470*/  LEA.HI.X.SX32 R10, R26, R3.reuse, 0x1, P1 ;  /* 0x000000031a0a7211 */ /* 0x082fe400008f0eff */
[----:B------:R0:W-:Y:S02]  /*f480*/  STL [R1+0x87c], R11 ;  /* 0x00087c0b01007387 */ /* 0x0001e40000100800 */
[----:B------:R-:W-:Y:S01]  /*f490*/  IADD3 R12, P1, R7, R2, RZ ;  /* 0x00000002070c7210 */ /* 0x000fe20007f3e0ff */
[----:B--2---:R-:W-:Y:S01]  /*f4a0*/  IMAD R9, R4, 0x5, RZ ;  /* 0x0000000504097824 */ /* 0x004fe200078e02ff */
[----:B------:R1:W-:Y:S04]  /*f4b0*/  STL [R1+0x808], R10 ;  /* 0x0008080a01007387 */ /* 0x0003e80000100800 */
[----:B------:R-:W-:-:S02]  /*f4c0*/  LEA.HI.X.SX32 R9, R9, R3, 0x1, P0 ;  /* 0x0000000309097211 */ /* 0x000fc400000f0eff */
[----:B0-----:R-:W-:Y:S01]  /*f4d0*/  LEA.HI.X.SX32 R11, R27, R3, 0x1, P5 ;  /* 0x000000031b0b7211 */ /* 0x001fe200028f0eff */
[----:B------:R-:W-:Y:S01]  /*f4e0*/  STL [R1+0x894], R12 ;  /* 0x0008940c01007387 */ /* 0x000fe20000100800 */
[----:B-1----:R-:W-:-:S03]  /*f4f0*/  LEA R10, P5, R4, R2, 0x6 ;  /* 0x00000002040a7211 */ /* 0x002fc600078a30ff */
[----:B------:R0:W-:Y:S04]  /*f500*/  STL [R1+0x858], R11 ;  /* 0x0008580b01007387 */ /* 0x0001e80000100800 */
[----:B------:R1:W-:Y:S04]  /*f510*/  STL [R1+0x7ac], R10 ;  /* 0x0007ac0a01007387 */ /* 0x0003e80000100800 */
[----:B------:R2:W-:Y:S01]  /*f520*/  STL [R1+0x880], R9 ;  /* 0x0008800901007387 */ /* 0x0005e20000100800 */
[----:B0-----:R-:W-:Y:S02]  /*f530*/  LEA R11, P0, R4, R2, 0x5 ;  /* 0x00000002040b7211 */ /* 0x001fe400078028ff */
[----:B-1----:R-:W-:-:S03]  /*f540*/  LEA.HI.X.SX32 R10, R5, R3, 0x1, P3 ;  /* 0x00000003050a7211 */ /* 0x002fc600018f0eff */
[----:B------:R-:W-:Y:S01]  /*f550*/  STL [R1+0x82c], R11 ;  /* 0x00082c0b01007387 */ /* 0x000fe20000100800 */
[----:B--2---:R-:W-:-:S03]  /*f560*/  LEA R9, P3, R4, R2, 0x4 ;  /* 0x0000000204097211 */ /* 0x004fc600078620ff */
[----:B------:R0:W-:Y:S01]  /*f570*/  STL [R1+0x728], R10 ;  /* 0x0007280a01007387 */ /* 0x0001e20000100800 */
[----:B------:R-:W-:-:S03]  /*f580*/  IMAD.SHL.U32 R5, R4, 0x2, RZ ;  /* 0x0000000204057824 */ /* 0x000fc600078e00ff */
[----:B------:R1:W-:Y:S01]  /*f590*/  STL [R1+0x86c], R9 ;  /* 0x00086c0901007387 */ /* 0x0003e20000100800 */
[----:B0-----:R-:W-:Y:S02]  /*f5a0*/  LEA.HI.X.SX32 R10, R8, R3, 0x1, P6 ;  /* 0x00000003080a7211 */ /* 0x001fe400030f0eff */
[----:B-1----:R-:W-:-:S03]  /*f5b0*/  LEA R9, P6, R4, R2, 0x3 ;  /* 0x0000000204097211 */ /* 0x002fc600078c18ff */
[----:B------:R-:W-:Y:S01]  /*f5c0*/  STL [R1+0x7e8], R10 ;  /* 0x0007e80a01007387 */ /* 0x000fe20000100800 */
[----:B------:R-:W-:-:S03]  /*f5d0*/  LEA.HI.X.SX32 R8, R6, R3, 0x1, P4 ;  /* 0x0000000306087211 */ /* 0x000fc600020f0eff */
[----:B------:R0:W-:Y:S04]  /*f5e0*/  STL [R1+0x88c], R9 ;  /* 0x00088c0901007387 */ /* 0x0001e80000100800 */
[----:B------:R1:W-:Y:S01]  /*f5f0*/  STL [R1+0x848], R8 ;  /* 0x0008480801007387 */ /* 0x0003e20000100800 */
[----:B0-----:R-:W-:Y:S02]  /*f600*/  IADD3 R9, P4, R5, R2, RZ ;  /* 0x0000000205097210 */ /* 0x001fe40007f9e0ff */
[----:B-1----:R-:W-:-:S03]  /*f610*/  LEA.HI.X.SX32 R8, R7, R3, 0x1, P2 ;  /* 0x0000000307087211 */ /* 0x002fc600010f0eff */
[----:B------:R0:W-:Y:S01]  /*f620*/  STL [R1+0x8a4], R9 ;  /* 0x0008a40901007387 */ /* 0x0001e20000100800 */
[----:B------:R-:W-:-:S03]  /*f630*/  LEA R7, P2, R4, R2, 0x2 ;  /* 0x0000000204077211 */ /* 0x000fc600078410ff */
[----:B------:R-:W2:Y:S01]  /*f640*/  LDL.LU R2, [R1+0xce8] ;  /* 0x000ce80001027983 */ /* 0x000ea20000300800 */
[----:B------:R-:W-:-:S05]  /*f650*/  IMAD R6, R4, 0x3, RZ ;  /* 0x0000000304067824 */ /* 0x000fca00078e02ff */
[----:B------:R-:W-:Y:S01]  /*f660*/  LEA.HI.X.SX32 R6, R6, R3, 0x1, P1 ;  /* 0x0000000306067211 */ /* 0x000fe200008f0eff */
[----:B------:R1:W-:Y:S01]  /*f670*/  STL [R1+0x878], R8 ;  /* 0x0008780801007387 */ /* 0x0003e20000100800 */
[----:B0-----:R-:W-:-:S03]  /*f680*/  IMAD.SHL.U32 R9, R4, 0x20, RZ ;  /* 0x0000002004097824 */ /* 0x001fc600078e00ff */
[----:B------:R0:W-:Y:S04]  /*f690*/  STL [R1+0x89c], R7 ;  /* 0x00089c0701007387 */ /* 0x0001e80000100800 */
[----:B------:R3:W-:Y:S01]  /*f6a0*/  STL [R1+0x890], R6 ;  /* 0x0008900601007387 */ /* 0x0007e20000100800 */
[C---:B-1----:R-:W-:Y:S02]  /*f6b0*/  IMAD.SHL.U32 R8, R4.reuse, 0x10, RZ ;  /* 0x0000001004087824 */ /* 0x042fe400078e00ff */
[C---:B0-----:R-:W-:Y:S02]  /*f6c0*/  IMAD.SHL.U32 R7, R4.reuse, 0x8, RZ ;  /* 0x0000000804077824 */ /* 0x041fe400078e00ff */
[----:B---3--:R-:W-:Y:S01]  /*f6d0*/  IMAD.SHL.U32 R6, R4, 0x4, RZ ;  /* 0x0000000404067824 */ /* 0x008fe200078e00ff */
[----:B------:R-:W-:-:S02]  /*f6e0*/  LEA.HI.X.SX32 R9, R9, R3, 0x1, P5 ;  /* 0x0000000309097211 */ /* 0x000fc400028f0eff */
[-C--:B------:R-:W-:Y:S02]  /*f6f0*/  LEA.HI.X.SX32 R8, R8, R3.reuse, 0x1, P0 ;  /* 0x0000000308087211 */ /* 0x080fe400000f0eff */
[-C--:B------:R-:W-:Y:S02]  /*f700*/  LEA.HI.X.SX32 R7, R7, R3.reuse, 0x1, P3 ;  /* 0x0000000307077211 */ /* 0x080fe400018f0eff */
[-C--:B------:R-:W-:Y:S02]  /*f710*/  LEA.HI.X.SX32 R6, R6, R3.reuse, 0x1, P6 ;  /* 0x0000000306067211 */ /* 0x080fe400030f0eff */
[-C--:B------:R-:W-:Y:S02]  /*f720*/  LEA.HI.X.SX32 R4, R4, R3.reuse, 0x1, P4 ;  /* 0x0000000304047211 */ /* 0x080fe400020f0eff */
[----:B------:R-:W-:Y:S02]  /*f730*/  LEA.HI.X.SX32 R3, R5, R3, 0x1, P2 ;  /* 0x0000000305037211 */ /* 0x000fe400010f0eff */
[----:B------:R-:W0:Y:S04]  /*f740*/  S2R R5, SR_TID.X ;  /* 0x0000000000057919 */ /* 0x000e280000002100 */
[----:B------:R-:W-:Y:S04]  /*f750*/  STL [R1+0x7a8], R9 ;  /* 0x0007a80901007387 */ /* 0x000fe80000100800 */
[----:B------:R-:W-:Y:S04]  /*f760*/  STL [R1+0x828], R8 ;  /* 0x0008280801007387 */ /* 0x000fe80000100800 */
[----:B------:R-:W-:Y:S04]  /*f770*/  STL [R1+0x868], R7 ;  /* 0x0008680701007387 */ /* 0x000fe80000100800 */
[----:B------:R-:W-:Y:S04]  /*f780*/  STL [R1+0x888], R6 ;  /* 0x0008880601007387 */ /* 0x000fe80000100800 */
[----:B------:R-:W-:Y:S04]  /*f790*/  STL [R1+0x8a0], R4 ;  /* 0x0008a00401007387 */ /* 0x000fe80000100800 */
[----:B------:R-:W-:Y:S04]  /*f7a0*/  STL [R1+0x448], RZ ;  /* 0x000448ff01007387 */ /* 0x000fe80000100800 */
[----:B------:R1:W-:Y:S04]  /*f7b0*/  STL [R1+0x898], R3 ;  /* 0x0008980301007387 */ /* 0x0003e80000100800 */
[----:B------:R-:W-:Y:S04]  /*f7c0*/  STL [R1+0x44c], RZ ;  /* 0x00044cff01007387 */ /* 0x000fe80000100800 */
[----:B------:R-:W-:Y:S04]  /*f7d0*/  STL [R1+0x240], RZ ;  /* 0x000240ff01007387 */ /* 0x000fe80000100800 */
[----:B------:R-:W-:Y:S04]  /*f7e0*/  STL [R1+0x244], RZ ;  /* 0x000244ff01007387 */ /* 0x000fe80000100800 */
[----:B------:R-:W-:Y:S04]  /*f7f0*/  STL [R1+0x248], RZ ;  /* 0x000248ff01007387 */ /* 0x000fe80000100800 */
[----:B------:R-:W-:Y:S01]  /*f800*/  STL [R1+0x24c], RZ ;  /* 0x00024cff01007387 */ /* 0x000fe20000100800 */
[----:B0-----:R-:W-:-:S03]  /*f810*/  LOP3.LUT R5, R5, 0x7f, RZ, 0xc0, !PT ;  /* 0x0000007f05057812 */ /* 0x001fc600078ec0ff */
[----:B------:R-:W-:Y:S04]  /*f820*/  STL [R1+0x220], RZ ;  /* 0x000220ff01007387 */ /* 0x000fe80000100800 */
[----:B------:R-:W-:Y:S04]  /*f830*/  STL [R1+0x224], RZ ;  /* 0x000224ff01007387 */ /* 0x000fe80000100800 */
[----:B------:R-:W-:Y:S04]  /*f840*/  STL [R1+0x228], RZ ;  /* 0x000228ff01007387 */ /* 0x000fe80000100800 */
[----:B------:R-:W-:Y:S04]  /*f850*/  STL [R1+0x22c], RZ ;  /* 0x00022cff01007387 */ /* 0x000fe80000100800 */
[----:B------:R-:W-:Y:S01]  /*f860*/  STL [R1+0x430], RZ ;  /* 0x000430ff01007387 */ /* 0x000fe20000100800 */
[----:B------:R-:W-:-:S03]  /*f870*/  IMAD.SHL.U32 R5, R5, 0x2, RZ ;  /* 0x0000000205057824 */ /* 0x000fc600078e00ff */
[----:B------:R-:W-:Y:S04]  /*f880*/  STL [R1+0x434], RZ ;  /* 0x000434ff01007387 */ /* 0x000fe80000100800 */
[----:B------:R-:W-:Y:S04]  /*f890*/  STL [R1+0x438], RZ ;  /* 0x000438ff01007387 */ /* 0x000fe80000100800 */
[----:B------:R-:W-:Y:S04]  /*f8a0*/  STL [R1+0x43c], RZ ;  /* 0x00043cff01007387 */ /* 0x000fe80000100800 */
[----:B------:R-:W-:Y:S04]  /*f8b0*/  STL [R1+0x210], RZ ;  /* 0x000210ff01007387 */ /* 0x000fe80000100800 */
[----:B------:R-:W-:Y:S01]  /*f8c0*/  STL [R1+0x214], RZ ;  /* 0x000214ff01007387 */ /* 0x000fe20000100800 */
[----:B-1----:R-:W-:-:S03]  /*f8d0*/  LOP3.LUT R3, R5, 0x20, RZ, 0x3c, !PT ;  /* 0x0000002005037812 */ /* 0x002fc600078e3cff */
[----:B------:R-:W-:Y:S01]  /*f8e0*/  STL [R1+0x218], RZ ;  /* 0x000218ff01007387 */ /* 0x000fe20000100800 */
[----:B------:R-:W-:-:S03]  /*f8f0*/  LOP3.LUT R3, R5, 0x50, RZ, 0x3c, !PT ;  /* 0x0000005005037812 */ /* 0x000fc600078e3cff */
        /* <DEDUP_REMOVED lines=10> */
[----:B------:R-:W-:Y:S04]  /*f9a0*/  STL [R1+0xd0], RZ ;  /* 0x0000d0ff01007387 */ /* 0x000fe80000100800 */
[----:B------:R-:W-:Y:S04]  /*f9b0*/  STL [R1+0xd4], RZ ;  /* 0x0000d4ff01007387 */ /* 0x000fe80000100800 */
[----:B------:R-:W-:Y:S04]  /*f9c0*/  STL [R1+0xd8], RZ ;  /* 0x0000d8ff01007387 */ /* 0x000fe80000100800 */
[----:B------:R-:W-:Y:S01]  /*f9d0*/  STL [R1+0xdc], RZ ;  /* 0x0000dcff01007387 */ /* 0x000fe20000100800 */
[----:B------:R-:W-:-:S02]  /*f9e0*/  ULDC UR4, c[0x0][0x18c] ;  /* 0x0000630000047ab9 */ /* 0x000fc40000000800 */
[----:B------:R-:W-:-:S04]  /*f9f0*/  USHF.L.U32 UR4, UR4, 0x6, URZ ;  /* 0x0000000604047899 */ /* 0x000fc8000800063f */
[----:B------:R-:W-:Y:S02]  /*fa00*/  USHF.R.S32.HI UR5, URZ, 0x1f, UR4 ;  /* 0x0000001f3f057899 */ /* 0x000fe40008011404 */
[----:B------:R-:W-:Y:S02]  /*fa10*/  USHF.L.U32 UR8, UR4, 0x1, URZ ;  /* 0x0000000104087899 */ /* 0x000fe4000800063f */
[----:B------:R-:W-:Y:S01]  /*fa20*/  USHF.L.U64.HI UR5, UR4, 0x1, UR5 ;  /* 0x0000000104057899 */ /* 0x000fe20008010205 */
[C---:B--2---:R-:W-:Y:S02]  /*fa30*/  LOP3.LUT R3, R2.reuse, 0x20, RZ, 0x3c, !PT ;  /* 0x0000002002037812 */ /* 0x044fe400078e3cff */
[----:B------:R-:W-:-:S03]  /*fa40*/  LOP3.LUT R5, R2, 0x40, RZ, 0x3c, !PT ;  /* 0x0000004002057812 */ /* 0x000fc600078e3cff */
[----:B------:R0:W-:Y:S01]  /*fa50*/  STL [R1+0xcac], R3 ;  /* 0x000cac0301007387 */ /* 0x0001e20000100800 */
[----:B------:R-:W-:-:S03]  /*fa60*/  LOP3.LUT R4, R2, 0x60, RZ, 0x3c, !PT ;  /* 0x0000006002047812 */ /* 0x000fc600078e3cff */
[----:B------:R1:W-:Y:S01]  /*fa70*/  STL [R1+0xca8], R5 ;  /* 0x000ca80501007387 */ /* 0x0003e20000100800 */
[C---:B------:R-:W-:Y:S02]  /*fa80*/  LOP3.LUT R4, R29.reuse, 0x60, RZ, 0x3c, !PT ;  /* 0x000000601d047812 */ /* 0x040fe400078e3cff */
[C---:B0-----:R-:W-:Y:S02]  /*fa90*/  LOP3.LUT R3, R29.reuse, 0x20, RZ, 0x3c, !PT ;  /* 0x000000201d037812 */ /* 0x041fe400078e3cff */
[----:B-1----:R-:W-:-:S03]  /*faa0*/  LOP3.LUT R5, R29, 0x40, RZ, 0x3c, !PT ;  /* 0x000000401d057812 */ /* 0x002fc600078e3cff */
[----:B------:R4:W-:Y:S04]  /*fab0*/  STL [R1+0xcbc], R3 ;  /* 0x000cbc0301007387 */ /* 0x0009e80000100800 */
[----:B------:R0:W-:Y:S01]  /*fac0*/  STL [R1+0xcb8], R5 ;  /* 0x000cb80501007387 */ /* 0x0001e20000100800 */
[----:B----4-:R-:W-:-:S03]  /*fad0*/  LOP3.LUT R3, R28, 0x40, RZ, 0x3c, !PT ;  /* 0x000000401c037812 */ /* 0x010fc600078e3cff */
[----:B------:R0:W5:Y:S04]  /*fae0*/  LDL.LU R28, [R1+0xce4] ;  /* 0x000ce400011c7983 */ /* 0x0001680000300800 */
[----:B------:R0:W-:Y:S04]  /*faf0*/  STL [R1+0xcb4], R4 ;  /* 0x000cb40401007387 */ /* 0x0001e80000100800 */
[----:B------:R0:W-:Y:S02]  /*fb00*/  STL [R1+0x694], R3 ;  /* 0x0006940301007387 */ /* 0x0001e40000100800 */
.L_x_3:
[----:B0----5:R-:W2:Y:S04]  /*fb10*/  LDL R5, [R1+0x6a8] ;  /* 0x0006a80001057983 */ /* 0x021ea80000100800 */
[----:B------:R-:W3:Y:S04]  /*fb20*/  LDL R4, [R1+0x69c] ;  /* 0x00069c0001047983 */ /* 0x000ee80000100800 */
[----:B------:R-:W-:Y:S04]  /*fb30*/  STL [R1+0x1fc0], R25 ;  /* 0x001fc01901007387 */ /* 0x000fe80000100800 */
        /* <DEDUP_REMOVED lines=46> */
[----:B------:R0:W-:Y:S04]  /*fe20*/  STL [R1+0xd20], R0 ;  /* 0x000d200001007387 */ /* 0x0001e80000100800 */
[----:B0-----:R-:W4:Y:S01]  /*fe30*/  LDL.LU R0, [R1+0x6a0] ;  /* 0x0006a00001007983 */ /* 0x001f220000300800 */
[----:B------:R-:W-:Y:S01]  /*fe40*/  IMAD.MOV.U32 R3, RZ, RZ, -0x40 ;  /* 0xffffffc0ff037424 */ /* 0x000fe200078e00ff */
[----:B------:R-:W-:-:S02]  /*fe50*/  PRMT R25, RZ, 0x7610, R25 ;  /* 0x00007610ff197816 */ /* 0x000fc40000000019 */
[----:B-----5:R0:W-:Y:S04]  /*fe60*/  STL [R1+0xce4], R28 ;  /* 0x000ce41c01007387 */ /* 0x0201e80000100800 */
[----:B0-----:R-:W4:Y:S01]  /*fe70*/  LDL.LU R28, [R1+0x8c4] ;  /* 0x0008c400011c7983 */ /* 0x001f220000300800 */
[----:B--2---:R-:W-:-:S05]  /*fe80*/  IMAD R3, R5, R3, c[0x0][0x180] ;  /* 0x0000600005037624 */ /* 0x004fca00078e0203 */
[C---:B------:R-:W-:Y:S02]  /*fe90*/  ISETP.GT.AND P0, PT, R3.reuse, RZ, PT ;  /* 0x000000ff0300720c */ /* 0x040fe40003f04270 */
[C---:B------:R-:W-:Y:S02]  /*fea0*/  ISETP.GT.AND P2, PT, R3.reuse, 0x1, PT ;  /* 0x000000010300780c */ /* 0x040fe40003f44270 */
[----:B------:R-:W-:Y:S02]  /*feb0*/  PRMT R26, RZ, 0x7610, R26 ;  /* 0x00007610ff1a7816 */ /* 0x000fe4000000001a */
[C---:B------:R-:W-:Y:S02]  /*fec0*/  ISETP.GT.AND P3, PT, R3.reuse, 0x2, PT ;  /* 0x000000020300780c */ /* 0x040fe40003f64270 */
[----:B------:R-:W-:Y:S02]  /*fed0*/  PRMT R20, RZ, 0x7610, R20 ;  /* 0x00007610ff147816 */ /* 0x000fe40000000014 */
[----:B------:R-:W-:-:S03]  /*fee0*/  ISETP.GT.AND P4, PT, R3, 0x3, PT ;  /* 0x000000030300780c */ /* 0x000fc60003f84270 */
[----:B---3--:R-:W-:Y:S02]  /*fef0*/  @P0 IMAD.MOV.U32 R5, RZ, RZ, R4 ;  /* 0x000000ffff050224 */ /* 0x008fe400078e0004 */
[----:B----4-:R-:W-:Y:S01]  /*ff00*/  @P0 IMAD.MOV.U32 R4, RZ, RZ, R0 ;  /* 0x000000ffff040224 */ /* 0x010fe200078e0000 */
[----:B------:R-:W-:Y:S04]  /*ff10*/  STL [R1+0xd70], R0 ;  /* 0x000d700001007387 */ /* 0x000fe80000100800 */
[----:B------:R-:W2:Y:S04]  /*ff20*/  @P0 LDG.E.U16 R25, [R4.64] ;  /* 0x0000000604190981 */ /* 0x000ea8000c1e1500 */
[----:B--2---:R0:W-:Y:S04]  /*ff30*/  STL [R1+0x28], R25 ;  /* 0x0000281901007387 */ /* 0x0041e80000100800 */
[----:B0-----:R-:W2:Y:S04]  /*ff40*/  LDL.LU R25, [R1+0x1ffc] ;  /* 0x001ffc0001197983 */ /* 0x001ea80000300800 */
[----:B------:R-:W3:Y:S04]  /*ff50*/  LDL R4, [R1+0x8a0] ;  /* 0x0008a00001047983 */ /* 0x000ee80000100800 */
[----:B------:R-:W3:Y:S01]  /*ff60*/  LDL R5, [R1+0x8a4] ;  /* 0x0008a40001057983 */ /* 0x000ee20000100800 */
[----:B------:R-:W-:-:S02]  /*ff70*/  ISETP.GT.AND P1, PT, R3, 0x4, PT ;  /* 0x000000040300780c */ /* 0x000fc40003f24270 */
[----:B------:R-:W-:Y:S02]  /*ff80*/  ISETP.GT.AND P0, PT, R3, 0x5, PT ;  /* 0x000000050300780c */ /* 0x000fe40003f04270 */
[----:B--2---:R-:W-:Y:S02]  /*ff90*/  PRMT R25, RZ, 0x7610, R25 ;  /* 0x00007610ff197816 */ /* 0x004fe40000000019 */
[----:B---3--:R-:W-:-:S04]  /*ffa0*/  @P2 LOP3.LUT R5, R5, R4, RZ, 0x3c, !PT ;  /* 0x0000000405052212 */ /* 0x008fc800078e3cff */
[----:B------:R-:W-:-:S04]  /*ffb0*/  @P2 LOP3.LUT R4, R5, R4, RZ, 0x3c, !PT ;  /* 0x0000000405042212 */ /* 0x000fc800078e3cff */
[----:B------:R-:W-:-:S05]  /*ffc0*/  @P2 LOP3.LUT R5, R5, R4, RZ, 0x3c, !PT ;  /* 0x0000000405052212 */ /* 0x000fca00078e3cff */
[----:B------:R-:W2:Y:S04]  /*ffd0*/  @P2 LDG.E.U16 R26, [R4.64] ;  /* 0x00000006041a2981 */ /* 0x000ea8000c1e1500 */
[----:B--2---:R0:W-:Y:S04]  /*ffe0*/  STL [R1+0x54], R26 ;  /* 0x0000541a01007387 */ /* 0x0041e80000100800 */
[----:B0-----:R-:W2:Y:S04]  /*fff0*/  LDL.LU R26, [R1+0x1ff8] ;  /* 0x001ff800011a7983 */ /* 0x001ea80000300800 */
[----:B------:R-:W3:Y:S04]  /*10000*/  LDL R4, [R1+0x898] ;  /* 0x0008980001047983 */ /* 0x000ee80000100800 */
[----:B------:R-:W3:Y:S02]  /*10010*/  LDL R5, [R1+0x89c] ;  /* 0x00089c0001057983 */ /* 0x000ee40000100800 */
[----:B---3--:R-:W-:-:S04]  /*10020*/  @P3 LOP3.LUT R5, R5, R4, RZ, 0x3c, !PT ;  /* 0x0000000405053212 */ /* 0x008fc800078e3cff */
[----:B------:R-:W-:-:S04]  /*10030*/  @P3 LOP3.LUT R4, R5, R4, RZ, 0x3c, !PT ;  /* 0x0000000405043212 */ /* 0x000fc800078e3cff */
[----:B------:R-:W-:-:S05]  /*10040*/  @P3 LOP3.LUT R5, R5, R4, RZ, 0x3c, !PT ;  /* 0x0000000405053212 */ /* 0x000fca00078e3cff */
[----:B------:R-:W3:Y:S04]  /*10050*/  @P3 LDG.E.U16 R20, [R4.64] ;  /* 0x0000000604143981 */ /* 0x000ee8000c1e1500 */
[----:B---3--:R0:W-:Y:S04]  /*10060*/  STL [R1+0x7c], R20 ;  /* 0x00007c1401007387 */ /* 0x0081e80000100800 */
[----:B0-----:R-:W3:Y:S04]  /*10070*/  LDL.LU R20, [R1+0x1ff4] ;  /* 0x001ff40001147983 */ /* 0x001ee80000300800 */
[----:B------:R-:W4:Y:S04]  /*10080*/  LDL R4, [R1+0x890] ;  /* 0x0008900001047983 */ /* 0x000f280000100800 */
[----:B------:R-:W4:Y:S02]  /*10090*/  LDL R5, [R1+0x894] ;  /* 0x0008940001057983 */ /* 0x000f240000100800 */
[----:B----4-:R-:W-:-:S04]  /*100a0*/  @P4 LOP3.LUT R5, R5, R4, RZ, 0x3c, !PT ;  /* 0x0000000405054212 */ /* 0x010fc800078e3cff */
[----:B------:R-:W-:-:S04]  /*100b0*/  @P4 LOP3.LUT R4, R5, R4, RZ, 0x3c, !PT ;  /* 0x0000000405044212 */ /* 0x000fc800078e3cff */
[----:B------:R-:W-:-:S05]  /*100c0*/  @P4 LOP3.LUT R5, R5, R4, RZ, 0x3c, !PT ;  /* 0x0000000405054212 */ /* 0x000fca00078e3cff */
[----:B------:R-:W4:Y:S04]  /*100d0*/  @P4 LDG.E.U16 R25, [R4.64] ;  /* 0x0000000604194981 */ /* 0x000f28000c1e1500 */
[----:B----4-:R0:W-:Y:S04]  /*100e0*/  STL [R1+0x8c], R25 ;  /* 0x00008c1901007387 */ /* 0x0101e80000100800 */
[----:B0-----:R-:W4:Y:S04]  /*100f0*/  LDL.LU R25, [R1+0x1ff0] ;  /* 0x001ff00001197983 */ /* 0x001f280000300800 */
[----:B------:R-:W4:Y:S04]  /*10100*/  LDL R4, [R1+0x888] ;  /* 0x0008880001047983 */ /* 0x000f280000100800 */
[----:B------:R-:W4:Y:S01]  /*10110*/  LDL R5, [R1+0x88c] ;  /* 0x00088c0001057983 */ /* 0x000f220000100800 */
[----:B---3--:R-:W-:-:S02]  /*10120*/  PRMT R20, RZ, 0x7610, R20 ;  /* 0x00007610ff147816 */ /* 0x008fc40000000014 */
[C---:B------:R-:W-:Y:S02]  /*10130*/  ISETP.GT.AND P2, PT, R3.reuse, 0x6, PT ;  /* 0x000000060300780c */ /* 0x040fe40003f44270 */
[----:B--2---:R-:W-:Y:S02]  /*10140*/  PRMT R26, RZ, 0x7610, R26 ;  /* 0x00007610ff1a7816 */ /* 0x004fe4000000001a */
[C---:B------:R-:W-:Y:S02]  /*10150*/  ISETP.GT.AND P3, PT, R3.reuse, 0x7, PT ;  /* 0x000000070300780c */ /* 0x040fe40003f64270 */
[----:B------:R-:W-:Y:S02]  /*10160*/  ISETP.GT.AND P4, PT, R3, 0x8, PT ;  /* 0x000000080300780c */ /* 0x000fe40003f84270 */
[----:B----4-:R-:W-:Y:S02]  /*10170*/  PRMT R25, RZ, 0x7610, R25 ;  /* 0x00007610ff197816 */ /* 0x010fe40000000019 */
[----:B------:R-:W-:-:S04]  /*10180*/  @P1 LOP3.LUT R5, R5, R4, RZ, 0x3c, !PT ;  /* 0x0000000405051212 */ /* 0x000fc800078e3cff */
        /* <DEDUP_REMOVED lines=14> */
[----:B------:R-:W4:Y:S01]  /*10270*/  LDL R5, [R1+0x87c] ;  /* 0x00087c0001057983 */ /* 0x000f220000100800 */
[----:B--2---:R-:W-:-:S02]  /*10280*/  PRMT R20, RZ, 0x7610, R20 ;  /* 0x00007610ff147816 */ /* 0x004fc40000000014 */
[C---:B------:R-:W-:Y:S02]  /*10290*/  ISETP.GT.AND P1, PT, R3.reuse, 0x9, PT ;  /* 0x000000090300780c */ /* 0x040fe40003f24270 */
[----:B------:R-:W-:Y:S02]  /*102a0*/  ISETP.GT.AND P0, PT, R3, 0xa, PT ;  /* 0x0000000a0300780c */ /* 0x000fe40003f04270 */
[----:B---3--:R-:W-:Y:S02]  /*102b0*/  PRMT R25, RZ, 0x7610, R25 ;  /* 0x00007610ff197816 */ /* 0x008fe40000000019 */
[----:B----4-:R-:W-:-:S04]  /*102c0*/  @P2 LOP3.LUT R5, R5, R4, RZ, 0x3c, !PT ;  /* 0x0000000405052212 */ /* 0x010fc800078e3cff */
        /* <DEDUP_REMOVED lines=75> */
[C---:B------:R-:W-:Y:S02]  /*10780*/  ISETP.GT.AND P3, PT, R3.reuse, 0x11, PT ;  /* 0x000000110300780c */ /* 0x040fe40003f64270 */
[----:B--2---:R-:W-:Y:S02]  /*10790*/  PRMT R26, RZ, 0x7610, R26 ;  /* 0x00007610ff1a7816 */ /* 0x004fe4000000001a */
        /* <DEDUP_REMOVED lines=25> */
[----:B------:R0:W2:Y:S04]  /*10930*/  @P2 LDG.E.U16 R25, [R4.64] ;  /* 0x0000000604192981 */ /* 0x0000a8000c1e1500 */
[----:B0-----:R-:W3:Y:S04]  /*10940*/  LDL R4, [R1+0x820] ;  /* 0x0008200001047983 */ /* 0x001ee80000100800 */
[----:B------:R-:W3:Y:S04]  /*10950*/  LDL R5, [R1+0x824] ;  /* 0x0008240001057983 */ /* 0x000ee80000100800 */
[----:B--2---:R-:W-:Y:S04]  /*10960*/  STL [R1+0x1f50], R25 ;  /* 0x001f501901007387 */ /* 0x004fe80000100800 */
[----:B------:R-:W-:Y:S01]  /*10970*/  STL [R1+0x1f54], R25 ;  /* 0x001f541901007387 */ /* 0x000fe20000100800 */
        /* <DEDUP_REMOVED lines=17> */
[----:B------:R-:W-:Y:S02]  /*10a90*/  PRMT R14, RZ, 0x7610, R14 ;  /* 0x00007610ff0e7816 */ /* 0x000fe4000000000e */
[C---:B------:R-:W-:Y:S02]  /*10aa0*/  ISETP.GT.AND P2, PT, R3.reuse, 0x15, PT ;  /* 0x000000150300780c */ /* 0x040fe40003f44270 */
[----:B------:R-:W-:Y:S02]  /*10ab0*/  PRMT R19, RZ, 0x7610, R19 ;  /* 0x00007610ff137816 */ /* 0x000fe40000000013 */
[C---:B------:R-:W-:Y:S02]  /*10ac0*/  ISETP.GT.AND P3, PT, R3.reuse, 0x16, PT ;  /* 0x000000160300780c */ /* 0x040fe40003f64270 */
[----:B------:R-:W-:Y:S02]  /*10ad0*/  PRMT R8, RZ, 0x7610, R8 ;  /* 0x00007610ff087816 */ /* 0x000fe40000000008 */
[----:B------:R-:W-:-:S02]  /*10ae0*/  ISETP.GT.AND P4, PT, R3, 0x17, PT ;  /* 0x000000170300780c */ /* 0x000fc40003f84270 */
[----:B----4-:R-:W-:-:S04]  /*10af0*/  @P1 LOP3.LUT R5, R5, R4, RZ, 0x3c, !PT ;  /* 0x0000000405051212 */ /* 0x010fc800078e3cff */
[----:B------:R-:W-:-:S04]  /*10b00*/  @P1 LOP3.LUT R4, R5, R4, RZ, 0x3c, !PT ;  /* 0x0000000405041212 */ /* 0x000fc800078e3cff */
[----:B------:R-:W-:-:S05]  /*10b10*/  @P1 LOP3.LUT R5, R5, R4, RZ, 0x3c, !PT ;  /* 0x0000000405051212 */ /* 0x000fca00078e3cff */
[----:B------:R-:W2:Y:S04]  /*10b20*/  @P1 LDG.E.U16 R26, [R4.64] ;  /* 0x00000006041a1981 */ /* 0x000ea8000c1e1500 */
[----:B--2---:R0:W-:Y:S04]  /*10b30*/  STL [R1+0x78], R26 ;  /* 0x0000781a01007387 */ /* 0x0041e80000100800 */
[----:B0-----:R-:W2:Y:S04]  /*10b40*/  LDL.LU R26, [R1+0x1fb4] ;  /* 0x001fb400011a7983 */ /* 0x001ea80000300800 */
        /* <DEDUP_REMOVED lines=8> */
[----:B------:R-:W2:Y:S04]  /*10bd0*/  LDL R4, [R1+0x800] ;  /* 0x0008000001047983 */ /* 0x000ea80000100800 */
[----:B------:R-:W2:Y:S01]  /*10be0*/  LDL R5, [R1+0x804] ;  /* 0x0008040001057983 */ /* 0x000ea20000100800 */
[----:B------:R-:W-:-:S02]  /*10bf0*/  PRMT R7, RZ, 0x7610, R7 ;  /* 0x00007610ff077816 */ /* 0x000fc40000000007 */
[C---:B------:R-:W-:Y:S02]  /*10c00*/  ISETP.GT.AND P0, PT, R3.reuse, 0x18, PT ;  /* 0x000000180300780c */ /* 0x040fe40003f04270 */
[----:B---3--:R-:W-:Y:S02]  /*10c10*/  PRMT R20, RZ, 0x7610, R20 ;  /* 0x00007610ff147816 */ /* 0x008fe40000000014 */
[----:B------:R-:W-:Y:S02]  /*10c20*/  ISETP.GT.AND P1, PT, R3, 0x19, PT ;  /* 0x000000190300780c */ /* 0x000fe40003f24270 */
[----:B--2---:R-:W-:-:S04]  /*10c30*/  @P2 LOP3.LUT R5, R5, R4, RZ, 0x3c, !PT ;  /* 0x0000000405052212 */ /* 0x004fc800078e3cff */
        /* <DEDUP_REMOVED lines=13> */
[----:B------:R-:W2:Y:S04]  /*10d10*/  LDL R4, [R1+0x7f0] ;  /* 0x0007f00001047983 */ /* 0x000ea80000100800 */
[----:B------:R-:W2:Y:S02]  /*10d20*/  LDL R5, [R1+0x7f4] ;  /* 0x0007f40001057983 */ /* 0x000ea40000100800 */
[----:B--2---:R-:W-:-:S04]  /*10d30*/  @P4 LOP3.LUT R5, R5, R4, RZ, 0x3c, !PT ;  /* 0x0000000405054212 */ /* 0x004fc800078e3cff */
[----:B------:R-:W-:-:S04]  /*10d40*/  @P4 LOP3.LUT R4, R5, R4, RZ, 0x3c, !PT ;  /* 0x0000000405044212 */ /* 0x000fc800078e3cff */
[----:B------:R-:W-:-:S05]  /*10d50*/  @P4 LOP3.LUT R5, R5, R4, RZ, 0x3c, !PT ;  /* 0x0000000405054212 */ /* 0x000fca00078e3cff */
[----:B------:R-:W2:Y:S04]  /*10d60*/  @P4 LDG.E.U16 R7, [R4.64] ;  /* 0x0000000604074981 */ /* 0x000ea8000c1e1500 */
[----:B--2---:R0:W-:Y:S04]  /*10d70*/  STL [R1+0x138], R7 ;  /* 0x0001380701007387 */ /* 0x0041e80000100800 */
[----:B0-----:R-:W2:Y:S04]  /*10d80*/  LDL.LU R7, [R1+0x1fa4] ;  /* 0x001fa40001077983 */ /* 0x001ea80000300800 */
[----:B------:R-:W2:Y:S04]  /*10d90*/  LDL R4, [R1+0x7e8] ;  /* 0x0007e80001047983 */ /* 0x000ea80000100800 */
[----:B------:R-:W2:Y:S01]  /*10da0*/  LDL R5, [R1+0x7ec] ;  /* 0x0007ec0001057983 */ /* 0x000ea20000100800 */
[----:B------:R-:W-:-:S02]  /*10db0*/  PRMT R26, RZ, 0x7610, R26 ;  /* 0x00007610ff1a7816 */ /* 0x000fc4000000001a */
[----:B------:R-:W-:Y:S02]  /*10dc0*/  ISETP.GT.AND P2, PT, R3, 0x1a, PT ;  /* 0x0000001a0300780c */ /* 0x000fe40003f44270 */
[----:B--2---:R-:W-:-:S04]  /*10dd0*/  @P0 LOP3.LUT R5, R5, R4, RZ, 0x3c, !PT ;  /* 0x0000000405050212 */ /* 0x004fc800078e3cff */
[----:B------:R-:W-:-:S04]  /*10de0*/  @P0 LOP3.LUT R4, R5, R4, RZ, 0x3c, !PT ;  /* 0x0000000405040212 */ /* 0x000fc800078e3cff */
[----:B------:R-:W-:-:S05]  /*10df0*/  @P0 LOP3.LUT R5, R5, R4, RZ, 0x3c, !PT ;  /* 0x0000000405050212 */ /* 0x000fca00078e3cff */
[----:B------:R0:W2:Y:S04]  /*10e00*/  @P0 LDG.E.U16 R20, [R4.64] ;  /* 0x0000000604140981 */ /* 0x0000a8000c1e1500 */
[----:B0-----:R-:W3:Y:S04]  /*10e10*/  LDL R4, [R1+0x7e0] ;  /* 0x0007e00001047983 */ /* 0x001ee80000100800 */
[----:B------:R-:W3:Y:S04]  /*10e20*/  LDL R5, [R1+0x7e4] ;  /* 0x0007e40001057983 */ /* 0x000ee80000100800 */
[----:B--2---:R-:W-:Y:S01]  /*10e30*/  STL [R1+0x1f4c], R20 ;  /* 0x001f4c1401007387 */ /* 0x004fe20000100800 */
[----:B---3--:R-:W-:-:S04]  /*10e40*/  @P1 LOP3.LUT R5, R5, R4, RZ, 0x3c, !PT ;  /* 0x0000000405051212 */ /* 0x008fc800078e3cff */
[----:B------:R-:W-:-:S04]  /*10e50*/  @P1 LOP3.LUT R4, R5, R4, RZ, 0x3c, !PT ;  /* 0x0000000405041212 */ /* 0x000fc800078e3cff */
[----:B------:R-:W-:-:S05]  /*10e60*/  @P1 LOP3.LUT R5, R5, R4, RZ, 0x3c, !PT ;  /* 0x0000000405051212 */ /* 0x000fca00078e3cff */
[----:B------:R0:W2:Y:S04]  /*10e70*/  @P1 LDG.E.U16 R26, [R4.64] ;  /* 0x00000006041a1981 */ /* 0x0000a8000c1e1500 */
[----:B0-----:R-:W3:Y:S04]  /*10e80*/  LDL R4, [R1+0x7d8] ;  /* 0x0007d80001047983 */ /* 0x001ee80000100800 */
[----:B------:R-:W3:Y:S01]  /*10e90*/  LDL R5, [R1+0x7dc] ;  /* 0x0007dc0001057983 */ /* 0x000ee20000100800 */
[----:B------:R-:W-:Y:S02]  /*10ea0*/  PRMT R6, RZ, 0x7610, R6 ;  /* 0x00007610ff067816 */ /* 0x000fe40000000006 */
[----:B------:R-:W-:Y:S01]  /*10eb0*/  ISETP.GT.AND P0, PT, R3, 0x1b, PT ;  /* 0x0000001b0300780c */ /* 0x000fe20003f04270 */
[----:B--2---:R-:W-:Y:S01]  /*10ec0*/  STL [R1+0x1f38], R26 ;  /* 0x001f381a01007387 */ /* 0x004fe20000100800 */
[----:B---3--:R-:W-:-:S04]  /*10ed0*/  @P2 LOP3.LUT R5, R5, R4, RZ, 0x3c, !PT ;  /* 0x0000000405052212 */ /* 0x008fc800078e3cff */
[----:B------:R-:W-:-:S04]  /*10ee0*/  @P2 LOP3.LUT R4, R5, R4, RZ, 0x3c, !PT ;  /* 0x0000000405042212 */ /* 0x000fc800078e3cff */
[----:B------:R-:W-:-:S05]  /*10ef0*/  @P2 LOP3.LUT R5, R5, R4, RZ, 0x3c, !PT ;  /* 0x0000000405052212 */ /* 0x000fca00078e3cff */
[----:B------:R-:W2:Y:S04]  /*10f00*/  @P2 LDG.E.U16 R6, [R4.64] ;  /* 0x0000000604062981 */ /* 0x000ea8000c1e1500 */
[----:B--2---:R0:W-:Y:S04]  /*10f10*/  STL [R1+0x8], R6 ;  /* 0x0000080601007387 */ /* 0x0041e80000100800 */
[----:B0-----:R-:W2:Y:S04]  /*10f20*/  LDL.LU R6, [R1+0x1fa0] ;  /* 0x001fa00001067983 */ /* 0x001ea80000300800 */
[----:B------:R-:W3:Y:S04]  /*10f30*/  LDL R4, [R1+0x7d0] ;  /* 0x0007d00001047983 */ /* 0x000ee80000100800 */
[----:B------:R-:W3:Y:S01]  /*10f40*/  LDL R5, [R1+0x7d4] ;  /* 0x0007d40001057983 */ /* 0x000ee20000100800 */
[----:B------:R-:W-:-:S02]  /*10f50*/  PRMT R23, RZ, 0x7610, R23 ;  /* 0x00007610ff177816 */ /* 0x000fc40000000017 */
[----:B------:R-:W-:Y:S02]  /*10f60*/  ISETP.GT.AND P1, PT, R3, 0x1c, PT ;  /* 0x0000001c0300780c */ /* 0x000fe40003f24270 */
[----:B---3--:R-:W-:-:S04]  /*10f70*/  @P0 LOP3.LUT R5, R5, R4, RZ, 0x3c, !PT ;  /* 0x0000000405050212 */ /* 0x008fc800078e3cff */
[----:B------:R-:W-:-:S04]  /*10f80*/  @P0 LOP3.LUT R4, R5, R4, RZ, 0x3c, !PT ;  /* 0x0000000405040212 */ /* 0x000fc800078e3cff */
[----:B------:R-:W-:-:S05]  /*10f90*/  @P0 LOP3.LUT R5, R5, R4, RZ, 0x3c, !PT ;  /* 0x0000000405050212 */ /* 0x000fca00078e3cff */
[----:B------:R-:W3:Y:S04]  /*10fa0*/  @P0 LDG.E.U16 R23, [R4.64] ;  /* 0x0000000604170981 */ /* 0x000ee8000c1e1500 */
[----:B---3--:R0:W-:Y:S04]  /*10fb0*/  STL [R1+0x20], R23 ;  /* 0x0000201701007387 */ /* 0x0081e80000100800 */
[----:B0-----:R-:W3:Y:S04]  /*10fc0*/  LDL.LU R23, [R1+0x1f9c] ;  /* 0x001f9c0001177983 */ /* 0x001ee80000300800 */
        /* <DEDUP_REMOVED lines=9> */
[----:B------:R-:W3:Y:S01]  /*11060*/  LDL R5, [R1+0x7c4] ;  /* 0x0007c40001057983 */ /* 0x000ee20000100800 */
[----:B------:R-:W-:-:S03]  /*11070*/  PRMT R13, RZ, 0x7610, R13 ;  /* 0x00007610ff0d7816 */ /* 0x000fc6000000000d */
[----:B--2---:R0:W-:Y:S04]  /*11080*/  STL [R1+0x74], R0 ;  /* 0x0000740001007387 */ /* 0x0041e80000100800 */
[----:B0-----:R-:W2:Y:S01]  /*11090*/  LDL R0, [R1+0x7a4] ;  /* 0x0007a40001007983 */ /* 0x001ea20000100800 */
        /* <DEDUP_REMOVED lines=29> */
[----:B----4-:R-:W-:-:S02]  /*11270*/  PRMT R14, RZ, 0x7610, R14 ;  /* 0x00007610ff0e7816 */ /* 0x010fc4000000000e */
[----:B------:R-:W-:Y:S02]  /*11280*/  ISETP.GT.AND P0, PT, R3, 0x21, PT ;  /* 0x000000210300780c */ /* 0x000fe40003f04270 */
[----:B--2---:R-:W-:-:S04]  /*11290*/  @P1 LOP3.LUT R5, R5, R4, RZ, 0x3c, !PT ;  /* 0x0000000405051212 */ /* 0x004fc800078e3cff */
[----:B------:R-:W-:-:S04]  /*112a0*/  @P1 LOP3.LUT R4, R5, R4, RZ, 0x3c, !PT ;  /* 0x0000000405041212 */ /* 0x000fc800078e3cff */
[----:B------:R-:W-:-:S05]  /*112b0*/  @P1 LOP3.LUT R5, R5, R4, RZ, 0x3c, !PT ;  /* 0x0000000405051212 */ /* 0x000fca00078e3cff */
[----:B------:R0:W2:Y:S04]  /*112c0*/  @P1 LDG.E.U16 R14, [R4.64] ;  /* 0x00000006040e1981 */ /* 0x0000a8000c1e1500 */
[----:B0-----:R-:W4:Y:S01]  /*112d0*/  LDL R5, [R1+0x7a0] ;  /* 0x0007a00001057983 */ /* 0x001f220000100800 */
[----:B------:R-:W-:Y:S01]  /*112e0*/  PRMT R19, RZ, 0x7610, R19 ;  /* 0x00007610ff137816 */ /* 0x000fe20000000013 */
[----:B------:R-:W-:Y:S01]  /*112f0*/  @P0 IMAD.MOV.U32 R4, RZ, RZ, R0 ;  /* 0x000000ffff040224 */ /* 0x000fe200078e0000 */
[----:B------:R-:W-:Y:S01]  /*11300*/  ISETP.GT.AND P1, PT, R3, 0x28, PT ;  /* 0x000000280300780c */ /* 0x000fe20003f24270 */
[----:B------:R-:W2:Y:S04]  /*11310*/  LDL R0, [R1+0x79c] ;  /* 0x00079c0001007983 */ /* 0x000ea80000100800 */
[----:B----4-:R0:W4:Y:S04]  /*11320*/  @P0 LDG.E.U16 R19, [R4.64] ;  /* 0x0000000604130981 */ /* 0x010128000c1e1500 */
[----:B0-----:R-:W2:Y:S04]  /*11330*/  LDL R4, [R1+0x768] ;  /* 0x0007680001047983 */ /* 0x001ea80000100800 */
[----:B------:R-:W2:Y:S01]  /*11340*/  LDL R5, [R1+0x76c] ;  /* 0x00076c0001057983 */ /* 0x000ea20000100800 */
[----:B------:R-:W-:-:S02]  /*11350*/  PRMT R8, RZ, 0x7610, R8 ;  /* 0x00007610ff087816 */ /* 0x000fc40000000008 */
[----:B------:R-:W-:Y:S01]  /*11360*/  ISETP.GT.AND P0, PT, R3, 0x30, PT ;  /* 0x000000300300780c */ /* 0x000fe20003f04270 */
[----:B----4-:R-:W-:Y:S04]  /*11370*/  STL [R1+0x1f3c], R19 ;  /* 0x001f3c1301007387 */ /* 0x010fe80000100800 */
[----:B------:R-:W-:Y:S04]  /*11380*/  STL [R1+0x1f40], R19 ;  /* 0x001f401301007387 */ /* 0x000fe80000100800 */
[----:B------:R-:W-:Y:S04]  /*11390*/  STL [R1+0x1f44], R19 ;  /* 0x001f441301007387 */ /* 0x000fe80000100800 */
[----:B------:R-:W-:Y:S01]  /*113a0*/  STL [R1+0x1f48], R19 ;  /* 0x001f481301007387 */ /* 0x000fe20000100800 */
[----:B--2---:R-:W-:-:S04]  /*113b0*/  @P1 LOP3.LUT R5, R5, R4, RZ, 0x3c, !PT ;  /* 0x0000000405051212 */ /* 0x004fc800078e3cff */
[----:B------:R-:W-:-:S04]  /*113c0*/  @P1 LOP3.LUT R4, R5, R4, RZ, 0x3c, !PT ;  /* 0x0000000405041212 */ /* 0x000fc800078e3cff */
[----:B------:R-:W-:-:S05]  /*113d0*/  @P1 LOP3.LUT R5, R5, R4, RZ, 0x3c, !PT ;  /* 0x0000000405051212 */ /* 0x000fca00078e3cff */
[----:B------:R0:W2:Y:S04]  /*113e0*/  @P1 LDG.E.U16 R8, [R4.64] ;  /* 0x0000000604081981 */ /* 0x0000a8000c1e1500 */
[----:B0-----:R-:W4:Y:S04]  /*113f0*/  LDL R4, [R1+0x728] ;  /* 0x0007280001047983 */ /* 0x001f280000100800 */
[----:B------:R-:W4:Y:S01]  /*11400*/  LDL R5, [R1+0x72c] ;  /* 0x00072c0001057983 */ /* 0x000f220000100800 */
[----:B------:R-:W-:Y:S02]  /*11410*/  PRMT R7, RZ, 0x7610, R7 ;  /* 0x00007610ff077816 */ /* 0x000fe40000000007 */
[----:B------:R-:W-:-:S02]  /*11420*/  ISETP.GT.AND P1, PT, R3, 0x38, PT ;  /* 0x000000380300780c */ /* 0x000fc40003f24270 */
[----:B----4-:R-:W-:-:S04]  /*11430*/  @P0 LOP3.LUT R5, R5, R4, RZ, 0x3c, !PT ;  /* 0x0000000405050212 */ /* 0x010fc800078e3cff */
[----:B------:R-:W-:-:S04]  /*11440*/  @P0 LOP3.LUT R4, R5, R4, RZ, 0x3c, !PT ;  /* 0x0000000405040212 */ /* 0x000fc800078e3cff */
[----:B------:R-:W-:-:S05]  /*11450*/  @P0 LOP3.LUT R5, R5, R4, RZ, 0x3c, !PT ;  /* 0x0000000405050212 */ /* 0x000fca00078e3cff */
[----:B------:R0:W4:Y:S04]  /*11460*/  @P0 LDG.E.U16 R7, [R4.64] ;  /* 0x0000000604070981 */ /* 0x000128000c1e1500 */
[----:B0-----:R-:W2:Y:S04]  /*11470*/  LDL R4, [R1+0x6e8] ;  /* 0x0006e80001047983 */ /* 0x001ea80000100800 */
[----:B------:R-:W2:Y:S01]  /*11480*/  LDL R5, [R1+0x6ec] ;  /* 0x0006ec0001057983 */ /* 0x000ea20000100800 */
[----:B------:R-:W-:Y:S02]  /*11490*/  PRMT R6, RZ, 0x7610, R6 ;  /* 0x00007610ff067816 */ /* 0x000fe40000000006 */
[----:B------:R-:W-:-:S02]  /*114a0*/  ISETP.GT.AND P0, PT, R3, 0x22, PT ;  /* 0x000000220300780c */ /* 0x000fc40003f04270 */
[----:B--2---:R-:W-:-:S04]  /*114b0*/  @P1 LOP3.LUT R5, R5, R4, RZ, 0x3c, !PT ;  /* 0x0000000405051212 */ /* 0x004fc800078e3cff */
[----:B------:R-:W-:-:S04]  /*114c0*/  @P1 LOP3.LUT R4, R5, R4, RZ, 0x3c, !PT ;  /* 0x0000000405041212 */ /* 0x000fc800078e3cff */
[----:B------:R-:W-:-:S05]  /*114d0*/  @P1 LOP3.LUT R5, R5, R4, RZ, 0x3c, !PT ;  /* 0x0000000405051212 */ /* 0x000fca00078e3cff */
[----:B------:R0:W2:Y:S04]  /*114e0*/  @P1 LDG.E.U16 R6, [R4.64] ;  /* 0x0000000604061981 */ /* 0x0000a8000c1e1500 */
[----:B0-----:R-:W2:Y:S01]  /*114f0*/  LDL R5, [R1+0x798] ;  /* 0x0007980001057983 */ /* 0x001ea20000100800 */
[----:B------:R-:W-:Y:S01]  /*11500*/  PRMT R23, RZ, 0x7610, R23 ;  /* 0x00007610ff177816 */ /* 0x000fe20000000017 */
[----:B------:R-:W-:Y:S01]  /*11510*/  @P0 IMAD.MOV.U32 R4, RZ, RZ, R0 ;  /* 0x000000ffff040224 */ /* 0x000fe200078e0000 */
[----:B------:R-:W-:Y:S01]  /*11520*/  ISETP.GT.AND P1, PT, R3, 0x23, PT ;  /* 0x000000230300780c */ /* 0x000fe20003f24270 */
[----:B------:R-:W3:Y:S04]  /*11530*/  LDL R0, [R1+0x724] ;  /* 0x0007240001007983 */ /* 0x000ee80000100800 */
[----:B--2---:R0:W2:Y:S04]  /*11540*/  @P0 LDG.E.U16 R23, [R4.64] ;  /* 0x0000000604170981 */ /* 0x0040a8000c1e1500 */
[----:B0-----:R-:W3:Y:S04]  /*11550*/  LDL R4, [R1+0x790] ;  /* 0x0007900001047983 */ /* 0x001ee80000100800 */
[----:B------:R-:W3:Y:S01]  /*11560*/  LDL R5, [R1+0x794] ;  /* 0x0007940001057983 */ /* 0x000ee20000100800 */
[----:B------:R-:W-:-:S02]  /*11570*/  PRMT R16, RZ, 0x7610, R16 ;  /* 0x00007610ff107816 */ /* 0x000fc40000000010 */
[----:B------:R-:W-:Y:S01]  /*11580*/  ISETP.GT.AND P0, PT, R3, 0x24, PT ;  /* 0x000000240300780c */ /* 0x000fe20003f04270 */
        /* <DEDUP_REMOVED lines=44> */
[----:B------:R-:W-:-:S03]  /*11850*/  PRMT R10, RZ, 0x7610, R10 ;  /* 0x00007610ff0a7816 */ /* 0x000fc6000000000a */
[----:B--2---:R0:W-:Y:S01]  /*11860*/  STL [R1+0x1f34], R12 ;  /* 0x001f340c01007387 */ /* 0x0041e20000100800 */
[----:B------:R-:W-:Y:S02]  /*11870*/  ISETP.GT.AND P0, PT, R3, 0x26, PT ;  /* 0x000000260300780c */ /* 0x000fe40003f04270 */
[----:B------:R-:W-:Y:S01]  /*11880*/  PRMT R11, RZ, 0x7610, R11 ;  /* 0x00007610ff0b7816 */ /* 0x000fe2000000000b */
[----:B0-----:R-:W2:Y:S01]  /*11890*/  LDL R12, [R1+0x758] ;  /* 0x00075800010c7983 */ /* 0x001ea20000100800 */
[----:B---3--:R-:W-:-:S04]  /*118a0*/  @P2 LOP3.LUT R5, R5, R4, RZ, 0x3c, !PT ;  /* 0x0000000405052212 */ /* 0x008fc800078e3cff */
[----:B------:R-:W-:-:S04]  /*118b0*/  @P2 LOP3.LUT R4, R5, R4, RZ, 0x3c, !PT ;  /* 0x0000000405042212 */ /* 0x000fc800078e3cff */
[----:B------:R-:W-:-:S05]  /*118c0*/  @P2 LOP3.LUT R5, R5, R4, RZ, 0x3c, !PT ;  /* 0x0000000405052212 */ /* 0x000fca00078e3cff */
[----:B------:R0:W3:Y:S04]  /*118d0*/  @P2 LDG.E.U16 R10, [R4.64] ;  /* 0x00000006040a2981 */ /* 0x0000e8000c1e1500 */
[----:B0-----:R-:W2:Y:S04]  /*118e0*/  LDL R4, [R1+0x778] ;  /* 0x0007780001047983 */ /* 0x001ea80000100800 */
[----:B------:R-:W2:Y:S01]  /*118f0*/  LDL R5, [R1+0x77c] ;  /* 0x00077c0001057983 */ /* 0x000ea20000100800 */
        /* <DEDUP_REMOVED lines=14> */
[----:B------:R0:W2:Y:S01]  /*119e0*/  @P1 LDG.E.U16 R9, [R4.64] ;  /* 0x0000000604091981 */ /* 0x0000a2000c1e1500 */
[----:B------:R-:W-:Y:S01]  /*119f0*/  PRMT R16, RZ, 0x7610, R16 ;  /* 0x00007610ff107816 */ /* 0x000fe20000000010 */
[----:B0-----:R-:W-:Y:S02]  /*11a00*/  @P0 IMAD.MOV.U32 R4, RZ, RZ, R0 ;  /* 0x000000ffff040224 */ /* 0x001fe400078e0000 */
[----:B------:R-:W-:-:S05]  /*11a10*/  @P0 IMAD.MOV.U32 R5, RZ, RZ, R12 ;  /* 0x000000ffff050224 */ /* 0x000fca00078e000c */
[----:B------:R0:W3:Y:S04]  /*11a20*/  @P0 LDG.E.U16 R16, [R4.64] ;  /* 0x0000000604100981 */ /* 0x0000e8000c1e1500 */
[----:B--2---:R1:W-:Y:S04]  /*11a30*/  STL [R1+0x130], R9 ;  /* 0x0001300901007387 */ /* 0x0043e80000100800 */
[----:B-1----:R-:W2:Y:S01]  /*11a40*/  LDL.LU R9, [R1+0x1f7c] ;  /* 0x001f7c0001097983 */ /* 0x002ea20000300800 */
[----:B------:R-:W-:-:S03]  /*11a50*/  ISETP.GT.AND P1, PT, R3, 0x2b, PT ;  /* 0x0000002b0300780c */ /* 0x000fc60003f24270 */
[----:B0-----:R-:W2:Y:S04]  /*11a60*/  LDL R4, [R1+0x750] ;  /* 0x0007500001047983 */ /* 0x001ea80000100800 */
[----:B------:R-:W2:Y:S01]  /*11a70*/  LDL R5, [R1+0x754] ;  /* 0x0007540001057983 */ /* 0x000ea20000100800 */
[----:B------:R-:W-:Y:S02]  /*11a80*/  PRMT R21, RZ, 0x7610, R21 ;  /* 0x00007610ff157816 */ /* 0x000fe40000000015 */
[----:B------:R-:W-:Y:S01]  /*11a90*/  ISETP.GT.AND P0, PT, R3, 0x2c, PT ;  /* 0x0000002c0300780c */ /* 0x000fe20003f04270 */
[----:B------:R-:W3:Y:S01]  /*11aa0*/  LDL R12, [R1+0x718] ;  /* 0x00071800010c7983 */ /* 0x000ee20000100800 */
[----:B------:R-:W-:-:S03]  /*11ab0*/  PRMT R27, RZ, 0x7610, R27 ;  /* 0x00007610ff1b7816 */ /* 0x000fc6000000001b */
[----:B------:R-:W3:Y:S01]  /*11ac0*/  LDL R0, [R1+0x71c] ;  /* 0x00071c0001007983 */ /* 0x000ee20000100800 */
        /* <DEDUP_REMOVED lines=13> */
[----:B------:R-:W-:Y:S02]  /*11ba0*/  ISETP.GT.AND P1, PT, R3, 0x2d, PT ;  /* 0x0000002d0300780c */ /* 0x000fe40003f24270 */
[----:B------:R-:W-:-:S11]  /*11bb0*/  PRMT R17, RZ, 0x7610, R17 ;  /* 0x00007610ff117816 */ /* 0x000fd60000000011 */
[----:B---3--:R-:W-:-:S04]  /*11bc0*/  @P1 LOP3.LUT R5, R5, R4, RZ, 0x3c, !PT ;  /* 0x0000000405051212 */ /* 0x008fc800078e3cff */
[----:B------:R-:W-:-:S04]  /*11bd0*/  @P1 LOP3.LUT R4, R5, R4, RZ, 0x3c, !PT ;  /* 0x0000000405041212 */ /* 0x000fc800078e3cff */
[----:B------:R-:W-:-:S05]  /*11be0*/  @P1 LOP3.LUT R5, R5, R4, RZ, 0x3c, !PT ;  /* 0x0000000405051212 */ /* 0x000fca00078e3cff */
[----:B------:R0:W3:Y:S01]  /*11bf0*/  @P1 LDG.E.U16 R17, [R4.64] ;  /* 0x0000000604111981 */ /* 0x0000e2000c1e1500 */
[----:B------:R-:W-:Y:S02]  /*11c00*/  ISETP.GT.AND P0, PT, R3, 0x32, PT ;  /* 0x000000320300780c */ /* 0x000fe40003f04270 */
[----:B------:R-:W-:Y:S01]  /*11c10*/  PRMT R11, RZ, 0x7610, R11 ;  /* 0x00007610ff0b7816 */ /* 0x000fe2000000000b */
[----:B--2---:R-:W-:Y:S04]  /*11c20*/  STL [R1+0x1f10], R27 ;  /* 0x001f101b01007387 */ /* 0x004fe80000100800 */
[----:B------:R-:W-:Y:S06]  /*11c30*/  STL [R1+0x1f14], R27 ;  /* 0x001f141b01007387 */ /* 0x000fec0000100800 */
[----:B0-----:R-:W-:-:S02]  /*11c40*/  @P0 IMAD.MOV.U32 R4, RZ, RZ, R0 ;  /* 0x000000ffff040224 */ /* 0x001fc400078e0000 */
[----:B------:R-:W-:Y:S01]  /*11c50*/  @P0 IMAD.MOV.U32 R5, RZ, RZ, R12 ;  /* 0x000000ffff050224 */ /* 0x000fe200078e000c */
[----:B------:R-:W-:Y:S04]  /*11c60*/  STL [R1+0x1f18], R27 ;  /* 0x001f181b01007387 */ /* 0x000fe80000100800 */
[----:B------:R0:W2:Y:S04]  /*11c70*/  @P0 LDG.E.U16 R11, [R4.64] ;  /* 0x00000006040b0981 */ /* 0x0000a8000c1e1500 */
[----:B---3--:R1:W-:Y:S04]  /*11c80*/  STL [R1+0x14], R17 ;  /* 0x0000141101007387 */ /* 0x0083e80000100800 */
[----:B-1----:R-:W3:Y:S04]  /*11c90*/  LDL.LU R17, [R1+0x1f78] ;  /* 0x001f780001117983 */ /* 0x002ee80000300800 */
[----:B0-----:R-:W2:Y:S04]  /*11ca0*/  LDL R4, [R1+0x6d8] ;  /* 0x0006d80001047983 */ /* 0x001ea80000100800 */
[----:B------:R-:W2:Y:S01]  /*11cb0*/  LDL R5, [R1+0x6dc] ;  /* 0x0006dc0001057983 */ /* 0x000ea20000100800 */
[----:B------:R-:W-:-:S02]  /*11cc0*/  ISETP.GT.AND P1, PT, R3, 0x3a, PT ;  /* 0x0000003a0300780c */ /* 0x000fc40003f24270 */
[----:B------:R-:W-:Y:S01]  /*11cd0*/  PRMT R9, RZ, 0x7610, R9 ;  /* 0x00007610ff097816 */ /* 0x000fe20000000009 */
[----:B------:R-:W3:Y:S01]  /*11ce0*/  LDL R12, [R1+0x708] ;  /* 0x00070800010c7983 */ /* 0x000ee20000100800 */
[----:B------:R-:W-:Y:S02]  /*11cf0*/  ISETP.GT.AND P0, PT, R3, 0x2e, PT ;  /* 0x0000002e0300780c */ /* 0x000fe40003f04270 */
[----:B------:R-:W-:Y:S01]  /*11d00*/  PRMT R22, RZ, 0x7610, R22 ;  /* 0x00007610ff167816 */ /* 0x000fe20000000016 */
[----:B------:R-:W3:Y:S06]  /*11d10*/  LDL R0, [R1+0x70c] ;  /* 0x00070c0001007983 */ /* 0x000eec0000100800 */
[----:B--2---:R-:W-:-:S04]  /*11d20*/  @P1 LOP3.LUT R5, R5, R4, RZ, 0x3c, !PT ;  /* 0x0000000405051212 */ /* 0x004fc800078e3cff */
[----:B------:R-:W-:-:S04]  /*11d30*/  @P1 LOP3.LUT R4, R5, R4, RZ, 0x3c, !PT ;  /* 0x0000000405041212 */ /* 0x000fc800078e3cff */
[----:B------:R-:W-:-:S05]  /*11d40*/  @P1 LOP3.LUT R5, R5, R4, RZ, 0x3c, !PT ;  /* 0x0000000405051212 */ /* 0x000fca00078e3cff */
[----:B------:R0:W2:Y:S04]  /*11d50*/  @P1 LDG.E.U16 R9, [R4.64] ;  /* 0x0000000604091981 */ /* 0x0000a8000c1e1500 */
[----:B0-----:R-:W2:Y:S04]  /*11d60*/  LDL R4, [R1+0x738] ;  /* 0x0007380001047983 */ /* 0x001ea80000100800 */
[----:B------:R-:W2:Y:S02]  /*11d70*/  LDL R5, [R1+0x73c] ;  /* 0x00073c0001057983 */ /* 0x000ea40000100800 */
[----:B--2---:R-:W-:-:S04]  /*11d80*/  @P0 LOP3.LUT R5, R5, R4, RZ, 0x3c, !PT ;  /* 0x0000000405050212 */ /* 0x004fc800078e3cff */
[----:B------:R-:W-:-:S04]  /*11d90*/  @P0 LOP3.LUT R4, R5, R4, RZ, 0x3c, !PT ;  /* 0x0000000405040212 */ /* 0x000fc800078e3cff */
[----:B------:R-:W-:-:S05]  /*11da0*/  @P0 LOP3.LUT R5, R5, R4, RZ, 0x3c, !PT ;  /* 0x0000000405050212 */ /* 0x000fca00078e3cff */
[----:B------:R-:W2:Y:S01]  /*11db0*/  @P0 LDG.E.U16 R22, [R4.64] ;  /* 0x0000000604160981 */ /* 0x000ea2000c1e1500 */
[----:B------:R-:W-:-:S03]  /*11dc0*/  ISETP.GT.AND P1, PT, R3, 0x2f, PT ;  /* 0x0000002f0300780c */ /* 0x000fc60003f24270 */
[----:B--2---:R0:W-:Y:S04]  /*11dd0*/  STL [R1+0x30], R22 ;  /* 0x0000301601007387 */ /* 0x0041e80000100800 */
[----:B0-----:R-:W2:Y:S04]  /*11de0*/  LDL.LU R22, [R1+0x1f74] ;  /* 0x001f740001167983 */ /* 0x001ea80000300800 */
[----:B------:R-:W2:Y:S04]  /*11df0*/  LDL R4, [R1+0x730] ;  /* 0x0007300001047983 */ /* 0x000ea80000100800 */
[----:B------:R-:W2:Y:S01]  /*11e00*/  LDL R5, [R1+0x734] ;  /* 0x0007340001057983 */ /* 0x000ea20000100800 */
[----:B------:R-:W-:-:S02]  /*11e10*/  PRMT R15, RZ, 0x7610, R15 ;  /* 0x00007610ff0f7816 */ /* 0x000fc4000000000f */
        /* <DEDUP_REMOVED lines=9> */
[----:B------:R-:W-:-:S02]  /*11eb0*/  ISETP.GT.AND P1, PT, R3, 0x34, PT ;  /* 0x000000340300780c */ /* 0x000fc40003f24270 */
[----:B---3--:R-:W-:Y:S02]  /*11ec0*/  PRMT R17, RZ, 0x7610, R17 ;  /* 0x00007610ff117816 */ /* 0x008fe40000000011 */
[----:B------:R-:W-:Y:S02]  /*11ed0*/  PRMT R22, RZ, 0x7610, R22 ;  /* 0x00007610ff167816 */ /* 0x000fe40000000016 */
[----:B--2---:R-:W-:-:S04]  /*11ee0*/  @P0 LOP3.LUT R5, R5, R4, RZ, 0x3c, !PT ;  /* 0x0000000405050212 */ /* 0x004fc800078e3cff */
[----:B------:R-:W-:-:S04]  /*11ef0*/  @P0 LOP3.LUT R4, R5, R4, RZ, 0x3c, !PT ;  /* 0x0000000405040212 */ /* 0x000fc800078e3cff */
[----:B------:R-:W-:-:S05]  /*11f00*/  @P0 LOP3.LUT R5, R5, R4, RZ, 0x3c, !PT ;  /* 0x0000000405050212 */ /* 0x000fca00078e3cff */
[----:B------:R0:W2:Y:S02]  /*11f10*/  @P0 LDG.E.U16 R17, [R4.64] ;  /* 0x0000000604110981 */ /* 0x0000a4000c1e1500 */
[----:B0-----:R-:W-:Y:S02]  /*11f20*/  @P1 IMAD.MOV.U32 R4, RZ, RZ, R0 ;  /* 0x000000ffff041224 */ /* 0x001fe400078e0000 */
[----:B------:R-:W-:Y:S01]  /*11f30*/  @P1 IMAD.MOV.U32 R5, RZ, RZ, R12 ;  /* 0x000000ffff051224 */ /* 0x000fe200078e000c */
[----:B------:R-:W-:Y:S01]  /*11f40*/  ISETP.GT.AND P0, PT, R3, 0x35, PT ;  /* 0x000000350300780c */ /* 0x000fe20003f04270 */
[----:B------:R-:W3:Y:S04]  /*11f50*/  LDL R12, [R1+0x6c8] ;  /* 0x0006c800010c7983 */ /* 0x000ee80000100800 */
[----:B------:R0:W2:Y:S01]  /*11f60*/  @P1 LDG.E.U16 R22, [R4.64] ;  /* 0x0000000604161981 */ /* 0x0000a2000c1e1500 */
[----:B------:R-:W-:-:S03]  /*11f70*/  PRMT R18, RZ, 0x7610, R18 ;  /* 0x00007610ff127816 */ /* 0x000fc60000000012 */
[----:B------:R-:W2:Y:S04]  /*11f80*/  LDL R0, [R1+0x6cc] ;  /* 0x0006cc0001007983 */ /* 0x000ea80000100800 */
[----:B0-----:R-:W2:Y:S04]  /*11f90*/  LDL R4, [R1+0x700] ;  /* 0x0007000001047983 */ /* 0x001ea80000100800 */
[----:B------:R-:W2:Y:S02]  /*11fa0*/  LDL R5, [R1+0x704] ;  /* 0x0007040001057983 */ /* 0x000ea40000100800 */
[----:B--2---:R-:W-:-:S04]  /*11fb0*/  @P0 LOP3.LUT R5, R5, R4, RZ, 0x3c, !PT ;  /* 0x0000000405050212 */ /* 0x004fc800078e3cff */
[----:B------:R-:W-:-:S04]  /*11fc0*/  @P0 LOP3.LUT R4, R5, R4, RZ, 0x3c, !PT ;  /* 0x0000000405040212 */ /* 0x000fc800078e3cff */
[----:B------:R-:W-:-:S05]  /*11fd0*/  @P0 LOP3.LUT R5, R5, R4, RZ, 0x3c, !PT ;  /* 0x0000000405050212 */ /* 0x000fca00078e3cff */
[----:B------:R-:W2:Y:S04]  /*11fe0*/  @P0 LDG.E.U16 R18, [R4.64] ;  /* 0x0000000604120981 */ /* 0x000ea8000c1e1500 */
[----:B------:R-:W-:Y:S01]  /*11ff0*/  STL [R1+0x1f1c], R22 ;  /* 0x001f1c1601007387 */ /* 0x000fe20000100800 */
[----:B------:R-:W-:-:S03]  /*12000*/  ISETP.GT.AND P1, PT, R3, 0x36, PT ;  /* 0x000000360300780c */ /* 0x000fc60003f24270 */
[----:B--2---:R0:W-:Y:S04]  /*12010*/  STL [R1], R18 ;  /* 0x0000001201007387 */ /* 0x0041e80000100800 */
        /* <DEDUP_REMOVED lines=17> */
[----:B------:R0:W2:Y:S04]  /*12130*/  @P2 LDG.E.U16 R15, [R4.64] ;  /* 0x00000006040f2981 */ /* 0x0000a8000c1e1500 */
[----:B0-----:R-:W2:Y:S04]  /*12140*/  LDL R4, [R1+0x6f0] ;  /* 0x0006f00001047983 */ /* 0x001ea80000100800 */
[----:B------:R-:W2:Y:S01]  /*12150*/  LDL R5, [R1+0x6f4] ;  /* 0x0006f40001057983 */ /* 0x000ea20000100800 */
[----:B------:R-:W-:Y:S02]  /*12160*/  ISETP.GT.AND P0, PT, R3, 0x37, PT ;  /* 0x000000370300780c */ /* 0x000fe40003f04270 */
[----:B------:R-:W-:-:S02]  /*12170*/  PRMT R25, RZ, 0x7610, R25 ;  /* 0x00007610ff197816 */ /* 0x000fc40000000019 */
[----:B------:R-:W-:-:S09]  /*12180*/  ISETP.GT.AND P1, PT, R3, 0x3c, PT ;  /* 0x0000003c0300780c */ /* 0x000fd20003f24270 */
[----:B--2---:R-:W-:-:S04]  /*12190*/  @P0 LOP3.LUT R5, R5, R4, RZ, 0x3c, !PT ;  /* 0x0000000405050212 */ /* 0x004fc800078e3cff */
[----:B------:R-:W-:-:S04]  /*121a0*/  @P0 LOP3.LUT R4, R5, R4, RZ, 0x3c, !PT ;  /* 0x0000000405040212 */ /* 0x000fc800078e3cff */
[----:B------:R-:W-:-:S05]  /*121b0*/  @P0 LOP3.LUT R5, R5, R4, RZ, 0x3c, !PT ;  /* 0x0000000405050212 */ /* 0x000fca00078e3cff */
[----:B------:R0:W2:Y:S01]  /*121c0*/  @P0 LDG.E.U16 R25, [R4.64] ;  /* 0x0000000604190981 */ /* 0x0000a2000c1e1500 */
[----:B------:R-:W-:Y:S01]  /*121d0*/  PRMT R18, RZ, 0x7610, R18 ;  /* 0x00007610ff127816 */ /* 0x000fe20000000012 */
[----:B0-----:R-:W-:Y:S02]  /*121e0*/  @P1 IMAD.MOV.U32 R4, RZ, RZ, R0 ;  /* 0x000000ffff041224 */ /* 0x001fe400078e0000 */
[----:B---3--:R-:W-:-:S05]  /*121f0*/  @P1 IMAD.MOV.U32 R5, RZ, RZ, R12 ;  /* 0x000000ffff051224 */ /* 0x008fca00078e000c */
[----:B------:R0:W3:Y:S04]  /*12200*/  @P1 LDG.E.U16 R18, [R4.64] ;  /* 0x0000000604121981 */ /* 0x0000e8000c1e1500 */
[----:B--2---:R1:W-:Y:S04]  /*12210*/  STL [R1+0x70], R25 ;  /* 0x0000701901007387 */ /* 0x0043e80000100800 */
[----:B0-----:R-:W2:Y:S04]  /*12220*/  LDL R4, [R1+0x6c0] ;  /* 0x0006c00001047983 */ /* 0x001ea80000100800 */
[----:B------:R-:W2:Y:S01]  /*12230*/  LDL R5, [R1+0x6c4] ;  /* 0x0006c40001057983 */ /* 0x000ea20000100800 */
[----:B------:R-:W-:-:S02]  /*12240*/  ISETP.GT.AND P0, PT, R3, 0x3d, PT ;  /* 0x0000003d0300780c */ /* 0x000fc40003f04270 */
[----:B------:R-:W-:Y:S01]  /*12250*/  PRMT R24, RZ, 0x7610, R24 ;  /* 0x00007610ff187816 */ /* 0x000fe20000000018 */
[----:B-1----:R-:W4:Y:S04]  /*12260*/  LDL R25, [R1+0x6bc] ;  /* 0x0006bc0001197983 */ /* 0x002f280000100800 */
[----:B---3--:R-:W-:Y:S04]  /*12270*/  STL [R1+0x1f0c], R18 ;  /* 0x001f0c1201007387 */ /* 0x008fe80000100800 */
[----:B------:R-:W-:Y:S02]  /*12280*/  STL [R1+0x1f20], R18 ;  /* 0x001f201201007387 */ /* 0x000fe40000100800 */
[----:B--2---:R-:W-:-:S04]  /*12290*/  @P0 LOP3.LUT R5, R5, R4, RZ, 0x3c, !PT ;  /* 0x0000000405050212 */ /* 0x004fc800078e3cff */
[----:B------:R-:W-:-:S04]  /*122a0*/  @P0 LOP3.LUT R4, R5, R4, RZ, 0x3c, !PT ;  /* 0x0000000405040212 */ /* 0x000fc800078e3cff */
[----:B------:R-:W-:-:S05]  /*122b0*/  @P0 LOP3.LUT R5, R5, R4, RZ, 0x3c, !PT ;  /* 0x0000000405050212 */ /* 0x000fca00078e3cff */
[----:B------:R0:W2:Y:S04]  /*122c0*/  @P0 LDG.E.U16 R24, [R4.64] ;  /* 0x0000000604180981 */ /* 0x0000a8000c1e1500 */
[----:B0-----:R-:W3:Y:S04]  /*122d0*/  LDL R5, [R1+0x6b8] ;  /* 0x0006b80001057983 */ /* 0x001ee80000100800 */
[----:B------:R-:W0:Y:S01]  /*122e0*/  S2R R12, SR_TID.X ;  /* 0x00000000000c7919 */ /* 0x000e220000002100 */
[C---:B------:R-:W-:Y:S02]  /*122f0*/  ISETP.GT.AND P1, PT, R3.reuse, 0x3e, PT ;  /* 0x0000003e0300780c */ /* 0x040fe40003f24270 */
[----:B------:R-:W-:-:S11]  /*12300*/  ISETP.GT.AND P2, PT, R3, 0x3f, PT ;  /* 0x0000003f0300780c */ /* 0x000fd60003f44270 */
[----:B----4-:R-:W-:Y:S01]  /*12310*/  @P1 IMAD.MOV.U32 R4, RZ, RZ, R25 ;  /* 0x000000ffff041224 */ /* 0x010fe200078e0019 */
[----:B0-----:R-:W-:-:S04]  /*12320*/  LOP3.LUT R0, R12, 0x3f, RZ, 0xc0, !PT ;  /* 0x0000003f0c007812 */ /* 0x001fc800078ec0ff */
[----:B------:R-:W-:Y:S02]  /*12330*/  ISETP.GE.AND P0, PT, R0, R3, PT ;  /* 0x000000030000720c */ /* 0x000fe40003f06270 */
[----:B------:R-:W-:Y:S01]  /*12340*/  PRMT R3, RZ, 0x7610, R3 ;  /* 0x00007610ff037816 */ /* 0x000fe20000000003 */
[----:B--2---:R-:W-:Y:S04]  /*12350*/  STL [R1+0x1ee8], R24 ;  /* 0x001ee81801007387 */ /* 0x004fe80000100800 */
        /* <DEDUP_REMOVED lines=9> */
[----:B---3--:R0:W2:Y:S01]  /*123f0*/  @P1 LDG.E.U16 R3, [R4.64] ;  /* 0x0000000604031981 */ /* 0x0080a2000c1e1500 */
[----:B------:R-:W-:-:S03]  /*12400*/  PRMT R2, RZ, 0x7610, R2 ;  /* 0x00007610ff027816 */ /* 0x000fc60000000002 */
[----:B------:R-:W3:Y:S04]  /*12410*/  LDL R25, [R1+0xca0] ;  /* 0x000ca00001197983 */ /* 0x000ee80000100800 */
[----:B0-----:R-:W4:Y:S04]  /*12420*/  LDL R4, [R1+0x6b0] ;  /* 0x0006b00001047983 */ /* 0x001f280000100800 */
[----:B------:R-:W4:Y:S04]  /*12430*/  LDL R5, [R1+0x6b4] ;  /* 0x0006b40001057983 */ /* 0x000f280000100800 */
[----:B--2---:R-:W-:Y:S04]  /*12440*/  STL [R1+0x1ed0], R3 ;  /* 0x001ed00301007387 */ /* 0x004fe80000100800 */
[----:B------:R-:W-:Y:S01]  /*12450*/  STL [R1+0x1ed4], R3 ;  /* 0x001ed40301007387 */ /* 0x000fe20000100800 */
[----:B----4-:R-:W-:-:S04]  /*12460*/  @P2 LOP3.LUT R5, R5, R4, RZ, 0x3c, !PT ;  /* 0x0000000405052212 */ /* 0x010fc800078e3cff */
[C---:B------:R-:W-:Y:S01]  /*12470*/  @P2 LOP3.LUT R4, R5.reuse, R4, RZ, 0x3c, !PT ;  /* 0x0000000405042212 */ /* 0x040fe200078e3cff */
[----:B------:R-:W-:Y:S03]  /*12480*/  STL [R1+0x1ed8], R3 ;  /* 0x001ed80301007387 */ /* 0x000fe60000100800 */
[----:B------:R-:W-:Y:S01]  /*12490*/  @P2 LOP3.LUT R5, R5, R4, RZ, 0x3c, !PT ;  /* 0x0000000405052212 */ /* 0x000fe200078e3cff */
[----:B------:R-:W-:Y:S04]  /*124a0*/  STL [R1+0x1edc], R3 ;  /* 0x001edc0301007387 */ /* 0x000fe80000100800 */
[----:B------:R-:W-:Y:S04]  /*124b0*/  STL [R1+0x1ee0], R3 ;  /* 0x001ee00301007387 */ /* 0x000fe80000100800 */
[----:B------:R-:W-:Y:S04]  /*124c0*/  STL [R1+0x1ee4], R3 ;  /* 0x001ee40301007387 */ /* 0x000fe80000100800 */
[----:B------:R-:W-:Y:S04]  /*124d0*/  STL [R1+0x1ef4], R3 ;  /* 0x001ef40301007387 */ /* 0x000fe80000100800 */
[----:B------:R-:W-:Y:S04]  /*124e0*/  STL [R1+0x1ef8], R3 ;  /* 0x001ef80301007387 */ /* 0x000fe80000100800 */
[----:B------:R0:W2:Y:S04]  /*124f0*/  @P2 LDG.E.U16 R2, [R4.64] ;  /* 0x0000000604022981 */ /* 0x0000a8000c1e1500 */
[----:B0-----:R-:W4:Y:S01]  /*12500*/  LDL R5, [R1+0x8c8] ;  /* 0x0008c80001057983 */ /* 0x001f220000100800 */
[----:B------:R-:W-:-:S03]  /*12510*/  PRMT R29, RZ, 0x7610, R29 ;  /* 0x00007610ff1d7816 */ /* 0x000fc6000000001d */
[----:B------:R-:W-:Y:S01]  /*12520*/  BAR.SYNC.DEFER_BLOCKING 0x0 ;  /* 0x0000000000007b1d */ /* 0x000fe20000010000 */
[----:B----4-:R-:W-:Y:S02]  /*12530*/  @!P0 IMAD.MOV.U32 R4, RZ, RZ, R5 ;  /* 0x000000ffff048224 */ /* 0x010fe400078e0005 */
[----:B------:R-:W-:-:S05]  /*12540*/  @!P0 IMAD.MOV.U32 R5, RZ, RZ, R28 ;  /* 0x000000ffff058224 */ /* 0x000fca00078e001c */
[----:B------:R-:W4:Y:S04]  /*12550*/  @!P0 LDG.E.U16 R29, [R4.64] ;  /* 0x00000006041d8981 */ /* 0x000f28000c1e1500 */
[----:B--2---:R-:W-:Y:S04]  /*12560*/  STL [R1+0x1eac], R2 ;  /* 0x001eac0201007387 */ /* 0x004fe80000100800 */
[----:B------:R-:W-:Y:S04]  /*12570*/  STL [R1+0x1eb0], R2 ;  /* 0x001eb00201007387 */ /* 0x000fe80000100800 */
[----:B------:R-:W-:Y:S04]  /*12580*/  STL [R1+0x1eb4], R2 ;  /* 0x001eb40201007387 */ /* 0x000fe80000100800 */
[----:B------:R-:W-:Y:S04]  /*12590*/  STL [R1+0x1eb8], R2 ;  /* 0x001eb80201007387 */ /* 0x000fe80000100800 */
[----:B------:R-:W-:Y:S04]  /*125a0*/  STL [R1+0x1efc], R2 ;  /* 0x001efc0201007387 */ /* 0x000fe80000100800 */
[----:B------:R-:W-:Y:S04]  /*125b0*/  STL [R1+0x1f00], R2 ;  /* 0x001f000201007387 */ /* 0x000fe80000100800 */
[----:B------:R-:W-:Y:S04]  /*125c0*/  STL [R1+0xcec], R28 ;  /* 0x000cec1c01007387 */ /* 0x000fe80000100800 */
[----:B----4-:R0:W-:Y:S04]  /*125d0*/  STL [R1+0x144], R29 ;  /* 0x0001441d01007387 */ /* 0x0101e80000100800 */
[----:B0-----:R-:W2:Y:S04]  /*125e0*/  LDL.LU R29, [R1+0x1f64] ;  /* 0x001f6400011d7983 */ /* 0x001ea80000300800 */
[----:B------:R-:W4:Y:S01]  /*125f0*/  LDL R5, [R1+0xc9c] ;  /* 0x000c9c0001057983 */ /* 0x000f220000100800 */
[----:B---3--:R-:W-:-:S03]  /*12600*/  @!P0 IMAD.MOV.U32 R4, RZ, RZ, R25 ;  /* 0x000000ffff048224 */ /* 0x008fc600078e0019 */
[----:B------:R-:W3:Y:S01]  /*12610*/  LDL.LU R25, [R1+0x10] ;  /* 0x0000100001197983 */ /* 0x000ee20000300800 */
[----:B--2---:R-:W-:-:S06]  /*12620*/  PRMT R29, RZ, 0x7610, R29 ;  /* 0x00007610ff1d7816 */ /* 0x004fcc000000001d */
[----:B----4-:R-:W2:Y:S04]  /*12630*/  @!P0 LDG.E.U16 R29, [R4.64] ;  /* 0x00000006041d8981 */ /* 0x010ea8000c1e1500 */
[----:B--2---:R0:W-:Y:S04]  /*12640*/  STL [R1+0x2c], R29 ;  /* 0x00002c1d01007387 */ /* 0x0041e80000100800 */
[----:B0-----:R-:W2:Y:S04]  /*12650*/  LDL.LU R29, [R1+0x1f60] ;  /* 0x001f6000011d7983 */ /* 0x001ea80000300800 */
[----:B------:R-:W4:Y:S04]  /*12660*/  LDL R4, [R1+0x8b4] ;  /* 0x0008b40001047983 */ /* 0x000f280000100800 */
[----:B------:R-:W4:Y:S01]  /*12670*/  LDL R5, [R1+0xc90] ;  /* 0x000c900001057983 */ /* 0x000f220000100800 */
[----:B--2---:R-:W-:-:S02]  /*12680*/  PRMT R29, RZ, 0x7610, R29 ;  /* 0x00007610ff1d7816 */ /* 0x004fc4000000001d */
[----:B----4-:R-:W-:-:S04]  /*12690*/  @!P0 LOP3.LUT R5, R5, R4, RZ, 0x3c, !PT ;  /* 0x0000000405058212 */ /* 0x010fc800078e3cff */
[----:B------:R-:W-:-:S04]  /*126a0*/  @!P0 LOP3.LUT R4, R5, R4, RZ, 0x3c, !PT ;  /* 0x0000000405048212 */ /* 0x000fc800078e3cff */
[----:B------:R-:W-:-:S05]  /*126b0*/  @!P0 LOP3.LUT R5, R5, R4, RZ, 0x3c, !PT ;  /* 0x0000000405058212 */ /* 0x000fca00078e3cff */
[----:B------:R-:W2:Y:S04]  /*126c0*/  @!P0 LDG.E.U16 R29, [R4.64] ;  /* 0x00000006041d8981 */ /* 0x000ea8000c1e1500 */
[----:B--2---:R0:W-:Y:S04]  /*126d0*/  STL [R1+0x34], R29 ;  /* 0x0000341d01007387 */ /* 0x0041e80000100800 */
[----:B0-----:R-:W2:Y:S04]  /*126e0*/  LDL.LU R29, [R1+0x1f5c] ;  /* 0x001f5c00011d7983 */ /* 0x001ea80000300800 */
[----:B------:R-:W4:Y:S04]  /*126f0*/  LDL R4, [R1+0xc7c] ;  /* 0x000c7c0001047983 */ /* 0x000f280000100800 */
[----:B------:R-:W4:Y:S01]  /*12700*/  LDL R5, [R1+0xc80] ;  /* 0x000c800001057983 */ /* 0x000f220000100800 */
[----:B------:R-:W-:-:S02]  /*12710*/  PRMT R23, RZ, 0x7610, R23 ;  /* 0x00007610ff177816 */ /* 0x000fc40000000017 */
[----:B----4-:R-:W-:-:S04]  /*12720*/  @!P0 LOP3.LUT R5, R5, R4, RZ, 0x3c, !PT ;  /* 0x0000000405058212 */ /* 0x010fc800078e3cff */
[----:B------:R-:W-:-:S04]  /*12730*/  @!P0 LOP3.LUT R4, R5, R4, RZ, 0x3c, !PT ;  /* 0x0000000405048212 */ /* 0x000fc800078e3cff */
[----:B------:R-:W-:-:S05]  /*12740*/  @!P0 LOP3.LUT R5, R5, R4, RZ, 0x3c, !PT ;  /* 0x0000000405058212 */ /* 0x000fca00078e3cff */
[----:B------:R0:W4:Y:S04]  /*12750*/  @!P0 LDG.E.U16 R23, [R4.64] ;  /* 0x0000000604178981 */ /* 0x000128000c1e1500 */
[----:B0-----:R-:W3:Y:S04]  /*12760*/  LDL R4, [R1+0xc5c] ;  /* 0x000c5c0001047983 */ /* 0x001ee80000100800 */
[----:B------:R-:W3:Y:S01]  /*12770*/  LDL R5, [R1+0xc60] ;  /* 0x000c600001057983 */ /* 0x000ee20000100800 */
[----:B--2---:R-:W-:Y:S02]  /*12780*/  PRMT R29, RZ, 0x7610, R29 ;  /* 0x00007610ff1d7816 */ /* 0x004fe4000000001d */
[----:B---3--:R-:W-:-:S04]  /*12790*/  @!P0 LOP3.LUT R5, R5, R4, RZ, 0x3c, !PT ;  /* 0x0000000405058212 */ /* 0x008fc800078e3cff */
[----:B------:R-:W-:-:S04]  /*127a0*/  @!P0 LOP3.LUT R4, R5, R4, RZ, 0x3c, !PT ;  /* 0x0000000405048212 */ /* 0x000fc800078e3cff */
[----:B------:R-:W-:-:S05]  /*127b0*/  @!P0 LOP3.LUT R5, R5, R4, RZ, 0x3c, !PT ;  /* 0x0000000405058212 */ /* 0x000fca00078e3cff */
[----:B------:R-:W2:Y:S04]  /*127c0*/  @!P0 LDG.E.U16 R29, [R4.64] ;  /* 0x00000006041d8981 */ /* 0x000ea8000c1e1500 */
[----:B----4-:R0:W-:Y:S04]  /*127d0*/  STL [R1+0x3c], R23 ;  /* 0x00003c1701007387 */ /* 0x0101e80000100800 */
[----:B0-----:R-:W3:Y:S04]  /*127e0*/  LDL R23, [R1+0xbe0] ;  /* 0x000be00001177983 */ /* 0x001ee80000100800 */
        /* <DEDUP_REMOVED lines=8> */
[----:B------:R0:W2:Y:S04]  /*12870*/  @!P0 LDG.E.U16 R29, [R4.64] ;  /* 0x00000006041d8981 */ /* 0x0000a8000c1e1500 */
[----:B0-----:R-:W4:Y:S04]  /*12880*/  LDL R4, [R1+0xc1c] ;  /* 0x000c1c0001047983 */ /* 0x001f280000100800 */
[----:B------:R-:W4:Y:S01]  /*12890*/  LDL R5, [R1+0xc20] ;  /* 0x000c200001057983 */ /* 0x000f220000100800 */
[----:B------:R-:W-:-:S03]  /*128a0*/  PRMT R18, RZ, 0x7610, R18 ;  /* 0x00007610ff127816 */ /* 0x000fc60000000012 */
[----:B--2---:R0:W-:Y:S01]  /*128b0*/  STL [R1+0x48], R29 ;  /* 0x0000481d01007387 */ /* 0x0041e20000100800 */
[----:B----4-:R-:W-:-:S04]  /*128c0*/  @!P0 LOP3.LUT R5, R5, R4, RZ, 0x3c, !PT ;  /* 0x0000000405058212 */ /* 0x010fc800078e3cff */
[----:B------:R-:W-:-:S04]  /*128d0*/  @!P0 LOP3.LUT R4, R5, R4, RZ, 0x3c, !PT ;  /* 0x0000000405048212 */ /* 0x000fc800078e3cff */
[----:B------:R-:W-:-:S05]  /*128e0*/  @!P0 LOP3.LUT R5, R5, R4, RZ, 0x3c, !PT ;  /* 0x0000000405058212 */ /* 0x000fca00078e3cff */
[----:B------:R1:W2:Y:S04]  /*128f0*/  @!P0 LDG.E.U16 R18, [R4.64] ;  /* 0x0000000604128981 */ /* 0x0002a8000c1e1500 */
[----:B-1----:R-:W4:Y:S04]  /*12900*/  LDL R4, [R1+0xbfc] ;  /* 0x000bfc0001047983 */ /* 0x002f280000100800 */
[----:B------:R-:W4:Y:S01]  /*12910*/  LDL R5, [R1+0xc00] ;  /* 0x000c000001057983 */ /* 0x000f220000100800 */
[----:B------:R-:W-:-:S03]  /*12920*/  PRMT R26, RZ, 0x7610, R26 ;  /* 0x00007610ff1a7816 */ /* 0x000fc6000000001a */
[----:B--2---:R1:W-:Y:S01]  /*12930*/  STL [R1+0x50], R18 ;  /* 0x0000501201007387 */ /* 0x0043e20000100800 */
[----:B----4-:R-:W-:-:S04]  /*12940*/  @!P0 LOP3.LUT R5, R5, R4, RZ, 0x3c, !PT ;  /* 0x0000000405058212 */ /* 0x010fc800078e3cff */
[----:B------:R-:W-:-:S04]  /*12950*/  @!P0 LOP3.LUT R4, R5, R4, RZ, 0x3c, !PT ;  /* 0x0000000405048212 */ /* 0x000fc800078e3cff */
[----:B------:R-:W-:-:S05]  /*12960*/  @!P0 LOP3.LUT R5, R5, R4, RZ, 0x3c, !PT ;  /* 0x0000000405058212 */ /* 0x000fca00078e3cff */
[----:B------:R2:W4:Y:S04]  /*12970*/  @!P0 LDG.E.U16 R26, [R4.64] ;  /* 0x00000006041a8981 */ /* 0x000528000c1e1500 */
[----:B--2---:R-:W2:Y:S04]  /*12980*/  LDL.LU R4, [R1+0x28] ;  /* 0x0000280001047983 */ /* 0x004ea80000300800 */
[----:B------:R-:W3:Y:S01]  /*12990*/  LDL R5, [R1+0xbdc] ;  /* 0x000bdc0001057983 */ /* 0x000ee20000100800 */
[----:B0-----:R-:W-:-:S05]  /*129a0*/  LOP3.LUT R29, R12, 0x7f, RZ, 0xc0, !PT ;  /* 0x0000007f0c1d7812 */ /* 0x001fca00078ec0ff */
[----:B-1----:R-:W-:Y:S01]  /*129b0*/  IMAD.SHL.U32 R18, R29, 0x2, RZ ;  /* 0x000000021d127824 */ /* 0x002fe200078e00ff */
[----:B------:R-:W-:-:S04]  /*129c0*/  PRMT R22, RZ, 0x7610, R22 ;  /* 0x00007610ff167816 */ /* 0x000fc80000000016 */
[----:B--2---:R3:W-:Y:S02]  /*129d0*/  STS.U16 [R18+0x8000], R4 ;  /* 0x0080000412007388 */ /* 0x0047e40000000400 */
[----:B---3--:R-:W-:-:S05]  /*129e0*/  @!P0 IMAD.MOV.U32 R4, RZ, RZ, R23 ;  /* 0x000000ffff048224 */ /* 0x008fca00078e0017 */
[----:B------:R0:W2:Y:S04]  /*129f0*/  @!P0 LDG.E.U16 R22, [R4.64] ;  /* 0x0000000604168981 */ /* 0x0000a8000c1e1500 */
[----:B----4-:R1:W-:Y:S04]  /*12a00*/  STL [R1+0x68], R26 ;  /* 0x0000681a01007387 */ /* 0x0103e80000100800 */
[----:B------:R-:W3:Y:S04]  /*12a10*/  LDL R23, [R1+0xb5c] ;  /* 0x000b5c0001177983 */ /* 0x000ee80000100800 */
[----:B0-----:R-:W4:Y:S04]  /*12a20*/  LDL R4, [R1+0xbbc] ;  /* 0x000bbc0001047983 */ /* 0x001f280000100800 */
[----:B------:R-:W4:Y:S04]  /*12a30*/  LDL R5, [R1+0xbc0] ;  /* 0x000bc00001057983 */ /* 0x000f280000100800 */
[----:B-1----:R-:W3:Y:S04]  /*12a40*/  LDL R26, [R1+0xb80] ;  /* 0x000b8000011a7983 */ /* 0x002ee80000100800 */
[----:B------:R-:W-:Y:S04]  /*12a50*/  STS.U16 [R18+0x8800], R25 ;  /* 0x0088001912007388 */ /* 0x000fe80000000400 */
[----:B--2---:R0:W-:Y:S04]  /*12a60*/  STL [R1+0x64], R22 ;  /* 0x0000641601007387 */ /* 0x0041e80000100800 */
[----:B0-----:R-:W2:Y:S04]  /*12a70*/  LDL R22, [R1+0xb60] ;  /* 0x000b600001167983 */ /* 0x001ea80000100800 */
[----:B------:R-:W2:Y:S01]  /*12a80*/  LDL.LU R25, [R1+0x1f54] ;  /* 0x001f540001197983 */ /* 0x000ea20000300800 */
[----:B----4-:R-:W-:-:S04]  /*12a90*/  @!P0 LOP3.LUT R5, R5, R4, RZ, 0x3c, !PT ;  /* 0x0000000405058212 */ /* 0x010fc800078e3cff */
[----:B------:R-:W-:-:S04]  /*12aa0*/  @!P0 LOP3.LUT R4, R5, R4, RZ, 0x3c, !PT ;  /* 0x0000000405048212 */ /* 0x000fc800078e3cff */
[----:B------:R-:W-:Y:S02]  /*12ab0*/  @!P0 LOP3.LUT R5, R5, R4, RZ, 0x3c, !PT ;  /* 0x0000000405058212 */ /* 0x000fe400078e3cff */
[----:B--2---:R-:W-:-:S06]  /*12ac0*/  PRMT R25, RZ, 0x7610, R25 ;  /* 0x00007610ff197816 */ /* 0x004fcc0000000019 */
        /* <DEDUP_REMOVED lines=9> */
[----:B------:R-:W4:Y:S01]  /*12b60*/  @!P0 LDG.E.U16 R20, [R4.64] ;  /* 0x0000000604148981 */ /* 0x000f22000c1e1500 */
[----:B------:R-:W-:-:S03]  /*12b70*/  PRMT R3, RZ, 0x7610, R3 ;  /* 0x00007610ff037816 */ /* 0x000fc60000000003 */
[----:B----4-:R0:W-:Y:S04]  /*12b80*/  STL [R1+0x5c], R20 ;  /* 0x00005c1401007387 */ /* 0x0101e80000100800 */
[----:B0-----:R-:W4:Y:S04]  /*12b90*/  LDL.LU R20, [R1+0x1f4c] ;  /* 0x001f4c0001147983 */ /* 0x001f280000300800 */
[----:B------:R-:W2:Y:S01]  /*12ba0*/  LDL R5, [R1+0xb7c] ;  /* 0x000b7c0001057983 */ /* 0x000ea20000100800 */
[----:B---3--:R-:W-:Y:S01]  /*12bb0*/  @!P0 IMAD.MOV.U32 R4, RZ, RZ, R26 ;  /* 0x000000ffff048224 */ /* 0x008fe200078e001a */
[----:B------:R-:W-:-:S02]  /*12bc0*/  PRMT R19, RZ, 0x7610, R19 ;  /* 0x00007610ff137816 */ /* 0x000fc40000000013 */
[----:B------:R-:W3:Y:S04]  /*12bd0*/  LDL.LU R26, [R1+0x24] ;  /* 0x00002400011a7983 */ /* 0x000ee80000300800 */
[----:B--2---:R0:W2:Y:S02]  /*12be0*/  @!P0 LDG.E.U16 R3, [R4.64] ;  /* 0x0000000604038981 */ /* 0x0040a4000c1e1500 */
[----:B0-----:R-:W-:Y:S02]  /*12bf0*/  @!P0 IMAD.MOV.U32 R4, RZ, RZ, R22 ;  /* 0x000000ffff048224 */ /* 0x001fe400078e0016 */
[----:B------:R-:W-:-:S05]  /*12c00*/  @!P0 IMAD.MOV.U32 R5, RZ, RZ, R23 ;  /* 0x000000ffff058224 */ /* 0x000fca00078e0017 */
[----:B------:R-:W3:Y:S04]  /*12c10*/  @!P0 LDG.E.U16 R19, [R4.64] ;  /* 0x0000000604138981 */ /* 0x000ee8000c1e1500 */
[----:B--2---:R0:W-:Y:S04]  /*12c20*/  STL [R1+0x58], R3 ;  /* 0x0000580301007387 */ /* 0x0041e80000100800 */
[----:B0-----:R-:W2:Y:S04]  /*12c30*/  LDL.LU R3, [R1+0xc] ;  /* 0x00000c0001037983 */ /* 0x001ea80000300800 */
[----:B------:R-:W2:Y:S04]  /*12c40*/  LDL R23, [R1+0xadc] ;  /* 0x000adc0001177983 */ /* 0x000ea80000100800 */
[----:B------:R-:W2:Y:S04]  /*12c50*/  LDL R22, [R1+0xae0] ;  /* 0x000ae00001167983 */ /* 0x000ea80000100800 */
[----:B---3--:R0:W-:Y:S04]  /*12c60*/  STL [R1+0xb4], R19 ;  /* 0x0000b41301007387 */ /* 0x0081e80000100800 */
[----:B0-----:R-:W3:Y:S04]  /*12c70*/  LDL.LU R19, [R1+0x1f48] ;  /* 0x001f480001137983 */ /* 0x001ee80000300800 */
[----:B------:R-:W2:Y:S04]  /*12c80*/  LDL R4, [R1+0xb3c] ;  /* 0x000b3c0001047983 */ /* 0x000ea80000100800 */
[----:B------:R-:W2:Y:S01]  /*12c90*/  LDL R5, [R1+0xb40] ;  /* 0x000b400001057983 */ /* 0x000ea20000100800 */
[----:B---3--:R-:W-:-:S02]  /*12ca0*/  PRMT R19, RZ, 0x7610, R19 ;  /* 0x00007610ff137816 */ /* 0x008fc40000000013 */
[----:B--2---:R-:W-:-:S04]  /*12cb0*/  @!P0 LOP3.LUT R5, R5, R4, RZ, 0x3c, !PT ;  /* 0x0000000405058212 */ /* 0x004fc800078e3cff */
[----:B------:R-:W-:-:S04]  /*12cc0*/  @!P0 LOP3.LUT R4, R5, R4, RZ, 0x3c, !PT ;  /* 0x0000000405048212 */ /* 0x000fc800078e3cff */
[----:B------:R-:W-:-:S05]  /*12cd0*/  @!P0 LOP3.LUT R5, R5, R4, RZ, 0x3c, !PT ;  /* 0x0000000405058212 */ /* 0x000fca00078e3cff */
[----:B------:R-:W2:Y:S04]  /*12ce0*/  @!P0 LDG.E.U16 R19, [R4.64] ;  /* 0x0000000604138981 */ /* 0x000ea8000c1e1500 */
[----:B--2---:R0:W-:Y:S04]  /*12cf0*/  STL [R1+0xb0], R19 ;  /* 0x0000b01301007387 */ /* 0x0041e80000100800 */
[----:B0-----:R-:W2:Y:S04]  /*12d00*/  LDL.LU R19, [R1+0x1f44] ;  /* 0x001f440001137983 */ /* 0x001ea80000300800 */
[----:B------:R-:W3:Y:S04]  /*12d10*/  LDL R4, [R1+0xb1c] ;  /* 0x000b1c0001047983 */ /* 0x000ee80000100800 */
[----:B------:R-:W3:Y:S01]  /*12d20*/  LDL R5, [R1+0xb20] ;  /* 0x000b200001057983 */ /* 0x000ee20000100800 */
[----:B--2---:R-:W-:-:S02]  /*12d30*/  PRMT R19, RZ, 0x7610, R19 ;  /* 0x00007610ff137816 */ /* 0x004fc40000000013 */
[----:B---3--:R-:W-:-:S04]  /*12d40*/  @!P0 LOP3.LUT R5, R5, R4, RZ, 0x3c, !PT ;  /* 0x0000000405058212 */ /* 0x008fc800078e3cff */
        /* <DEDUP_REMOVED lines=11> */
[----:B------:R-:W2:Y:S01]  /*12e00*/  @!P0 LDG.E.U16 R19, [R4.64] ;  /* 0x0000000604138981 */ /* 0x000ea2000c1e1500 */
[----:B------:R-:W-:-:S05]  /*12e10*/  LOP3.LUT R12, R12, 0x7f, RZ, 0xc0, !PT ;  /* 0x0000007f0c0c7812 */ /* 0x000fca00078ec0ff */
[----:B------:R-:W-:Y:S01]  /*12e20*/  IMAD.SHL.U32 R12, R12, 0x2, RZ ;  /* 0x000000020c0c7824 */ /* 0x000fe200078e00ff */
[----:B--2---:R0:W-:Y:S04]  /*12e30*/  STL [R1+0xa8], R19 ;  /* 0x0000a81301007387 */ /* 0x0041e80000100800 */
[----:B0-----:R-:W2:Y:S04]  /*12e40*/  LDL.LU R19, [R1+0x1f3c] ;  /* 0x001f3c0001137983 */ /* 0x001ea80000300800 */
[----:B------:R-:W3:Y:S01]  /*12e50*/  LDL.LU R5, [R1+0x54] ;  /* 0x0000540001057983 */ /* 0x000ee20000300800 */
[----:B------:R-:W-:-:S03]  /*12e60*/  LOP3.LUT R12, R12, 0x10, RZ, 0x3c, !PT ;  /* 0x000000100c0c7812 */ /* 0x000fc600078e3cff */
[----:B------:R-:W-:Y:S04]  /*12e70*/  STS.U16 [R18+0x9000], R25 ;  /* 0x0090001912007388 */ /* 0x000fe80000000400 */
[----:B----4-:R-:W-:Y:S04]  /*12e80*/  STS.U16 [R18+0x9800], R20 ;  /* 0x0098001412007388 */ /* 0x010fe80000000400 */
[----:B------:R-:W-:Y:S01]  /*12e90*/  STS.U16 [R18+0xa000], R14 ;  /* 0x00a0000e12007388 */ /* 0x000fe20000000400 */
[----:B------:R-:W-:-:S03]  /*12ea0*/  PRMT R0, RZ, 0x7610, R0 ;  /* 0x00007610ff007816 */ /* 0x000fc60000000000 */
[----:B------:R-:W-:Y:S01]  /*12eb0*/  STS.U16 [R18+0xa800], R8 ;  /* 0x00a8000812007388 */ /* 0x000fe20000000400 */
[----:B------:R-:W-:-:S03]  /*12ec0*/  @!P0 IMAD.MOV.U32 R4, RZ, RZ, R22 ;  /* 0x000000ffff048224 */ /* 0x000fc600078e0016 */
[----:B------:R-:W-:Y:S04]  /*12ed0*/  STS.U16 [R18+0xb000], R7 ;  /* 0x00b0000712007388 */ /* 0x000fe80000000400 */
[----:B------:R-:W-:Y:S01]  /*12ee0*/  STS.U16 [R18+0xb800], R6 ;  /* 0x00b8000612007388 */ /* 0x000fe20000000400 */
[----:B------:R-:W-:-:S03]  /*12ef0*/  PRMT R2, RZ, 0x7610, R2 ;  /* 0x00007610ff027816 */ /* 0x000fc60000000002 */
[----:B------:R-:W4:Y:S04]  /*12f00*/  LDL R22, [R1+0xa80] ;  /* 0x000a800001167983 */ /* 0x000f280000100800 */
[----:B---3--:R0:W-:Y:S02]  /*12f10*/  STS.U16 [R12+0x8100], R5 ;  /* 0x008100050c007388 */ /* 0x0081e40000000400 */
[----:B0-----:R-:W-:Y:S02]  /*12f20*/  @!P0 IMAD.MOV.U32 R5, RZ, RZ, R23 ;  /* 0x000000ffff058224 */ /* 0x001fe400078e0017 */
[----:B------:R-:W3:Y:S04]  /*12f30*/  LDL R23, [R1+0xa7c] ;  /* 0x000a7c0001177983 */ /* 0x000ee80000100800 */
[----:B------:R0:W2:Y:S04]  /*12f40*/  @!P0 LDG.E.U16 R0, [R4.64] ;  /* 0x0000000604008981 */ /* 0x0000a8000c1e1500 */
[----:B0-----:R-:W3:Y:S04]  /*12f50*/  LDL R4, [R1+0xabc] ;  /* 0x000abc0001047983 */ /* 0x001ee80000100800 */
[----:B------:R-:W3:Y:S04]  /*12f60*/  LDL R5, [R1+0xac0] ;  /* 0x000ac00001057983 */ /* 0x000ee80000100800 */
[----:B------:R0:W-:Y:S04]  /*12f70*/  STS.U16 [R12+0x8900], R26 ;  /* 0x0089001a0c007388 */ /* 0x0001e80000000400 */
[----:B--2---:R-:W-:Y:S01]  /*12f80*/  STL [R1+0x1e54], R0 ;  /* 0x001e540001007387 */ /* 0x004fe20000100800 */
[----:B---3--:R-:W-:-:S04]  /*12f90*/  @!P0 LOP3.LUT R5, R5, R4, RZ, 0x3c, !PT ;  /* 0x0000000405058212 */ /* 0x008fc800078e3cff */
[C---:B------:R-:W-:Y:S01]  /*12fa0*/  @!P0 LOP3.LUT R4, R5.reuse, R4, RZ, 0x3c, !PT ;  /* 0x0000000405048212 */ /* 0x040fe200078e3cff */
[----:B------:R-:W-:Y:S03]  /*12fb0*/  STL [R1+0x1e58], R0 ;  /* 0x001e580001007387 */ /* 0x000fe60000100800 */
[----:B------:R-:W-:Y:S01]  /*12fc0*/  @!P0 LOP3.LUT R5, R5, R4, RZ, 0x3c, !PT ;  /* 0x0000000405058212 */ /* 0x000fe200078e3cff */
[----:B------:R-:W-:Y:S04]  /*12fd0*/  STL [R1+0x1ec0], R0 ;  /* 0x001ec00001007387 */ /* 0x000fe80000100800 */
[----:B0-----:R-:W2:Y:S04]  /*12fe0*/  LDL.LU R26, [R1+0x1f38] ;  /* 0x001f3800011a7983 */ /* 0x001ea80000300800 */
[----:B------:R0:W3:Y:S04]  /*12ff0*/  @!P0 LDG.E.U16 R2, [R4.64] ;  /* 0x0000000604028981 */ /* 0x0000e8000c1e1500 */
[----:B0-----:R-:W2:Y:S04]  /*13000*/  LDL R4, [R1+0xa9c] ;  /* 0x000a9c0001047983 */ /* 0x001ea80000100800 */
[----:B------:R-:W2:Y:S01]  /*13010*/  LDL R5, [R1+0xaa0] ;  /* 0x000aa00001057983 */ /* 0x000ea20000100800 */
[----:B------:R-:W-:-:S02]  /*13020*/  PRMT R25, RZ, 0x7610, R25 ;  /* 0x00007610ff197816 */ /* 0x000fc40000000019 */
[----:B------:R-:W-:Y:S01]  /*13030*/  PRMT R20, RZ, 0x7610, R20 ;  /* 0x00007610ff147816 */ /* 0x000fe20000000014 */
[----:B------:R0:W-:Y:S04]  /*13040*/  STS.U16 [R12+0x9100], R3 ;  /* 0x009100030c007388 */ /* 0x0001e80000000400 */
[----:B0-----:R-:W3:Y:S01]  /*13050*/  LDL R3, [R1+0xa5c] ;  /* 0x000a5c0001037983 */ /* 0x001ee20000100800 */
[----:B--2---:R-:W-:-:S04]  /*13060*/  @!P0 LOP3.LUT R5, R5, R4, RZ, 0x3c, !PT ;  /* 0x0000000405058212 */ /* 0x004fc800078e3cff */
[----:B------:R-:W-:-:S04]  /*13070*/  @!P0 LOP3.LUT R4, R5, R4, RZ, 0x3c, !PT ;  /* 0x0000000405048212 */ /* 0x000fc800078e3cff */
[----:B------:R-:W-:-:S05]  /*13080*/  @!P0 LOP3.LUT R5, R5, R4, RZ, 0x3c, !PT ;  /* 0x0000000405058212 */ /* 0x000fca00078e3cff */
[----:B------:R4:W2:Y:S04]  /*13090*/  @!P0 LDG.E.U16 R25, [R4.64] ;  /* 0x0000000604198981 */ /* 0x0008a8000c1e1500 */
[----:B---3--:R0:W-:Y:S01]  /*130a0*/  STL [R1+0x10], R2 ;  /* 0x0000100201007387 */ /* 0x0081e20000100800 */
[----:B----4-:R-:W-:Y:S02]  /*130b0*/  @!P0 IMAD.MOV.U32 R4, RZ, RZ, R22 ;  /* 0x000000ffff048224 */ /* 0x010fe400078e0016 */
[----:B------:R-:W-:Y:S01]  /*130c0*/  @!P0 IMAD.MOV.U32 R5, RZ, RZ, R23 ;  /* 0x000000ffff058224 */ /* 0x000fe200078e0017 */
[----:B0-----:R-:W3:Y:S04]  /*130d0*/  LDL R2, [R1+0xa60] ;  /* 0x000a600001027983 */ /* 0x001ee80000100800 */
[----:B------:R0:W4:Y:S01]  /*130e0*/  @!P0 LDG.E.U16 R20, [R4.64] ;  /* 0x0000000604148981 */ /* 0x000122000c1e1500 */
[----:B------:R-:W-:Y:S01]  /*130f0*/  PRMT R14, RZ, 0x7610, R14 ;  /* 0x00007610ff0e7816 */ /* 0x000fe2000000000e */
[----:B0-----:R-:W-:-:S02]  /*13100*/  @!P0 IMAD.MOV.U32 R5, RZ, RZ, R3 ;  /* 0x000000ffff058224 */ /* 0x001fc400078e0003 */
[----:B--2---:R-:W-:Y:S04]  /*13110*/  STL [R1+0x1e5c], R25 ;  /* 0x001e5c1901007387 */ /* 0x004fe80000100800 */
[----:B------:R-:W-:Y:S04]  /*13120*/  STL [R1+0x1e60], R25 ;  /* 0x001e601901007387 */ /* 0x000fe80000100800 */
[----:B------:R-:W-:Y:S01]  /*13130*/  STL [R1+0x1ec4], R25 ;  /* 0x001ec41901007387 */ /* 0x000fe20000100800 */
[----:B---3--:R-:W-:-:S03]  /*13140*/  @!P0 IMAD.MOV.U32 R4, RZ, RZ, R2 ;  /* 0x000000ffff048224 */ /* 0x008fc600078e0002 */
[----:B----4-:R-:W-:Y:S04]  /*13150*/  STL [R1+0x1e64], R20 ;  /* 0x001e641401007387 */ /* 0x010fe80000100800 */
[----:B------:R-:W-:Y:S04]  /*13160*/  STL [R1+0x1e68], R20 ;  /* 0x001e681401007387 */ /* 0x000fe80000100800 */
[----:B------:R-:W-:Y:S04]  /*13170*/  STL [R1+0x1ebc], R20 ;  /* 0x001ebc1401007387 */ /* 0x000fe80000100800 */
[----:B------:R-:W-:Y:S04]  /*13180*/  STL [R1+0x1f04], R20 ;  /* 0x001f041401007387 */ /* 0x000fe80000100800 */
[----:B------:R-:W-:Y:S04]  /*13190*/  STL [R1+0x1f08], R20 ;  /* 0x001f081401007387 */ /* 0x000fe80000100800 */
[----:B------:R-:W2:Y:S04]  /*131a0*/  LDL R3, [R1+0x9fc] ;  /* 0x0009fc0001037983 */ /* 0x000ea80000100800 */
[----:B------:R-:W3:Y:S04]  /*131b0*/  LDL R2, [R1+0xa00] ;  /* 0x000a000001027983 */ /* 0x000ee80000100800 */
[----:B------:R-:W4:Y:S04]  /*131c0*/  LDL.LU R23, [R1+0x7c] ;  /* 0x00007c0001177983 */ /* 0x000f280000300800 */
[----:B------:R-:W2:Y:S04]  /*131d0*/  LDL.LU R22, [R1+0x40] ;  /* 0x0000400001167983 */ /* 0x000ea80000300800 */
[----:B------:R0:W2:Y:S04]  /*131e0*/  @!P0 LDG.E.U16 R14, [R4.64] ;  /* 0x00000006040e8981 */ /* 0x0000a8000c1e1500 */
[----:B0-----:R-:W2:Y:S04]  /*131f0*/  LDL R4, [R1+0xa3c] ;  /* 0x000a3c0001047983 */ /* 0x001ea80000100800 */
[----:B------:R-:W2:Y:S01]  /*13200*/  LDL R5, [R1+0xa40] ;  /* 0x000a400001057983 */ /* 0x000ea20000100800 */
[----:B------:R-:W-:-:S03]  /*13210*/  PRMT R8, RZ, 0x7610, R8 ;  /* 0x00007610ff087816 */ /* 0x000fc60000000008 */
[----:B------:R-:W-:Y:S04]  /*13220*/  STS.U16 [R12+0x9900], R26 ;  /* 0x0099001a0c007388 */ /* 0x000fe80000000400 */
[----:B------:R-:W-:Y:S04]  /*13230*/  STS.U16 [R12+0xa100], R19 ;  /* 0x00a100130c007388 */ /* 0x000fe80000000400 */
[----:B------:R-:W-:Y:S01]  /*13240*/  STS.U16 [R12+0xa900], R13 ;  /* 0x00a9000d0c007388 */ /* 0x000fe20000000400 */
[----:B--2---:R-:W-:-:S04]  /*13250*/  @!P0 LOP3.LUT R5, R5, R4, RZ, 0x3c, !PT ;  /* 0x0000000405058212 */ /* 0x004fc800078e3cff */
[----:B------:R-:W-:-:S04]  /*13260*/  @!P0 LOP3.LUT R4, R5, R4, RZ, 0x3c, !PT ;  /* 0x0000000405048212 */ /* 0x000fc800078e3cff */
[----:B------:R-:W-:-:S05]  /*13270*/  @!P0 LOP3.LUT R5, R5, R4, RZ, 0x3c, !PT ;  /* 0x0000000405058212 */ /* 0x000fca00078e3cff */
[----:B------:R0:W2:Y:S04]  /*13280*/  @!P0 LDG.E.U16 R8, [R4.64] ;  /* 0x0000000604088981 */ /* 0x0000a8000c1e1500 */
[----:B0-----:R-:W0:Y:S04]  /*13290*/  S2R R5, SR_TID.X ;  /* 0x0000000000057919 */ /* 0x001e280000002100 */
[----:B------:R-:W-:Y:S04]  /*132a0*/  STL [R1+0x1e6c], R14 ;  /* 0x001e6c0e01007387 */ /* 0x000fe80000100800 */
[----:B------:R-:W-:Y:S04]  /*132b0*/  STL [R1+0x1e70], R14 ;  /* 0x001e700e01007387 */ /* 0x000fe80000100800 */
[----:B------:R-:W-:Y:S04]  /*132c0*/  STL [R1+0x1e94], R14 ;  /* 0x001e940e01007387 */ /* 0x000fe80000100800 */
[----:B------:R-:W-:Y:S04]  /*132d0*/  STL [R1+0x1e98], R14 ;  /* 0x001e980e01007387 */ /* 0x000fe80000100800 */
[----:B------:R-:W-:Y:S01]  /*132e0*/  STL [R1+0x1e9c], R14 ;  /* 0x001e9c0e01007387 */ /* 0x000fe20000100800 */
[----:B0-----:R-:W-:-:S03]  /*132f0*/  LOP3.LUT R5, R5, 0x7f, RZ, 0xc0, !PT ;  /* 0x0000007f05057812 */ /* 0x001fc600078ec0ff */
[----:B------:R0:W-:Y:S02]  /*13300*/  STL [R1+0x1ea8], R14 ;  /* 0x001ea80e01007387 */ /* 0x0001e40000100800 */
[----:B------:R-:W-:Y:S02]  /*13310*/  IMAD.SHL.U32 R5, R5, 0x2, RZ ;  /* 0x0000000205057824 */ /* 0x000fe400078e00ff */
[----:B0-----:R-:W2:Y:S04]  /*13320*/  LDL R14, [R1+0xa20] ;  /* 0x000a2000010e7983 */ /* 0x001ea80000100800 */
[----:B------:R-:W2:Y:S01]  /*13330*/  LDL.LU R12, [R1+0x1f34] ;  /* 0x001f3400010c7983 */ /* 0x000ea20000300800 */
[----:B------:R-:W-:-:S03]  /*13340*/  LOP3.LUT R4, R5, 0x10, RZ, 0x3c, !PT ;  /* 0x0000001005047812 */ /* 0x000fc600078e3cff */
[----:B------:R-:W3:Y:S01]  /*13350*/  LDL R5, [R1+0xa1c] ;  /* 0x000a1c0001057983 */ /* 0x000ee20000100800 */
[----:B------:R-:W-:Y:S02]  /*13360*/  PRMT R7, RZ, 0x7610, R7 ;  /* 0x00007610ff077816 */ /* 0x000fe40000000007 */
[----:B------:R-:W-:Y:S01]  /*13370*/  PRMT R6, RZ, 0x7610, R6 ;  /* 0x00007610ff067816 */ /* 0x000fe20000000006 */
[----:B--2---:R0:W-:Y:S02]  /*13380*/  STS.U16 [R4+0xb100], R12 ;  /* 0x00b1000c04007388 */ /* 0x0041e40000000400 */
[----:B0-----:R-:W-:-:S05]  /*13390*/  @!P0 IMAD.MOV.U32 R4, RZ, RZ, R14 ;  /* 0x000000ffff048224 */ /* 0x001fca00078e000e */
[----:B---3--:R0:W2:Y:S04]  /*133a0*/  @!P0 LDG.E.U16 R7, [R4.64] ;  /* 0x0000000604078981 */ /* 0x0080a8000c1e1500 */
[----:B0-----:R-:W0:Y:S01]  /*133b0*/  S2R R5, SR_TID.X ;  /* 0x0000000000057919 */ /* 0x001e220000002100 */
[----:B------:R-:W-:Y:S01]  /*133c0*/  @!P0 IMAD.MOV.U32 R4, RZ, RZ, R2 ;  /* 0x000000ffff048224 */ /* 0x000fe200078e0002 */
[----:B0-----:R-:W-:-:S05]  /*133d0*/  LOP3.LUT R5, R5, 0x7f, RZ, 0xc0, !PT ;  /* 0x0000007f05057812 */ /* 0x001fca00078ec0ff */
[----:B------:R-:W-:-:S05]  /*133e0*/  IMAD.SHL.U32 R5, R5, 0x2, RZ ;  /* 0x0000000205057824 */ /* 0x000fca00078e00ff */
[----:B------:R-:W-:-:S05]  /*133f0*/  LOP3.LUT R5, R5, 0x10, RZ, 0x3c, !PT ;  /* 0x0000001005057812 */ /* 0x000fca00078e3cff */
[----:B------:R0:W-:Y:S02]  /*13400*/  STS.U16 [R5+0xb900], R10 ;  /* 0x00b9000a05007388 */ /* 0x0001e40000000400 */
[----:B0-----:R-:W-:-:S05]  /*13410*/  @!P0 IMAD.MOV.U32 R5, RZ, RZ, R3 ;  /* 0x000000ffff058224 */ /* 0x001fca00078e0003 */
[----:B------:R0:W3:Y:S01]  /*13420*/  @!P0 LDG.E.U16 R6, [R4.64] ;  /* 0x0000000604068981 */ /* 0x0000e2000c1e1500 */
[----:B------:R-:W-:-:S03]  /*13430*/  IMAD.SHL.U32 R29, R29, 0x2, RZ ;  /* 0x000000021d1d7824 */ /* 0x000fc600078e00ff */
[----:B------:R-:W-:Y:S04]  /*13440*/  STL [R1+0x1e74], R8 ;  /* 0x001e740801007387 */ /* 0x000fe80000100800 */
[----:B------:R-:W-:Y:S04]  /*13450*/  STL [R1+0x1e78], R8 ;  /* 0x001e780801007387 */ /* 0x000fe80000100800 */
[----:B------:R-:W3:Y:S01]  /*13460*/  LDL R14, [R1+0x9c0] ;  /* 0x0009c000010e7983 */ /* 0x000ee20000100800 */
[----:B------:R-:W-:-:S05]  /*13470*/  LOP3.LUT R29, R29, 0x20, RZ, 0x3c, !PT ;  /* 0x000000201d1d7812 */ /* 0x000fca00078e3cff */
[----:B----4-:R1:W-:Y:S04]  /*13480*/  STS.U16 [R29+0x8200], R23 ;  /* 0x008200171d007388 */ /* 0x0103e80000000400 */
[----:B--2---:R-:W-:Y:S04]  /*13490*/  STL [R1+0x1e7c], R7 ;  /* 0x001e7c0701007387 */ /* 0x004fe80000100800 */
[----:B------:R-:W-:Y:S04]  /*134a0*/  STL [R1+0x1e80], R7 ;  /* 0x001e800701007387 */ /* 0x000fe80000100800 */
[----:B0-----:R-:W2:Y:S04]  /*134b0*/  LDL R4, [R1+0x9dc] ;  /* 0x0009dc0001047983 */ /* 0x001ea80000100800 */
[----:B------:R-:W2:Y:S04]  /*134c0*/  LDL R5, [R1+0x9e0] ;  /* 0x0009e00001057983 */ /* 0x000ea80000100800 */
[----:B------:R-:W4:Y:S04]  /*134d0*/  LDL R3, [R1+0x99c] ;  /* 0x00099c0001037983 */ /* 0x000f280000100800 */
[----:B------:R-:W4:Y:S04]  /*134e0*/  LDL R2, [R1+0x9a0] ;  /* 0x0009a00001027983 */ /* 0x000f280000100800 */
[----:B---3--:R-:W-:Y:S04]  /*134f0*/  STL [R1+0x1e84], R6 ;  /* 0x001e840601007387 */ /* 0x008fe80000100800 */
[----:B------:R-:W-:Y:S04]  /*13500*/  STL [R1+0x1ec8], R6 ;  /* 0x001ec80601007387 */ /* 0x000fe80000100800 */
[----:B------:R-:W-:Y:S04]  /*13510*/  STL [R1+0x1ecc], R6 ;  /* 0x001ecc0601007387 */ /* 0x000fe80000100800 */
[----:B-1----:R-:W3:Y:S01]  /*13520*/  LDL.LU R23, [R1+0x1f30] ;  /* 0x001f300001177983 */ /* 0x002ee20000300800 */
[----:B--2---:R-:W-:-:S04]  /*13530*/  @!P0 LOP3.LUT R5, R5, R4, RZ, 0x3c, !PT ;  /* 0x0000000405058212 */ /* 0x004fc800078e3cff */
[----:B------:R-:W-:-:S04]  /*13540*/  @!P0 LOP3.LUT R4, R5, R4, RZ, 0x3c, !PT ;  /* 0x0000000405048212 */ /* 0x000fc800078e3cff */
[----:B------:R-:W-:Y:S02]  /*13550*/  @!P0 LOP3.LUT R5, R5, R4, RZ, 0x3c, !PT ;  /* 0x0000000405058212 */ /* 0x000fe400078e3cff */
[----:B---3--:R-:W-:-:S06]  /*13560*/  PRMT R23, RZ, 0x7610, R23 ;  /* 0x00007610ff177816 */ /* 0x008fcc0000000017 */
[----:B------:R-:W2:Y:S04]  /*13570*/  @!P0 LDG.E.U16 R23, [R4.64] ;  /* 0x0000000604178981 */ /* 0x000ea8000c1e1500 */
[----:B--2---:R0:W-:Y:S04]  /*13580*/  STL [R1+0x24], R23 ;  /* 0x0000241701007387 */ /* 0x0041e80000100800 */
[----:B0-----:R-:W2:Y:S04]  /*13590*/  LDL.LU R23, [R1+0x1f2c] ;  /* 0x001f2c0001177983 */ /* 0x001ea80000300800 */
[----:B------:R-:W3:Y:S04]  /*135a0*/  LDL.LU R4, [R1+0x6c] ;  /* 0x00006c0001047983 */ /* 0x000ee80000300800 */
[----:B------:R-:W2:Y:S01]  /*135b0*/  LDL R5, [R1+0x9bc] ;  /* 0x0009bc0001057983 */ /* 0x000ea20000100800 */
[----:B------:R-:W-:-:S03]  /*135c0*/  PRMT R28, RZ, 0x7610, R28 ;  /* 0x00007610ff1c7816 */ /* 0x000fc6000000001c */
[----:B---3--:R0:W-:Y:S02]  /*135d0*/  STS.U16 [R29+0x8a00], R4 ;  /* 0x008a00041d007388 */ /* 0x0081e40000000400 */
[----:B0-----:R-:W-:Y:S01]  /*135e0*/  @!P0 IMAD.MOV.U32 R4, RZ, RZ, R14 ;  /* 0x000000ffff048224 */ /* 0x001fe200078e000e */
[----:B------:R-:W-:Y:S01]  /*135f0*/  PRMT R26, RZ, 0x7610, R26 ;  /* 0x00007610ff1a7816 */ /* 0x000fe2000000001a */
[----:B------:R-:W3:Y:S04]  /*13600*/  LDL R14, [R1+0x980] ;  /* 0x00098000010e7983 */ /* 0x000ee80000100800 */
[----:B--2---:R4:W2:Y:S04]  /*13610*/  @!P0 LDG.E.U16 R28, [R4.64] ;  /* 0x00000006041c8981 */ /* 0x0048a8000c1e1500 */
[----:B------:R0:W-:Y:S01]  /*13620*/  STS.U16 [R29+0x9200], R22 ;  /* 0x009200161d007388 */ /* 0x0001e20000000400 */
[----:B----4-:R-:W-:-:S02]  /*13630*/  @!P0 IMAD.MOV.U32 R4, RZ, RZ, R2 ;  /* 0x000000ffff048224 */ /* 0x010fc400078e0002 */
[----:B------:R-:W-:-:S05]  /*13640*/  @!P0 IMAD.MOV.U32 R5, RZ, RZ, R3 ;  /* 0x000000ffff058224 */ /* 0x000fca00078e0003 */
[----:B------:R1:W4:Y:S04]  /*13650*/  @!P0 LDG.E.U16 R26, [R4.64] ;  /* 0x00000006041a8981 */ /* 0x000328000c1e1500 */
[----:B--2---:R2:W-:Y:S04]  /*13660*/  STL [R1+0xc], R28 ;  /* 0x00000c1c01007387 */ /* 0x0045e80000100800 */
[----:B0-----:R-:W3:Y:S04]  /*13670*/  LDL R22, [R1+0x960] ;  /* 0x0009600001167983 */ /* 0x001ee80000100800 */
[----:B------:R-:W3:Y:S04]  /*13680*/  LDL R3, [R1+0x93c] ;  /* 0x00093c0001037983 */ /* 0x000ee80000100800 */
[----:B--2---:R-:W2:Y:S04]  /*13690*/  LDL R28, [R1+0x95c] ;  /* 0x00095c00011c7983 */ /* 0x004ea80000100800 */
[----:B------:R-:W2:Y:S04]  /*136a0*/  LDL R2, [R1+0x940] ;  /* 0x0009400001027983 */ /* 0x000ea80000100800 */
[----:B-1----:R-:W2:Y:S04]  /*136b0*/  LDL.LU R4, [R1+0x8] ;  /* 0x0000080001047983 */ /* 0x002ea80000300800 */
[----:B------:R-:W3:Y:S01]  /*136c0*/  LDL R5, [R1+0x97c] ;  /* 0x00097c0001057983 */ /* 0x000ee20000100800 */
[----:B------:R-:W-:-:S02]  /*136d0*/  PRMT R19, RZ, 0x7610, R19 ;  /* 0x00007610ff137816 */ /* 0x000fc40000000013 */
[----:B------:R-:W-:Y:S01]  /*136e0*/  PRMT R13, RZ, 0x7610, R13 ;  /* 0x00007610ff0d7816 */ /* 0x000fe2000000000d */
[----:B--2---:R3:W-:Y:S02]  /*136f0*/  STS.U16 [R29+0x9a00], R4 ;  /* 0x009a00041d007388 */ /* 0x0047e40000000400 */
[----:B---3--:R-:W-:-:S05]  /*13700*/  @!P0 IMAD.MOV.U32 R4, RZ, RZ, R14 ;  /* 0x000000ffff048224 */ /* 0x008fca00078e000e */
[----:B------:R0:W2:Y:S02]  /*13710*/  @!P0 LDG.E.U16 R19, [R4.64] ;  /* 0x0000000604138981 */ /* 0x0000a4000c1e1500 */
[----:B0-----:R-:W-:Y:S02]  /*13720*/  @!P0 IMAD.MOV.U32 R4, RZ, RZ, R22 ;  /* 0x000000ffff048224 */ /* 0x001fe400078e0016 */
[----:B------:R-:W-:-:S05]  /*13730*/  @!P0 IMAD.MOV.U32 R5, RZ, RZ, R28 ;  /* 0x000000ffff058224 */ /* 0x000fca00078e001c */
[----:B------:R0:W3:Y:S04]  /*13740*/  @!P0 LDG.E.U16 R13, [R4.64] ;  /* 0x00000006040d8981 */ /* 0x0000e8000c1e1500 */
[----:B----4-:R-:W-:Y:S01]  /*13750*/  STL [R1+0x1e2c], R26 ;  /* 0x001e2c1a01007387 */ /* 0x010fe20000100800 */
[----:B------:R-:W-:-:S03]  /*13760*/  PRMT R12, RZ, 0x7610, R12 ;  /* 0x00007610ff0c7816 */ /* 0x000fc6000000000c */
[----:B------:R-:W-:Y:S04]  /*13770*/  STL [R1+0x1e30], R26 ;  /* 0x001e301a01007387 */ /* 0x000fe80000100800 */
[----:B------:R-:W-:Y:S01]  /*13780*/  STL [R1+0x1e88], R26 ;  /* 0x001e881a01007387 */ /* 0x000fe20000100800 */
[----:B0-----:R-:W-:-:S03]  /*13790*/  @!P0 IMAD.MOV.U32 R4, RZ, RZ, R2 ;  /* 0x000000ffff048224 */ /* 0x001fc600078e0002 */
[----:B------:R-:W-:Y:S01]  /*137a0*/  STL [R1+0x1e8c], R26 ;  /* 0x001e8c1a01007387 */ /* 0x000fe20000100800 */
[----:B------:R-:W-:-:S03]  /*137b0*/  @!P0 IMAD.MOV.U32 R5, RZ, RZ, R3 ;  /* 0x000000ffff058224 */ /* 0x000fc600078e0003 */
[----:B------:R-:W-:Y:S04]  /*137c0*/  STL [R1+0x1e90], R26 ;  /* 0x001e901a01007387 */ /* 0x000fe80000100800 */
[----:B------:R-:W4:Y:S04]  /*137d0*/  LDL.LU R14, [R1+0x84] ;  /* 0x00008400010e7983 */ /* 0x000f280000300800 */
[----:B------:R0:W4:Y:S04]  /*137e0*/  @!P0 LDG.E.U16 R12, [R4.64] ;  /* 0x00000006040c8981 */ /* 0x000128000c1e1500 */
[----:B--2---:R-:W-:Y:S04]  /*137f0*/  STL [R1+0x1e28], R19 ;  /* 0x001e281301007387 */ /* 0x004fe80000100800 */
[----:B------:R-:W-:Y:S04]  /*13800*/  STL [R1+0x1e34], R19 ;  /* 0x001e341301007387 */ /* 0x000fe80000100800 */
[----:B------:R-:W-:Y:S04]  /*13810*/  STL [R1+0x1e38], R19 ;  /* 0x001e381301007387 */ /* 0x000fe80000100800 */
[----:B------:R-:W2:Y:S04]  /*13820*/  LDL.LU R22, [R1+0x78] ;  /* 0x0000780001167983 */ /* 0x000ea80000300800 */
[----:B---3--:R-:W-:Y:S04]  /*13830*/  STL [R1+0x1e24], R13 ;  /* 0x001e240d01007387 */ /* 0x008fe80000100800 */
[----:B0-----:R-:W3:Y:S04]  /*13840*/  LDL R4, [R1+0x91c] ;  /* 0x00091c0001047983 */ /* 0x001ee80000100800 */
[----:B------:R-:W3:Y:S01]  /*13850*/  LDL R5, [R1+0x920] ;  /* 0x0009200001057983 */ /* 0x000ee20000100800 */
[----:B------:R-:W-:-:S03]  /*13860*/  PRMT R10, RZ, 0x7610, R10 ;  /* 0x00007610ff0a7816 */ /* 0x000fc6000000000a */
[----:B------:R-:W2:Y:S04]  /*13870*/  LDL R28, [R1+0x8e0] ;  /* 0x0008e000011c7983 */ /* 0x000ea80000100800 */
[----:B------:R-:W2:Y:S04]  /*13880*/  LDL R3, [R1+0x6ac] ;  /* 0x0006ac0001037983 */ /* 0x000ea80000100800 */
[----:B------:R-:W2:Y:S04]  /*13890*/  LDL R2, [R1+0x8c0] ;  /* 0x0008c00001027983 */ /* 0x000ea80000100800 */
[----:B----4-:R-:W-:Y:S01]  /*138a0*/  STL [R1+0x1e20], R12 ;  /* 0x001e200c01007387 */ /* 0x010fe20000100800 */
[----:B---3--:R-:W-:-:S04]  /*138b0*/  @!P0 LOP3.LUT R5, R5, R4, RZ, 0x3c, !PT ;  /* 0x0000000405058212 */ /* 0x008fc800078e3cff */
[----:B------:R-:W-:-:S04]  /*138c0*/  @!P0 LOP3.LUT R4, R5, R4, RZ, 0x3c, !PT ;  /* 0x0000000405048212 */ /* 0x000fc800078e3cff */
[----:B------:R-:W-:-:S05]  /*138d0*/  @!P0 LOP3.LUT R5, R5, R4, RZ, 0x3c, !PT ;  /* 0x0000000405058212 */ /* 0x000fca00078e3cff */
[----:B------:R0:W3:Y:S04]  /*138e0*/  @!P0 LDG.E.U16 R10, [R4.64] ;  /* 0x00000006040a8981 */ /* 0x0000e8000c1e1500 */
[----:B0-----:R-:W4:Y:S04]  /*138f0*/  LDL R4, [R1+0x8fc] ;  /* 0x0008fc0001047983 */ /* 0x001f280000100800 */
[----:B------:R-:W4:Y:S04]  /*13900*/  LDL R5, [R1+0x900] ;  /* 0x0009000001057983 */ /* 0x000f280000100800 */
[----:B------:R-:W-:Y:S04]  /*13910*/  STS.U16 [R29+0xa200], R23 ;  /* 0x00a200171d007388 */ /* 0x000fe80000000400 */
[----:B------:R-:W-:Y:S04]  /*13920*/  STS.U16 [R29+0xaa00], R16 ;  /* 0x00aa00101d007388 */ /* 0x000fe80000000400 */
[----:B------:R-:W-:Y:S04]  /*13930*/  STS.U16 [R29+0xb200], R11 ;  /* 0x00b2000b1d007388 */ /* 0x000fe80000000400 */
[----:B------:R0:W-:Y:S02]  /*13940*/  STS.U16 [R29+0xba00], R9 ;  /* 0x00ba00091d007388 */ /* 0x0001e40000000400 */
[----:B0-----:R-:W-:-:S02]  /*13950*/  PRMT R9, RZ, 0x7610, R9 ;  /* 0x00007610ff097816 */ /* 0x001fc40000000009 */
[----:B---3--:R-:W-:Y:S04]  /*13960*/  STL [R1+0x1e1c], R10 ;  /* 0x001e1c0a01007387 */ /* 0x008fe80000100800 */
[----:B------:R-:W3:Y:S01]  /*13970*/  LDL.LU R29, [R1+0x1f28] ;  /* 0x001f2800011d7983 */ /* 0x000ee20000300800 */
[----:B----4-:R-:W-:-:S04]  /*13980*/  @!P0 LOP3.LUT R5, R5, R4, RZ, 0x3c, !PT ;  /* 0x0000000405058212 */ /* 0x010fc800078e3cff */
[----:B------:R-:W-:-:S04]  /*13990*/  @!P0 LOP3.LUT R4, R5, R4, RZ, 0x3c, !PT ;  /* 0x0000000405048212 */ /* 0x000fc800078e3cff */
[----:B------:R-:W-:-:S05]  /*139a0*/  @!P0 LOP3.LUT R5, R5, R4, RZ, 0x3c, !PT ;  /* 0x0000000405058212 */ /* 0x000fca00078e3cff */
[----:B------:R0:W4:Y:S04]  /*139b0*/  @!P0 LDG.E.U16 R9, [R4.64] ;  /* 0x0000000604098981 */ /* 0x000128000c1e1500 */
[----:B0-----:R-:W2:Y:S04]  /*139c0*/  LDL.LU R4, [R1+0x8c] ;  /* 0x00008c0001047983 */ /* 0x001ea80000300800 */
[----:B------:R-:W4:Y:S01]  /*139d0*/  LDL R5, [R1+0x8dc] ;  /* 0x0008dc0001057983 */ /* 0x000f220000100800 */
[----:B------:R-:W-:Y:S02]  /*139e0*/  LOP3.LUT R18, R18, 0x30, RZ, 0x3c, !PT ;  /* 0x0000003012127812 */ /* 0x000fe400078e3cff */
[----:B------:R-:W-:-:S02]  /*139f0*/  PRMT R11, RZ, 0x7610, R11 ;  /* 0x00007610ff0b7816 */ /* 0x000fc4000000000b */
[----:B---3--:R-:W-:Y:S01]  /*13a00*/  PRMT R29, RZ, 0x7610, R29 ;  /* 0x00007610ff1d7816 */ /* 0x008fe2000000001d */
[----:B--2---:R0:W-:Y:S02]  /*13a10*/  STS.U16 [R18+0x8300], R4 ;  /* 0x0083000412007388 */ /* 0x0041e40000000400 */
[----:B0-----:R-:W-:Y:S01]  /*13a20*/  @!P0 IMAD.MOV.U32 R4, RZ, RZ, R28 ;  /* 0x000000ffff048224 */ /* 0x001fe200078e001c */
[----:B------:R-:W-:Y:S01]  /*13a30*/  PRMT R27, RZ, 0x7610, R27 ;  /* 0x00007610ff1b7816 */ /* 0x000fe2000000001b */
[----:B------:R-:W2:Y:S04]  /*13a40*/  LDL R28, [R1+0xc78] ;  /* 0x000c7800011c7983 */ /* 0x000ea80000100800 */
[----:B----4-:R0:W3:Y:S02]  /*13a50*/  @!P0 LDG.E.U16 R11, [R4.64] ;  /* 0x00000006040b8981 */ /* 0x0100e4000c1e1500 */
[----:B0-----:R-:W-:-:S02]  /*13a60*/  @!P0 IMAD.MOV.U32 R4, RZ, RZ, R2 ;  /* 0x000000ffff048224 */ /* 0x001fc400078e0002 */
[----:B------:R-:W-:Y:S01]  /*13a70*/  @!P0 IMAD.MOV.U32 R5, RZ, RZ, R3 ;  /* 0x000000ffff058224 */ /* 0x000fe200078e0003 */
[----:B------:R-:W4:Y:S04]  /*13a80*/  LDL R2, [R1+0xc58] ;  /* 0x000c580001027983 */ /* 0x000f280000100800 */
[----:B------:R0:W2:Y:S04]  /*13a90*/  @!P0 LDG.E.U16 R29, [R4.64] ;  /* 0x00000006041d8981 */ /* 0x0000a8000c1e1500 */
[----:B0-----:R-:W3:Y:S04]  /*13aa0*/  LDL R4, [R1+0x8b0] ;  /* 0x0008b00001047983 */ /* 0x001ee80000100800 */
[----:B------:R-:W3:Y:S04]  /*13ab0*/  LDL R5, [R1+0xc8c] ;  /* 0x000c8c0001057983 */ /* 0x000ee80000100800 */
[----:B------:R0:W-:Y:S04]  /*13ac0*/  STS.U16 [R18+0x8b00], R14 ;  /* 0x008b000e12007388 */ /* 0x0001e80000000400 */
[----:B------:R1:W-:Y:S04]  /*13ad0*/  STS.U16 [R18+0x9300], R22 ;  /* 0x0093001612007388 */ /* 0x0003e80000000400 */
[----:B--2---:R-:W-:Y:S04]  /*13ae0*/  STL [R1+0x1e18], R29 ;  /* 0x001e181d01007387 */ /* 0x004fe80000100800 */
[----:B0-----:R-:W2:Y:S04]  /*13af0*/  LDL R14, [R1+0xc34] ;  /* 0x000c3400010e7983 */ /* 0x001ea80000100800 */
[----:B------:R-:W2:Y:S04]  /*13b00*/  LDL R3, [R1+0xc38] ;  /* 0x000c380001037983 */ /* 0x000ea80000100800 */
[----:B-1----:R-:W2:Y:S01]  /*13b10*/  LDL.LU R22, [R1+0x9c] ;  /* 0x00009c0001167983 */ /* 0x002ea20000300800 */
[----:B---3--:R-:W-:-:S04]  /*13b20*/  @!P0 LOP3.LUT R5, R5, R4, RZ, 0x3c, !PT ;  /* 0x0000000405058212 */ /* 0x008fc800078e3cff */
[----:B------:R-:W-:-:S04]  /*13b30*/  @!P0 LOP3.LUT R4, R5, R4, RZ, 0x3c, !PT ;  /* 0x0000000405048212 */ /* 0x000fc800078e3cff */
[----:B------:R-:W-:-:S05]  /*13b40*/  @!P0 LOP3.LUT R5, R5, R4, RZ, 0x3c, !PT ;  /* 0x0000000405058212 */ /* 0x000fca00078e3cff */
[----:B------:R0:W3:Y:S04]  /*13b50*/  @!P0 LDG.E.U16 R27, [R4.64] ;  /* 0x00000006041b8981 */ /* 0x0000e8000c1e1500 */
[----:B0-----:R-:W2:Y:S04]  /*13b60*/  LDL.LU R4, [R1+0x20] ;  /* 0x0000200001047983 */ /* 0x001ea80000300800 */
[----:B------:R-:W3:Y:S01]  /*13b70*/  LDL R5, [R1+0xc74] ;  /* 0x000c740001057983 */ /* 0x000ee20000100800 */
[----:B------:R-:W-:-:S03]  /*13b80*/  PRMT R21, RZ, 0x7610, R21 ;  /* 0x00007610ff157816 */ /* 0x000fc60000000015 */
[----:B--2---:R0:W-:Y:S02]  /*13b90*/  STS.U16 [R18+0x9b00], R4 ;  /* 0x009b000412007388 */ /* 0x0041e40000000400 */
[----:B0-----:R-:W-:-:S05]  /*13ba0*/  @!P0 IMAD.MOV.U32 R4, RZ, RZ, R28 ;  /* 0x000000ffff048224 */ /* 0x001fca00078e001c */
[----:B---3--:R-:W2:Y:S04]  /*13bb0*/  @!P0 LDG.E.U16 R21, [R4.64] ;  /* 0x0000000604158981 */ /* 0x008ea8000c1e1500 */
[----:B------:R0:W-:Y:S04]  /*13bc0*/  STL [R1+0xc4], R27 ;  /* 0x0000c41b01007387 */ /* 0x0001e80000100800 */
[----:B0-----:R-:W3:Y:S04]  /*13bd0*/  LDL.LU R27, [R1+0x94] ;  /* 0x00009400011b7983 */ /* 0x001ee80000300800 */
[----:B------:R-:W3:Y:S04]  /*13be0*/  LDL.LU R28, [R1+0x88] ;  /* 0x00008800011c7983 */ /* 0x000ee80000300800 */
[----:B--2---:R0:W-:Y:S04]  /*13bf0*/  STL [R1+0xc0], R21 ;  /* 0x0000c01501007387 */ /* 0x0041e80000100800 */
[----:B0-----:R-:W2:Y:S04]  /*13c00*/  LDL.LU R21, [R1+0x1f24] ;  /* 0x001f240001157983 */ /* 0x001ea80000300800 */
[----:B------:R-:W2:Y:S04]  /*13c10*/  LDL.LU R4, [R1+0x4] ;  /* 0x0000040001047983 */ /* 0x000ea80000300800 */
[----:B------:R-:W3:Y:S01]  /*13c20*/  LDL R5, [R1+0xc54] ;  /* 0x000c540001057983 */ /* 0x000ee20000100800 */
[----:B------:R-:W-:-:S03]  /*13c30*/  PRMT R23, RZ, 0x7610, R23 ;  /* 0x00007610ff177816 */ /* 0x000fc60000000017 */
[----:B--2---:R4:W-:Y:S04]  /*13c40*/  STS.U16 [R18+0xa300], R4 ;  /* 0x00a3000412007388 */ /* 0x0049e80000000400 */
[----:B------:R0:W-:Y:S01]  /*13c50*/  STS.U16 [R18+0xab00], R21 ;  /* 0x00ab001512007388 */ /* 0x0001e20000000400 */
[----:B----4-:R-:W-:-:S03]  /*13c60*/  @!P0 IMAD.MOV.U32 R4, RZ, RZ, R2 ;  /* 0x000000ffff048224 */ /* 0x010fc600078e0002 */
[----:B------:R-:W2:Y:S01]  /*13c70*/  LDL.LU R2, [R1+0x74] ;  /* 0x0000740001027983 */ /* 0x000ea20000300800 */
[----:B0-----:R-:W-:-:S03]  /*13c80*/  PRMT R21, RZ, 0x7610, R21 ;  /* 0x00007610ff157816 */ /* 0x001fc60000000015 */
[----:B---3--:R0:W3:Y:S02]  /*13c90*/  @!P0 LDG.E.U16 R23, [R4.64] ;  /* 0x0000000604178981 */ /* 0x0080e4000c1e1500 */
[----:B0-----:R-:W-:Y:S02]  /*13ca0*/  @!P0 IMAD.MOV.U32 R4, RZ, RZ, R3 ;  /* 0x000000ffff048224 */ /* 0x001fe400078e0003 */
[----:B------:R-:W-:Y:S01]  /*13cb0*/  @!P0 IMAD.MOV.U32 R5, RZ, RZ, R14 ;  /* 0x000000ffff058224 */ /* 0x000fe200078e000e */
[----:B------:R-:W4:Y:S04]  /*13cc0*/  LDL.LU R3, [R1+0x1c] ;  /* 0x00001c0001037983 */ /* 0x000f280000300800 */
[----:B------:R0:W2:Y:S04]  /*13cd0*/  @!P0 LDG.E.U16 R21, [R4.64] ;  /* 0x0000000604158981 */ /* 0x0000a8000c1e1500 */
[----:B0-----:R-:W2:Y:S04]  /*13ce0*/  LDL R4, [R1+0xc14] ;  /* 0x000c140001047983 */ /* 0x001ea80000100800 */
[----:B------:R-:W2:Y:S01]  /*13cf0*/  LDL R5, [R1+0xc18] ;  /* 0x000c180001057983 */ /* 0x000ea20000100800 */
[----:B------:R-:W-:-:S02]  /*13d00*/  PRMT R16, RZ, 0x7610, R16 ;  /* 0x00007610ff107816 */ /* 0x000fc40000000010 */
[----:B--2---:R-:W-:-:S04]  /*13d10*/  @!P0 LOP3.LUT R5, R5, R4, RZ, 0x3c, !PT ;  /* 0x0000000405058212 */ /* 0x004fc800078e3cff */
[----:B------:R-:W-:-:S04]  /*13d20*/  @!P0 LOP3.LUT R4, R5, R4, RZ, 0x3c, !PT ;  /* 0x0000000405048212 */ /* 0x000fc800078e3cff */
[----:B------:R-:W-:-:S05]  /*13d30*/  @!P0 LOP3.LUT R5, R5, R4, RZ, 0x3c, !PT ;  /* 0x0000000405058212 */ /* 0x000fca00078e3cff */
[----:B------:R0:W2:Y:S04]  /*13d40*/  @!P0 LDG.E.U16 R16, [R4.64] ;  /* 0x0000000604108981 */ /* 0x0000a8000c1e1500 */
[----:B0-----:R-:W2:Y:S04]  /*13d50*/  LDL R4, [R1+0xbf4] ;  /* 0x000bf40001047983 */ /* 0x001ea80000100800 */
[----:B------:R-:W2:Y:S04]  /*13d60*/  LDL R5, [R1+0xbf8] ;  /* 0x000bf80001057983 */ /* 0x000ea80000100800 */
[----:B------:R-:W-:Y:S04]  /*13d70*/  STS.U16 [R18+0xb300], R17 ;  /* 0x00b3001112007388 */ /* 0x000fe80000000400 */
[----:B------:R0:W-:Y:S02]  /*13d80*/  STS.U16 [R18+0xbb00], R15 ;  /* 0x00bb000f12007388 */ /* 0x0001e40000000400 */
[----:B0-----:R-:W-:-:S02]  /*13d90*/  PRMT R15, RZ, 0x7610, R15 ;  /* 0x00007610ff0f7816 */ /* 0x001fc4000000000f */
[----:B------:R-:W3:Y:S01]  /*13da0*/  LDL.LU R18, [R1+0x1f20] ;  /* 0x001f200001127983 */ /* 0x000ee20000300800 */
[----:B--2---:R-:W-:-:S04]  /*13db0*/  @!P0 LOP3.LUT R5, R5, R4, RZ, 0x3c, !PT ;  /* 0x0000000405058212 */ /* 0x004fc800078e3cff */
[----:B------:R-:W-:-:S04]  /*13dc0*/  @!P0 LOP3.LUT R4, R5, R4, RZ, 0x3c, !PT ;  /* 0x0000000405048212 */ /* 0x000fc800078e3cff */
[----:B------:R-:W-:-:S05]  /*13dd0*/  @!P0 LOP3.LUT R5, R5, R4, RZ, 0x3c, !PT ;  /* 0x0000000405058212 */ /* 0x000fca00078e3cff */
[----:B------:R0:W2:Y:S04]  /*13de0*/  @!P0 LDG.E.U16 R15, [R4.64] ;  /* 0x00000006040f8981 */ /* 0x0000a8000c1e1500 */
[----:B0-----:R-:W2:Y:S04]  /*13df0*/  LDL R4, [R1+0xbd4] ;  /* 0x000bd40001047983 */ /* 0x001ea80000100800 */
[----:B------:R-:W2:Y:S04]  /*13e00*/  LDL R5, [R1+0xbd8] ;  /* 0x000bd80001057983 */ /* 0x000ea80000100800 */
[----:B------:R-:W0:Y:S01]  /*13e10*/  S2R R14, SR_TID.X ;  /* 0x00000000000e7919 */ /* 0x000e220000002100 */
[----:B------:R-:W-:-:S02]  /*13e20*/  PRMT R17, RZ, 0x7610, R17 ;  /* 0x00007610ff117816 */ /* 0x000fc40000000011 */
[----:B0-----:R-:W-:-:S05]  /*13e30*/  LOP3.LUT R14, R14, 0x7f, RZ, 0xc0, !PT ;  /* 0x0000007f0e0e7812 */ /* 0x001fca00078ec0ff */
[----:B------:R-:W-:-:S05]  /*13e40*/  IMAD.SHL.U32 R14, R14, 0x2, RZ ;  /* 0x000000020e0e7824 */ /* 0x000fca00078e00ff */
[----:B------:R-:W-:-:S05]  /*13e50*/  LOP3.LUT R14, R14, 0x40, RZ, 0x3c, !PT ;  /* 0x000000400e0e7812 */ /* 0x000fca00078e3cff */
[----:B------:R0:W-:Y:S04]  /*13e60*/  STS.U16 [R14+0x8400], R22 ;  /* 0x008400160e007388 */ /* 0x0001e80000000400 */
[----:B0-----:R-:W3:Y:S04]  /*13e70*/  LDL.LU R22, [R1+0x1f1c] ;  /* 0x001f1c0001167983 */ /* 0x001ee80000300800 */
[----:B------:R0:W-:Y:S01]  /*13e80*/  STS.U16 [R14+0x8c00], R27 ;  /* 0x008c001b0e007388 */ /* 0x0001e20000000400 */
[----:B--2---:R-:W-:-:S04]  /*13e90*/  @!P0 LOP3.LUT R5, R5, R4, RZ, 0x3c, !PT ;  /* 0x0000000405058212 */ /* 0x004fc800078e3cff */
[----:B------:R-:W-:-:S04]  /*13ea0*/  @!P0 LOP3.LUT R4, R5, R4, RZ, 0x3c, !PT ;  /* 0x0000000405048212 */ /* 0x000fc800078e3cff */
[----:B------:R-:W-:-:S05]  /*13eb0*/  @!P0 LOP3.LUT R5, R5, R4, RZ, 0x3c, !PT ;  /* 0x0000000405058212 */ /* 0x000fca00078e3cff */
[----:B------:R1:W2:Y:S04]  /*13ec0*/  @!P0 LDG.E.U16 R17, [R4.64] ;  /* 0x0000000604118981 */ /* 0x0002a8000c1e1500 */
[----:B-1----:R-:W2:Y:S04]  /*13ed0*/  LDL R4, [R1+0xbb4] ;  /* 0x000bb40001047983 */ /* 0x002ea80000100800 */
[----:B------:R-:W2:Y:S04]  /*13ee0*/  LDL R5, [R1+0xbb8] ;  /* 0x000bb80001057983 */ /* 0x000ea80000100800 */
[----:B0-----:R-:W3:Y:S01]  /*13ef0*/  LDL.LU R27, [R1+0x1f18] ;  /* 0x001f1800011b7983 */ /* 0x001ee20000300800 */
[----:B--2---:R-:W-:-:S04]  /*13f00*/  @!P0 LOP3.LUT R5, R5, R4, RZ, 0x3c, !PT ;  /* 0x0000000405058212 */ /* 0x004fc800078e3cff */
[C---:B------:R-:W-:Y:S02]  /*13f10*/  @!P0 LOP3.LUT R4, R5.reuse, R4, RZ, 0x3c, !PT ;  /* 0x0000000405048212 */ /* 0x040fe400078e3cff */
[----:B---3--:R-:W-:Y:S02]  /*13f20*/  PRMT R27, RZ, 0x7610, R27 ;  /* 0x00007610ff1b7816 */ /* 0x008fe4000000001b */
[----:B------:R-:W-:-:S05]  /*13f30*/  @!P0 LOP3.LUT R5, R5, R4, RZ, 0x3c, !PT ;  /* 0x0000000405058212 */ /* 0x000fca00078e3cff */
[----:B------:R-:W2:Y:S04]  /*13f40*/  @!P0 LDG.E.U16 R27, [R4.64] ;  /* 0x00000006041b8981 */ /* 0x000ea8000c1e1500 */
[----:B--2---:R0:W-:Y:S04]  /*13f50*/  STL [R1+0xe0], R27 ;  /* 0x0000e01b01007387 */ /* 0x0041e80000100800 */
[----:B0-----:R-:W2:Y:S04]  /*13f60*/  LDL.LU R27, [R1+0x1f14] ;  /* 0x001f1400011b7983 */ /* 0x001ea80000300800 */
[----:B------:R-:W3:Y:S04]  /*13f70*/  LDL R4, [R1+0xb94] ;  /* 0x000b940001047983 */ /* 0x000ee80000100800 */
[----:B------:R-:W3:Y:S01]  /*13f80*/  LDL R5, [R1+0xb98] ;  /* 0x000b980001057983 */ /* 0x000ee20000100800 */
[----:B------:R-:W-:-:S03]  /*13f90*/  PRMT R25, RZ, 0x7610, R25 ;  /* 0x00007610ff197816 */ /* 0x000fc60000000019 */
[----:B------:R0:W-:Y:S04]  /*13fa0*/  STS.U16 [R14+0x9400], R28 ;  /* 0x0094001c0e007388 */ /* 0x0001e80000000400 */
[----:B0-----:R-:W2:Y:S01]  /*13fb0*/  LDL.LU R28, [R1+0xbc] ;  /* 0x0000bc00011c7983 */ /* 0x001ea20000300800 */
[----:B---3--:R-:W-:-:S04]  /*13fc0*/  @!P0 LOP3.LUT R5, R5, R4, RZ, 0x3c, !PT ;  /* 0x0000000405058212 */ /* 0x008fc800078e3cff */
[----:B------:R-:W-:-:S04]  /*13fd0*/  @!P0 LOP3.LUT R4, R5, R4, RZ, 0x3c, !PT ;  /* 0x0000000405048212 */ /* 0x000fc800078e3cff */
[----:B------:R-:W-:-:S05]  /*13fe0*/  @!P0 LOP3.LUT R5, R5, R4, RZ, 0x3c, !PT ;  /* 0x0000000405058212 */ /* 0x000fca00078e3cff */
[----:B------:R0:W3:Y:S04]  /*13ff0*/  @!P0 LDG.E.U16 R25, [R4.64] ;  /* 0x0000000604198981 */ /* 0x0000e8000c1e1500 */
[----:B0-----:R-:W3:Y:S04]  /*14000*/  LDL R4, [R1+0xb74] ;  /* 0x000b740001047983 */ /* 0x001ee80000100800 */
[----:B------:R-:W3:Y:S01]  /*14010*/  LDL R5, [R1+0xb78] ;  /* 0x000b780001057983 */ /* 0x000ee20000100800 */
[----:B--2---:R-:W-:Y:S02]  /*14020*/  PRMT R27, RZ, 0x7610, R27 ;  /* 0x00007610ff1b7816 */ /* 0x004fe4000000001b */
[----:B---3--:R-:W-:-:S04]  /*14030*/  @!P0 LOP3.LUT R5, R5, R4, RZ, 0x3c, !PT ;  /* 0x0000000405058212 */ /* 0x008fc800078e3cff */
[----:B------:R-:W-:-:S04]  /*14040*/  @!P0 LOP3.LUT R4, R5, R4, RZ, 0x3c, !PT ;  /* 0x0000000405048212 */ /* 0x000fc800078e3cff */
[----:B------:R-:W-:-:S05]  /*14050*/  @!P0 LOP3.LUT R5, R5, R4, RZ, 0x3c, !PT ;  /* 0x0000000405058212 */ /* 0x000fca00078e3cff */
[----:B------:R-:W2:Y:S04]  /*14060*/  @!P0 LDG.E.U16 R27, [R4.64] ;  /* 0x00000006041b8981 */ /* 0x000ea8000c1e1500 */
[----:B------:R0:W-:Y:S04]  /*14070*/  STL [R1+0xf8], R25 ;  /* 0x0000f81901007387 */ /* 0x0001e80000100800 */
[----:B------:R1:W-:Y:S04]  /*14080*/  STS.U16 [R14+0x9c00], R2 ;  /* 0x009c00020e007388 */ /* 0x0003e80000000400 */
[----:B0-----:R-:W3:Y:S04]  /*14090*/  LDL R25, [R1+0xb18] ;  /* 0x000b180001197983 */ /* 0x001ee80000100800 */
[----:B-1----:R-:W3:Y:S04]  /*140a0*/  LDL.LU R2, [R1+0xa4] ;  /* 0x0000a40001027983 */ /* 0x002ee80000300800 */
[----:B--2---:R0:W-:Y:S04]  /*140b0*/  STL [R1+0xf4], R27 ;  /* 0x0000f41b01007387 */ /* 0x0041e80000100800 */
[----:B0-----:R-:W2:Y:S04]  /*140c0*/  LDL.LU R27, [R1+0x1f10] ;  /* 0x001f1000011b7983 */ /* 0x001ea80000300800 */
[----:B------:R-:W2:Y:S04]  /*140d0*/  LDL R4, [R1+0xb54] ;  /* 0x000b540001047983 */ /* 0x000ea80000100800 */
[----:B------:R-:W2:Y:S01]  /*140e0*/  LDL R5, [R1+0xb58] ;  /* 0x000b580001057983 */ /* 0x000ea20000100800 */
[----:B------:R-:W-:-:S03]  /*140f0*/  PRMT R24, RZ, 0x7610, R24 ;  /* 0x00007610ff187816 */ /* 0x000fc60000000018 */
[----:B----4-:R0:W-:Y:S04]  /*14100*/  STS.U16 [R14+0xa400], R3 ;  /* 0x00a400030e007388 */ /* 0x0101e80000000400 */
[----:B0-----:R-:W4:Y:S01]  /*14110*/  LDL.LU R3, [R1+0x98] ;  /* 0x0000980001037983 */ /* 0x001f220000300800 */
[----:B--2---:R-:W-:-:S04]  /*14120*/  @!P0 LOP3.LUT R5, R5, R4, RZ, 0x3c, !PT ;  /* 0x0000000405058212 */ /* 0x004fc800078e3cff */
[----:B------:R-:W-:-:S04]  /*14130*/  @!P0 LOP3.LUT R4, R5, R4, RZ, 0x3c, !PT ;  /* 0x0000000405048212 */ /* 0x000fc800078e3cff */
[----:B------:R-:W-:-:S05]  /*14140*/  @!P0 LOP3.LUT R5, R5, R4, RZ, 0x3c, !PT ;  /* 0x0000000405058212 */ /* 0x000fca00078e3cff */
[----:B------:R0:W2:Y:S04]  /*14150*/  @!P0 LDG.E.U16 R24, [R4.64] ;  /* 0x0000000604188981 */ /* 0x0000a8000c1e1500 */
[----:B0-----:R-:W2:Y:S04]  /*14160*/  LDL R4, [R1+0xb34] ;  /* 0x000b340001047983 */ /* 0x001ea80000100800 */
[----:B------:R-:W2:Y:S01]  /*14170*/  LDL R5, [R1+0xb38] ;  /* 0x000b380001057983 */ /* 0x000ea20000100800 */
[----:B------:R-:W-:Y:S02]  /*14180*/  PRMT R0, RZ, 0x7610, R0 ;  /* 0x00007610ff007816 */ /* 0x000fe40000000000 */
[----:B--2---:R-:W-:-:S04]  /*14190*/  @!P0 LOP3.LUT R5, R5, R4, RZ, 0x3c, !PT ;  /* 0x0000000405058212 */ /* 0x004fc800078e3cff */
[----:B------:R-:W-:-:S04]  /*141a0*/  @!P0 LOP3.LUT R4, R5, R4, RZ, 0x3c, !PT ;  /* 0x0000000405048212 */ /* 0x000fc800078e3cff */
[----:B------:R-:W-:-:S05]  /*141b0*/  @!P0 LOP3.LUT R5, R5, R4, RZ, 0x3c, !PT ;  /* 0x0000000405058212 */ /* 0x000fca00078e3cff */
[----:B------:R-:W2:Y:S04]  /*141c0*/  @!P0 LDG.E.U16 R0, [R4.64] ;  /* 0x0000000604008981 */ /* 0x000ea8000c1e1500 */
[----:B------:R0:W-:Y:S04]  /*141d0*/  STL [R1+0xf0], R24 ;  /* 0x0000f01801007387 */ /* 0x0001e80000100800 */
[----:B0-----:R-:W4:Y:S04]  /*141e0*/  LDL.LU R24, [R1+0x90] ;  /* 0x0000900001187983 */ /* 0x001f280000300800 */
[----:B--2---:R-:W-:Y:S04]  /*141f0*/  STL [R1+0xec], R0 ;  /* 0x0000ec0001007387 */ /* 0x004fe80000100800 */
[----:B------:R-:W2:Y:S01]  /*14200*/  LDL R5, [R1+0xb14] ;  /* 0x000b140001057983 */ /* 0x000ea20000100800 */
[----:B------:R-:W-:Y:S01]  /*14210*/  PRMT R18, RZ, 0x7610, R18 ;  /* 0x00007610ff127816 */ /* 0x000fe20000000012 */
[----:B---3--:R-:W-:-:S02]  /*14220*/  @!P0 IMAD.MOV.U32 R4, RZ, RZ, R25 ;  /* 0x000000ffff048224 */ /* 0x008fc400078e0019 */
[----:B------:R-:W3:Y:S04]  /*14230*/  LDL.LU R25, [R1+0x14] ;  /* 0x0000140001197983 */ /* 0x000ee80000300800 */
[----:B--2---:R-:W2:Y:S04]  /*14240*/  @!P0 LDG.E.U16 R18, [R4.64] ;  /* 0x0000000604128981 */ /* 0x004ea8000c1e1500 */
[----:B--2---:R0:W-:Y:S04]  /*14250*/  STL [R1+0xe8], R18 ;  /* 0x0000e81201007387 */ /* 0x0041e80000100800 */
[----:B0-----:R-:W2:Y:S04]  /*14260*/  LDL.LU R18, [R1+0x1f0c] ;  /* 0x001f0c0001127983 */ /* 0x001ea80000300800 */
[----:B------:R-:W2:Y:S04]  /*14270*/  LDL R4, [R1+0xaf4] ;  /* 0x000af40001047983 */ /* 0x000ea80000100800 */
[----:B------:R-:W2:Y:S01]  /*14280*/  LDL R5, [R1+0xaf8] ;  /* 0x000af80001057983 */ /* 0x000ea20000100800 */
[----:B------:R-:W-:-:S03]  /*14290*/  PRMT R20, RZ, 0x7610, R20 ;  /* 0x00007610ff147816 */ /* 0x000fc60000000014 */
[----:B------:R-:W0:Y:S01]  /*142a0*/  S2R R0, SR_TID.X ;  /* 0x0000000000007919 */ /* 0x000e220000002100 */
[----:B--2---:R-:W-:-:S04]  /*142b0*/  @!P0 LOP3.LUT R5, R5, R4, RZ, 0x3c, !PT ;  /* 0x0000000405058212 */ /* 0x004fc800078e3cff */
[----:B------:R-:W-:-:S04]  /*142c0*/  @!P0 LOP3.LUT R4, R5, R4, RZ, 0x3c, !PT ;  /* 0x0000000405048212 */ /* 0x000fc800078e3cff */
[----:B------:R-:W-:-:S05]  /*142d0*/  @!P0 LOP3.LUT R5, R5, R4, RZ, 0x3c, !PT ;  /* 0x0000000405058212 */ /* 0x000fca00078e3cff */
[----:B------:R-:W2:Y:S01]  /*142e0*/  @!P0 LDG.E.U16 R20, [R4.64] ;  /* 0x0000000604148981 */ /* 0x000ea2000c1e1500 */
[----:B0-----:R-:W-:-:S03]  /*142f0*/  LOP3.LUT R0, R0, 0x7f, RZ, 0xc0, !PT ;  /* 0x0000007f00007812 */ /* 0x001fc600078ec0ff */
[----:B------:R-:W-:Y:S02]  /*14300*/  STS.U16 [R14+0xac00], R27 ;  /* 0x00ac001b0e007388 */ /* 0x000fe40000000400 */
[----:B------:R-:W-:Y:S02]  /*14310*/  IMAD.SHL.U32 R0, R0, 0x2, RZ ;  /* 0x0000000200007824 */ /* 0x000fe400078e00ff */
[----:B------:R-:W-:Y:S04]  /*14320*/  STS.U16 [R14+0xb400], R22 ;  /* 0x00b400160e007388 */ /* 0x000fe80000000400 */
[----:B------:R0:W-:Y:S02]  /*14330*/  STS.U16 [R14+0xbc00], R18 ;  /* 0x00bc00120e007388 */ /* 0x0001e40000000400 */
[----:B0-----:R-:W-:-:S02]  /*14340*/  LOP3.LUT R14, R0, 0x50, RZ, 0x3c, !PT ;  /* 0x00000050000e7812 */ /* 0x001fc400078e3cff */
[----:B------:R-:W3:Y:S04]  /*14350*/  LDL.LU R0, [R1] ;  /* 0x0000000001007983 */ /* 0x000ee80000300800 */
        /* <DEDUP_REMOVED lines=9> */
[----:B------:R0:W-:Y:S04]  /*143f0*/  STS.U16 [R14+0x8500], R28 ;  /* 0x0085001c0e007388 */ /* 0x0001e80000000400 */
[----:B0-----:R-:W3:Y:S04]  /*14400*/  LDL R28, [R1+0xa58] ;  /* 0x000a5800011c7983 */ /* 0x001ee80000100800 */
[----:B------:R-:W-:Y:S04]  /*14410*/  STS.U16 [R14+0x8d00], R2 ;  /* 0x008d00020e007388 */ /* 0x000fe80000000400 */
[----:B--2---:R0:W-:Y:S04]  /*14420*/  STL [R1+0xfc], R20 ;  /* 0x0000fc1401007387 */ /* 0x0041e80000100800 */
[----:B0-----:R-:W2:Y:S04]  /*14430*/  LDL.LU R20, [R1+0x1f04] ;  /* 0x001f040001147983 */ /* 0x001ea80000300800 */
[----:B------:R-:W2:Y:S04]  /*14440*/  LDL R4, [R1+0xab4] ;  /* 0x000ab40001047983 */ /* 0x000ea80000100800 */
[----:B------:R-:W2:Y:S04]  /*14450*/  LDL R5, [R1+0xab8] ;  /* 0x000ab80001057983 */ /* 0x000ea80000100800 */
[----:B------:R-:W3:Y:S01]  /*14460*/  LDL.LU R2, [R1+0x1f00] ;  /* 0x001f000001027983 */ /* 0x000ee20000300800 */
[----:B--2---:R-:W-:-:S04]  /*14470*/  @!P0 LOP3.LUT R5, R5, R4, RZ, 0x3c, !PT ;  /* 0x0000000405058212 */ /* 0x004fc800078e3cff */
[C---:B------:R-:W-:Y:S02]  /*14480*/  @!P0 LOP3.LUT R4, R5.reuse, R4, RZ, 0x3c, !PT ;  /* 0x0000000405048212 */ /* 0x040fe400078e3cff */
[----:B---3--:R-:W-:Y:S02]  /*14490*/  PRMT R2, RZ, 0x7610, R2 ;  /* 0x00007610ff027816 */ /* 0x008fe40000000002 */
[----:B------:R-:W-:-:S05]  /*144a0*/  @!P0 LOP3.LUT R5, R5, R4, RZ, 0x3c, !PT ;  /* 0x0000000405058212 */ /* 0x000fca00078e3cff */
[----:B------:R-:W2:Y:S04]  /*144b0*/  @!P0 LDG.E.U16 R2, [R4.64] ;  /* 0x0000000604028981 */ /* 0x000ea8000c1e1500 */
[----:B----4-:R-:W-:Y:S04]  /*144c0*/  STS.U16 [R14+0x9500], R3 ;  /* 0x009500030e007388 */ /* 0x010fe80000000400 */
[----:B--2---:R0:W-:Y:S04]  /*144d0*/  STL [R1+0x104], R2 ;  /* 0x0001040201007387 */ /* 0x0041e80000100800 */
[----:B0-----:R-:W2:Y:S04]  /*144e0*/  LDL.LU R2, [R1+0x1efc] ;  /* 0x001efc0001027983 */ /* 0x001ea80000300800 */
[----:B------:R-:W3:Y:S04]  /*144f0*/  LDL R4, [R1+0xa94] ;  /* 0x000a940001047983 */ /* 0x000ee80000100800 */
[----:B------:R-:W3:Y:S04]  /*14500*/  LDL R5, [R1+0xa98] ;  /* 0x000a980001057983 */ /* 0x000ee80000100800 */
[----:B------:R-:W4:Y:S01]  /*14510*/  LDL.LU R3, [R1+0x1ef8] ;  /* 0x001ef80001037983 */ /* 0x000f220000300800 */
[----:B---3--:R-:W-:-:S04]  /*14520*/  @!P0 LOP3.LUT R5, R5, R4, RZ, 0x3c, !PT ;  /* 0x0000000405058212 */ /* 0x008fc800078e3cff */
[C---:B------:R-:W-:Y:S02]  /*14530*/  @!P0 LOP3.LUT R4, R5.reuse, R4, RZ, 0x3c, !PT ;  /* 0x0000000405048212 */ /* 0x040fe400078e3cff */
[----:B----4-:R-:W-:Y:S02]  /*14540*/  PRMT R3, RZ, 0x7610, R3 ;  /* 0x00007610ff037816 */ /* 0x010fe40000000003 */
[----:B------:R-:W-:-:S05]  /*14550*/  @!P0 LOP3.LUT R5, R5, R4, RZ, 0x3c, !PT ;  /* 0x0000000405058212 */ /* 0x000fca00078e3cff */
[----:B------:R-:W3:Y:S04]  /*14560*/  @!P0 LDG.E.U16 R3, [R4.64] ;  /* 0x0000000604038981 */ /* 0x000ee8000c1e1500 */
[----:B------:R-:W-:Y:S04]  /*14570*/  STS.U16 [R14+0x9d00], R24 ;  /* 0x009d00180e007388 */ /* 0x000fe80000000400 */
[----:B---3--:R0:W-:Y:S04]  /*14580*/  STL [R1+0x108], R3 ;  /* 0x0001080301007387 */ /* 0x0081e80000100800 */
[----:B0-----:R-:W3:Y:S04]  /*14590*/  LDL.LU R3, [R1+0x1ef4] ;  /* 0x001ef40001037983 */ /* 0x001ee80000300800 */
[----:B------:R-:W4:Y:S04]  /*145a0*/  LDL R4, [R1+0xa74] ;  /* 0x000a740001047983 */ /* 0x000f280000100800 */
[----:B------:R-:W4:Y:S04]  /*145b0*/  LDL R5, [R1+0xa78] ;  /* 0x000a780001057983 */ /* 0x000f280000100800 */
[----:B------:R-:W2:Y:S01]  /*145c0*/  LDL.LU R24, [R1+0x1ef0] ;  /* 0x001ef00001187983 */ /* 0x000ea20000300800 */
[----:B----4-:R-:W-:-:S04]  /*145d0*/  @!P0 LOP3.LUT R5, R5, R4, RZ, 0x3c, !PT ;  /* 0x0000000405058212 */ /* 0x010fc800078e3cff */
[C---:B------:R-:W-:Y:S02]  /*145e0*/  @!P0 LOP3.LUT R4, R5.reuse, R4, RZ, 0x3c, !PT ;  /* 0x0000000405048212 */ /* 0x040fe400078e3cff */
[----:B--2---:R-:W-:Y:S02]  /*145f0*/  PRMT R24, RZ, 0x7610, R24 ;  /* 0x00007610ff187816 */ /* 0x004fe40000000018 */
[----:B------:R-:W-:-:S05]  /*14600*/  @!P0 LOP3.LUT R5, R5, R4, RZ, 0x3c, !PT ;  /* 0x0000000405058212 */ /* 0x000fca00078e3cff */
[----:B------:R-:W2:Y:S04]  /*14610*/  @!P0 LDG.E.U16 R24, [R4.64] ;  /* 0x0000000604188981 */ /* 0x000ea8000c1e1500 */
[----:B--2---:R0:W-:Y:S04]  /*14620*/  STL [R1+0x120], R24 ;  /* 0x0001201801007387 */ /* 0x0041e80000100800 */
[----:B0-----:R-:W2:Y:S04]  /*14630*/  LDL.LU R24, [R1+0x1eec] ;  /* 0x001eec0001187983 */ /* 0x001ea80000300800 */
[----:B------:R-:W4:Y:S04]  /*14640*/  LDL.LU R4, [R1+0x4c] ;  /* 0x00004c0001047983 */ /* 0x000f280000300800 */
[----:B------:R-:W3:Y:S01]  /*14650*/  LDL R5, [R1+0xa54] ;  /* 0x000a540001057983 */ /* 0x000ee20000100800 */
[----:B--2---:R-:W-:-:S03]  /*14660*/  PRMT R24, RZ, 0x7610, R24 ;  /* 0x00007610ff187816 */ /* 0x004fc60000000018 */
[----:B----4-:R0:W-:Y:S02]  /*14670*/  STS.U16 [R14+0xa500], R4 ;  /* 0x00a500040e007388 */ /* 0x0101e40000000400 */
[----:B0-----:R-:W-:Y:S02]  /*14680*/  @!P0 IMAD.MOV.U32 R4, RZ, RZ, R28 ;  /* 0x000000ffff048224 */ /* 0x001fe400078e001c */
[----:B------:R-:W2:Y:S04]  /*14690*/  LDL.LU R28, [R1+0xa0] ;  /* 0x0000a000011c7983 */ /* 0x000ea80000300800 */
[----:B---3--:R-:W3:Y:S04]  /*146a0*/  @!P0 LDG.E.U16 R24, [R4.64] ;  /* 0x0000000604188981 */ /* 0x008ee8000c1e1500 */
[----:B---3--:R0:W-:Y:S04]  /*146b0*/  STL [R1+0x11c], R24 ;  /* 0x00011c1801007387 */ /* 0x0081e80000100800 */
[----:B0-----:R-:W3:Y:S04]  /*146c0*/  LDL.LU R24, [R1+0x1ee8] ;  /* 0x001ee80001187983 */ /* 0x001ee80000300800 */
[----:B------:R-:W4:Y:S04]  /*146d0*/  LDL R4, [R1+0xa34] ;  /* 0x000a340001047983 */ /* 0x000f280000100800 */
[----:B------:R-:W4:Y:S01]  /*146e0*/  LDL R5, [R1+0xa38] ;  /* 0x000a380001057983 */ /* 0x000f220000100800 */
[----:B------:R-:W-:-:S02]  /*146f0*/  PRMT R20, RZ, 0x7610, R20 ;  /* 0x00007610ff147816 */ /* 0x000fc40000000014 */
[----:B----4-:R-:W-:-:S04]  /*14700*/  @!P0 LOP3.LUT R5, R5, R4, RZ, 0x3c, !PT ;  /* 0x0000000405058212 */ /* 0x010fc800078e3cff */
[----:B------:R-:W-:-:S04]  /*14710*/  @!P0 LOP3.LUT R4, R5, R4, RZ, 0x3c, !PT ;  /* 0x0000000405048212 */ /* 0x000fc800078e3cff */
[----:B------:R-:W-:-:S05]  /*14720*/  @!P0 LOP3.LUT R5, R5, R4, RZ, 0x3c, !PT ;  /* 0x0000000405058212 */ /* 0x000fca00078e3cff */
[----:B------:R0:W4:Y:S04]  /*14730*/  @!P0 LDG.E.U16 R20, [R4.64] ;  /* 0x0000000604148981 */ /* 0x000128000c1e1500 */
[----:B0-----:R-:W2:Y:S04]  /*14740*/  LDL R4, [R1+0xa14] ;  /* 0x000a140001047983 */ /* 0x001ea80000100800 */
[----:B------:R-:W2:Y:S01]  /*14750*/  LDL R5, [R1+0xa18] ;  /* 0x000a180001057983 */ /* 0x000ea20000100800 */
[----:B------:R-:W-:-:S03]  /*14760*/  PRMT R7, RZ, 0x7610, R7 ;  /* 0x00007610ff077816 */ /* 0x000fc60000000007 */
[----:B------:R0:W-:Y:S04]  /*14770*/  STS.U16 [R14+0xad00], R25 ;  /* 0x00ad00190e007388 */ /* 0x0001e80000000400 */
[----:B0-----:R-:W3:Y:S04]  /*14780*/  LDL R25, [R1+0x9d8] ;  /* 0x0009d80001197983 */ /* 0x001ee80000100800 */
[----:B----4-:R0:W-:Y:S01]  /*14790*/  STL [R1+0x118], R20 ;  /* 0x0001181401007387 */ /* 0x0101e20000100800 */
[----:B--2---:R-:W-:-:S04]  /*147a0*/  @!P0 LOP3.LUT R5, R5, R4, RZ, 0x3c, !PT ;  /* 0x0000000405058212 */ /* 0x004fc800078e3cff */
[----:B------:R-:W-:-:S04]  /*147b0*/  @!P0 LOP3.LUT R4, R5, R4, RZ, 0x3c, !PT ;  /* 0x0000000405048212 */ /* 0x000fc800078e3cff */
[----:B------:R-:W-:-:S05]  /*147c0*/  @!P0 LOP3.LUT R5, R5, R4, RZ, 0x3c, !PT ;  /* 0x0000000405058212 */ /* 0x000fca00078e3cff */
[----:B------:R1:W2:Y:S04]  /*147d0*/  @!P0 LDG.E.U16 R7, [R4.64] ;  /* 0x0000000604078981 */ /* 0x0002a8000c1e1500 */
[----:B-1----:R-:W4:Y:S04]  /*147e0*/  LDL R4, [R1+0x9f4] ;  /* 0x0009f40001047983 */ /* 0x002f280000100800 */
[----:B------:R-:W4:Y:S01]  /*147f0*/  LDL R5, [R1+0x9f8] ;  /* 0x0009f80001057983 */ /* 0x000f220000100800 */
[----:B------:R-:W-:-:S03]  /*14800*/  PRMT R3, RZ, 0x7610, R3 ;  /* 0x00007610ff037816 */ /* 0x000fc60000000003 */
[----:B0-----:R-:W0:Y:S01]  /*14810*/  S2R R20, SR_TID.X ;  /* 0x0000000000147919 */ /* 0x001e220000002100 */
[----:B----4-:R-:W-:-:S04]  /*14820*/  @!P0 LOP3.LUT R5, R5, R4, RZ, 0x3c, !PT ;  /* 0x0000000405058212 */ /* 0x010fc800078e3cff */
[----:B------:R-:W-:-:S04]  /*14830*/  @!P0 LOP3.LUT R4, R5, R4, RZ, 0x3c, !PT ;  /* 0x0000000405048212 */ /* 0x000fc800078e3cff */
[----:B------:R-:W-:-:S05]  /*14840*/  @!P0 LOP3.LUT R5, R5, R4, RZ, 0x3c, !PT ;  /* 0x0000000405058212 */ /* 0x000fca00078e3cff */
[----:B------:R-:W4:Y:S01]  /*14850*/  @!P0 LDG.E.U16 R3, [R4.64] ;  /* 0x0000000604038981 */ /* 0x000f22000c1e1500 */
[----:B0-----:R-:W-:-:S03]  /*14860*/  LOP3.LUT R20, R20, 0x7f, RZ, 0xc0, !PT ;  /* 0x0000007f14147812 */ /* 0x001fc600078ec0ff */
[----:B------:R0:W-:Y:S04]  /*14870*/  STS.U16 [R14+0xb500], R0 ;  /* 0x00b500000e007388 */ /* 0x0001e80000000400 */
[----:B---3--:R1:W-:Y:S04]  /*14880*/  STS.U16 [R14+0xbd00], R24 ;  /* 0x00bd00180e007388 */ /* 0x0083e80000000400 */
[----:B0-----:R-:W3:Y:S04]  /*14890*/  LDL R0, [R1+0x9b8] ;  /* 0x0009b80001007983 */ /* 0x001ee80000100800 */
[----:B--2---:R0:W-:Y:S04]  /*148a0*/  STL [R1+0x114], R7 ;  /* 0x0001140701007387 */ /* 0x0041e80000100800 */
[----:B-1----:R-:W2:Y:S01]  /*148b0*/  LDL R14, [R1+0x998] ;  /* 0x00099800010e7983 */ /* 0x002ea20000100800 */
[----:B0-----:R-:W-:-:S03]  /*148c0*/  IMAD.SHL.U32 R7, R20, 0x2, RZ ;  /* 0x0000000214077824 */ /* 0x001fc600078e00ff */
[----:B------:R-:W2:Y:S04]  /*148d0*/  LDL R20, [R1+0x994] ;  /* 0x0009940001147983 */ /* 0x000ea80000100800 */
[----:B----4-:R0:W-:Y:S04]  /*148e0*/  STL [R1+0x110], R3 ;  /* 0x0001100301007387 */ /* 0x0101e80000100800 */
[----:B0-----:R-:W4:Y:S04]  /*148f0*/  LDL.LU R3, [R1+0x1ee4] ;  /* 0x001ee40001037983 */ /* 0x001f280000300800 */
[----:B------:R-:W2:Y:S04]  /*14900*/  LDL.LU R4, [R1+0x100] ;  /* 0x0001000001047983 */ /* 0x000ea80000300800 */
[----:B------:R-:W3:Y:S01]  /*14910*/  LDL R5, [R1+0x9d4] ;  /* 0x0009d40001057983 */ /* 0x000ee20000100800 */
[----:B------:R-:W-:-:S02]  /*14920*/  LOP3.LUT R7, R7, 0x60, RZ, 0x3c, !PT ;  /* 0x0000006007077812 */ /* 0x000fc400078e3cff */
[----:B----4-:R-:W-:-:S03]  /*14930*/  PRMT R3, RZ, 0x7610, R3 ;  /* 0x00007610ff037816 */ /* 0x010fc60000000003 */
[----:B--2---:R0:W-:Y:S02]  /*14940*/  STS.U16 [R7+0x8600], R4 ;  /* 0x0086000407007388 */ /* 0x0041e40000000400 */
[----:B0-----:R-:W-:Y:S02]  /*14950*/  @!P0 IMAD.MOV.U32 R4, RZ, RZ, R25 ;  /* 0x000000ffff048224 */ /* 0x001fe400078e0019 */
[----:B------:R-:W2:Y:S04]  /*14960*/  LDL R25, [R1+0x978] ;  /* 0x0009780001197983 */ /* 0x000ea80000100800 */
[----:B---3--:R-:W3:Y:S04]  /*14970*/  @!P0 LDG.E.U16 R3, [R4.64] ;  /* 0x0000000604038981 */ /* 0x008ee8000c1e1500 */
[----:B---3--:R0:W-:Y:S04]  /*14980*/  STL [R1+0x124], R3 ;  /* 0x0001240301007387 */ /* 0x0081e80000100800 */
[----:B0-----:R-:W3:Y:S04]  /*14990*/  LDL.LU R3, [R1+0x1ee0] ;  /* 0x001ee00001037983 */ /* 0x001ee80000300800 */
[----:B------:R-:W4:Y:S04]  /*149a0*/  LDL.LU R4, [R1+0xcc] ;  /* 0x0000cc0001047983 */ /* 0x000f280000300800 */
[----:B------:R-:W2:Y:S01]  /*149b0*/  LDL R5, [R1+0x9b4] ;  /* 0x0009b40001057983 */ /* 0x000ea20000100800 */
[----:B---3--:R-:W-:-:S03]  /*149c0*/  PRMT R3, RZ, 0x7610, R3 ;  /* 0x00007610ff037816 */ /* 0x008fc60000000003 */
[----:B----4-:R0:W-:Y:S02]  /*149d0*/  STS.U16 [R7+0x8e00], R4 ;  /* 0x008e000407007388 */ /* 0x0101e40000000400 */
[----:B0-----:R-:W-:Y:S02]  /*149e0*/  @!P0 IMAD.MOV.U32 R4, RZ, RZ, R0 ;  /* 0x000000ffff048224 */ /* 0x001fe400078e0000 */
[----:B------:R-:W3:Y:S04]  /*149f0*/  LDL R0, [R1+0x958] ;  /* 0x0009580001007983 */ /* 0x000ee80000100800 */
[----:B--2---:R-:W2:Y:S04]  /*14a00*/  @!P0 LDG.E.U16 R3, [R4.64] ;  /* 0x0000000604038981 */ /* 0x004ea8000c1e1500 */
[----:B--2---:R0:W-:Y:S04]  /*14a10*/  STL [R1+0x128], R3 ;  /* 0x0001280301007387 */ /* 0x0041e80000100800 */
[----:B0-----:R-:W2:Y:S04]  /*14a20*/  LDL.LU R3, [R1+0x1edc] ;  /* 0x001edc0001037983 */ /* 0x001ea80000300800 */
[----:B------:R-:W4:Y:S01]  /*14a30*/  LDL.LU R5, [R1+0xb8] ;  /* 0x0000b80001057983 */ /* 0x000f220000300800 */
[----:B------:R-:W-:Y:S01]  /*14a40*/  PRMT R6, RZ, 0x7610, R6 ;  /* 0x00007610ff067816 */ /* 0x000fe20000000006 */
[----:B------:R-:W-:-:S02]  /*14a50*/  @!P0 IMAD.MOV.U32 R4, RZ, RZ, R14 ;  /* 0x000000ffff048224 */ /* 0x000fc400078e000e */
[----:B------:R-:W2:Y:S04]  /*14a60*/  LDL R14, [R1+0x918] ;  /* 0x00091800010e7983 */ /* 0x000ea80000100800 */
[----:B----4-:R0:W-:Y:S02]  /*14a70*/  STS.U16 [R7+0x9600], R5 ;  /* 0x0096000507007388 */ /* 0x0101e40000000400 */
[----:B0-----:R-:W-:Y:S01]  /*14a80*/  @!P0 IMAD.MOV.U32 R5, RZ, RZ, R20 ;  /* 0x000000ffff058224 */ /* 0x001fe200078e0014 */
[----:B--2---:R-:W-:Y:S01]  /*14a90*/  PRMT R3, RZ, 0x7610, R3 ;  /* 0x00007610ff037816 */ /* 0x004fe20000000003 */
[----:B------:R-:W2:Y:S04]  /*14aa0*/  LDL R20, [R1+0x938] ;  /* 0x0009380001147983 */ /* 0x000ea80000100800 */
[----:B------:R0:W4:Y:S04]  /*14ab0*/  @!P0 LDG.E.U16 R6, [R4.64] ;  /* 0x0000000604068981 */ /* 0x000128000c1e1500 */
[----:B0-----:R-:W2:Y:S01]  /*14ac0*/  LDL R5, [R1+0x974] ;  /* 0x0009740001057983 */ /* 0x001ea20000100800 */
[----:B------:R-:W-:-:S05]  /*14ad0*/  @!P0 IMAD.MOV.U32 R4, RZ, RZ, R25 ;  /* 0x000000ffff048224 */ /* 0x000fca00078e0019 */
[----:B--2---:R-:W2:Y:S04]  /*14ae0*/  @!P0 LDG.E.U16 R3, [R4.64] ;  /* 0x0000000604038981 */ /* 0x004ea8000c1e1500 */
[----:B----4-:R0:W-:Y:S04]  /*14af0*/  STL [R1+0x10c], R6 ;  /* 0x00010c0601007387 */ /* 0x0101e80000100800 */
[----:B------:R1:W-:Y:S04]  /*14b00*/  STS.U16 [R7+0x9e00], R28 ;  /* 0x009e001c07007388 */ /* 0x0003e80000000400 */
[----:B0-----:R-:W4:Y:S04]  /*14b10*/  LDL.LU R6, [R1+0x140] ;  /* 0x0001400001067983 */ /* 0x001f280000300800 */
[----:B-1----:R-:W3:Y:S04]  /*14b20*/  LDL.LU R28, [R1+0x8f4] ;  /* 0x0008f400011c7983 */ /* 0x002ee80000300800 */
[----:B------:R-:W3:Y:S04]  /*14b30*/  LDL.LU R25, [R1+0x13c] ;  /* 0x00013c0001197983 */ /* 0x000ee80000300800 */
[----:B--2---:R0:W-:Y:S04]  /*14b40*/  STL [R1+0x100], R3 ;  /* 0x0001000301007387 */ /* 0x0041e80000100800 */
[----:B0-----:R-:W2:Y:S04]  /*14b50*/  LDL.LU R3, [R1+0x1ed8] ;  /* 0x001ed80001037983 */ /* 0x001ea80000300800 */
[----:B------:R-:W3:Y:S04]  /*14b60*/  LDL.LU R4, [R1+0x80] ;  /* 0x0000800001047983 */ /* 0x000ee80000300800 */
[----:B------:R-:W4:Y:S01]  /*14b70*/  LDL R5, [R1+0x954] ;  /* 0x0009540001057983 */ /* 0x000f220000100800 */
[----:B--2---:R-:W-:-:S03]  /*14b80*/  PRMT R3, RZ, 0x7610, R3 ;  /* 0x00007610ff037816 */ /* 0x004fc60000000003 */
[----:B---3--:R0:W-:Y:S02]  /*14b90*/  STS.U16 [R7+0xa600], R4 ;  /* 0x00a6000407007388 */ /* 0x0081e40000000400 */
[----:B0-----:R-:W-:Y:S02]  /*14ba0*/  @!P0 IMAD.MOV.U32 R4, RZ, RZ, R0 ;  /* 0x000000ffff048224 */ /* 0x001fe400078e0000 */
[----:B------:R-:W2:Y:S04]  /*14bb0*/  LDL.LU R0, [R1+0x138] ;  /* 0x0001380001007983 */ /* 0x000ea80000300800 */
[----:B----4-:R-:W3:Y:S04]  /*14bc0*/  @!P0 LDG.E.U16 R3, [R4.64] ;  /* 0x0000000604038981 */ /* 0x010ee8000c1e1500 */
[----:B---3--:R0:W-:Y:S04]  /*14bd0*/  STL [R1+0xcc], R3 ;  /* 0x0000cc0301007387 */ /* 0x0081e80000100800 */
[----:B0-----:R-:W3:Y:S04]  /*14be0*/  LDL.LU R3, [R1+0x1ed4] ;  /* 0x001ed40001037983 */ /* 0x001ee80000300800 */
[----:B------:R-:W4:Y:S04]  /*14bf0*/  LDL.LU R4, [R1+0x30] ;  /* 0x0000300001047983 */ /* 0x000f280000300800 */
[----:B------:R-:W2:Y:S01]  /*14c00*/  LDL R5, [R1+0x934] ;  /* 0x0009340001057983 */ /* 0x000ea20000100800 */
[----:B------:R-:W-:-:S03]  /*14c10*/  PRMT R2, RZ, 0x7610, R2 ;  /* 0x00007610ff027816 */ /* 0x000fc60000000002 */
[----:B----4-:R0:W-:Y:S02]  /*14c20*/  STS.U16 [R7+0xae00], R4 ;  /* 0x00ae000407007388 */ /* 0x0101e40000000400 */
[----:B0-----:R-:W-:Y:S02]  /*14c30*/  @!P0 IMAD.MOV.U32 R4, RZ, RZ, R20 ;  /* 0x000000ffff048224 */ /* 0x001fe400078e0014 */
[----:B------:R-:W4:Y:S04]  /*14c40*/  LDL.LU R20, [R1+0x134] ;  /* 0x0001340001147983 */ /* 0x000f280000300800 */
[----:B--2---:R0:W2:Y:S04]  /*14c50*/  @!P0 LDG.E.U16 R2, [R4.64] ;  /* 0x0000000604028981 */ /* 0x0040a8000c1e1500 */
[----:B0-----:R-:W2:Y:S04]  /*14c60*/  LDL.LU R4, [R1+0x18] ;  /* 0x0000180001047983 */ /* 0x001ea80000300800 */
[----:B------:R-:W4:Y:S01]  /*14c70*/  LDL R5, [R1+0x914] ;  /* 0x0009140001057983 */ /* 0x000f220000100800 */
[----:B---3--:R-:W-:-:S03]  /*14c80*/  PRMT R3, RZ, 0x7610, R3 ;  /* 0x00007610ff037816 */ /* 0x008fc60000000003 */
[----:B--2---:R0:W-:Y:S02]  /*14c90*/  STS.U16 [R7+0xb600], R4 ;  /* 0x00b6000407007388 */ /* 0x0041e40000000400 */
[----:B0-----:R-:W-:-:S05]  /*14ca0*/  @!P0 IMAD.MOV.U32 R4, RZ, RZ, R14 ;  /* 0x000000ffff048224 */ /* 0x001fca00078e000e */
[----:B----4-:R-:W2:Y:S04]  /*14cb0*/  @!P0 LDG.E.U16 R3, [R4.64] ;  /* 0x0000000604038981 */ /* 0x010ea8000c1e1500 */
[----:B------:R0:W-:Y:S04]  /*14cc0*/  STL [R1+0xbc], R2 ;  /* 0x0000bc0201007387 */ /* 0x0001e80000100800 */
[----:B0-----:R-:W0:Y:S02]  /*14cd0*/  S2R R2, SR_TID.X ;  /* 0x0000000000027919 */ /* 0x001e240000002100 */
[----:B0-----:R-:W-:-:S02]  /*14ce0*/  LOP3.LUT R14, R2, 0x7f, RZ, 0xc0, !PT ;  /* 0x0000007f020e7812 */ /* 0x001fc400078ec0ff */
[----:B------:R-:W3:Y:S04]  /*14cf0*/  LDL.LU R2, [R1+0x130] ;  /* 0x0001300001027983 */ /* 0x000ee80000300800 */
[----:B--2---:R0:W-:Y:S04]  /*14d00*/  STL [R1+0xb8], R3 ;  /* 0x0000b80301007387 */ /* 0x0041e80000100800 */
[----:B0-----:R-:W2:Y:S04]  /*14d10*/  LDL.LU R3, [R1+0x1ed0] ;  /* 0x001ed00001037983 */ /* 0x001ea80000300800 */
[----:B------:R-:W4:Y:S01]  /*14d20*/  LDL R5, [R1+0x8f8] ;  /* 0x0008f80001057983 */ /* 0x000f220000100800 */
[----:B------:R-:W-:Y:S01]  /*14d30*/  PRMT R8, RZ, 0x7610, R8 ;  /* 0x00007610ff087816 */ /* 0x000fe20000000008 */
[----:B------:R-:W-:-:S02]  /*14d40*/  IMAD.SHL.U32 R14, R14, 0x2, RZ ;  /* 0x000000020e0e7824 */ /* 0x000fc400078e00ff */
[----:B----4-:R-:W-:Y:S02]  /*14d50*/  @!P0 IMAD.MOV.U32 R4, RZ, RZ, R5 ;  /* 0x000000ffff048224 */ /* 0x010fe400078e0005 */
[----:B------:R-:W-:-:S05]  /*14d60*/  @!P0 IMAD.MOV.U32 R5, RZ, RZ, R28 ;  /* 0x000000ffff058224 */ /* 0x000fca00078e001c */
[----:B------:R0:W4:Y:S04]  /*14d70*/  @!P0 LDG.E.U16 R8, [R4.64] ;  /* 0x0000000604088981 */ /* 0x000128000c1e1500 */
[----:B--2---:R1:W-:Y:S01]  /*14d80*/  STS.U16 [R7+0xbe00], R3 ;  /* 0x00be000307007388 */ /* 0x0043e20000000400 */
[----:B------:R-:W-:-:S03]  /*14d90*/  LOP3.LUT R14, R14, 0x70, RZ, 0x3c, !PT ;  /* 0x000000700e0e7812 */ /* 0x000fc600078e3cff */
[----:B-1----:R-:W2:Y:S04]  /*14da0*/  LDL.LU R7, [R1+0x12c] ;  /* 0x00012c0001077983 */ /* 0x002ea80000300800 */
[----:B------:R-:W-:Y:S04]  /*14db0*/  STL [R1+0xcf0], R28 ;  /* 0x000cf01c01007387 */ /* 0x000fe80000100800 */
[----:B0-----:R-:W2:Y:S04]  /*14dc0*/  LDL R4, [R1+0x8d4] ;  /* 0x0008d40001047983 */ /* 0x001ea80000100800 */
[----:B------:R-:W2:Y:S04]  /*14dd0*/  LDL R5, [R1+0x8d8] ;  /* 0x0008d80001057983 */ /* 0x000ea80000100800 */
[----:B------:R-:W-:Y:S04]  /*14de0*/  STS.U16 [R14+0x8700], R6 ;  /* 0x008700060e007388 */ /* 0x000fe80000000400 */
[----:B----4-:R0:W-:Y:S04]  /*14df0*/  STL [R1+0xa4], R8 ;  /* 0x0000a40801007387 */ /* 0x0101e80000100800 */
[----:B0-----:R-:W4:Y:S04]  /*14e00*/  LDL.LU R8, [R1+0x70] ;  /* 0x0000700001087983 */ /* 0x001f280000300800 */
[----:B------:R-:W3:Y:S01]  /*14e10*/  LDL.LU R6, [R1+0x1ecc] ;  /* 0x001ecc0001067983 */ /* 0x000ee20000300800 */
[----:B--2---:R-:W-:-:S04]  /*14e20*/  @!P0 LOP3.LUT R5, R5, R4, RZ, 0x3c, !PT ;  /* 0x0000000405058212 */ /* 0x004fc800078e3cff */
[----:B------:R-:W-:-:S04]  /*14e30*/  @!P0 LOP3.LUT R4, R5, R4, RZ, 0x3c, !PT ;  /* 0x0000000405048212 */ /* 0x000fc800078e3cff */
[----:B------:R-:W-:Y:S02]  /*14e40*/  @!P0 LOP3.LUT R5, R5, R4, RZ, 0x3c, !PT ;  /* 0x0000000405058212 */ /* 0x000fe400078e3cff */
[----:B---3--:R-:W-:-:S06]  /*14e50*/  PRMT R6, RZ, 0x7610, R6 ;  /* 0x00007610ff067816 */ /* 0x008fcc0000000006 */
[----:B------:R-:W2:Y:S04]  /*14e60*/  @!P0 LDG.E.U16 R6, [R4.64] ;  /* 0x0000000604068981 */ /* 0x000ea8000c1e1500 */
[----:B------:R-:W-:Y:S04]  /*14e70*/  STS.U16 [R14+0x8f00], R25 ;  /* 0x008f00190e007388 */ /* 0x000fe80000000400 */
[----:B--2---:R0:W-:Y:S04]  /*14e80*/  STL [R1+0xa0], R6 ;  /* 0x0000a00601007387 */ /* 0x0041e80000100800 */
[----:B0-----:R-:W2:Y:S04]  /*14e90*/  LDL.LU R6, [R1+0x1ec8] ;  /* 0x001ec80001067983 */ /* 0x001ea80000300800 */
[----:B------:R-:W3:Y:S04]  /*14ea0*/  LDL R4, [R1+0x8bc] ;  /* 0x0008bc0001047983 */ /* 0x000ee80000100800 */
[----:B------:R-:W3:Y:S04]  /*14eb0*/  LDL R5, [R1+0xc98] ;  /* 0x000c980001057983 */ /* 0x000ee80000100800 */
[----:B------:R-:W2:Y:S01]  /*14ec0*/  LDL.LU R25, [R1+0x1ec4] ;  /* 0x001ec40001197983 */ /* 0x000ea20000300800 */
[----:B---3--:R-:W-:-:S04]  /*14ed0*/  @!P0 LOP3.LUT R5, R5, R4, RZ, 0x3c, !PT ;  /* 0x0000000405058212 */ /* 0x008fc800078e3cff */
[C---:B------:R-:W-:Y:S02]  /*14ee0*/  @!P0 LOP3.LUT R4, R5.reuse, R4, RZ, 0x3c, !PT ;  /* 0x0000000405048212 */ /* 0x040fe400078e3cff */
[----:B--2---:R-:W-:Y:S02]  /*14ef0*/  PRMT R25, RZ, 0x7610, R25 ;  /* 0x00007610ff197816 */ /* 0x004fe40000000019 */
[----:B------:R-:W-:-:S05]  /*14f00*/  @!P0 LOP3.LUT R5, R5, R4, RZ, 0x3c, !PT ;  /* 0x0000000405058212 */ /* 0x000fca00078e3cff */
[----:B------:R0:W2:Y:S04]  /*14f10*/  @!P0 LDG.E.U16 R25, [R4.64] ;  /* 0x0000000604198981 */ /* 0x0000a8000c1e1500 */
[----:B------:R-:W-:Y:S04]  /*14f20*/  STS.U16 [R14+0x9700], R0 ;  /* 0x009700000e007388 */ /* 0x000fe80000000400 */
[----:B0-----:R-:W3:Y:S04]  /*14f30*/  LDL R4, [R1+0x8ac] ;  /* 0x0008ac0001047983 */ /* 0x001ee80000100800 */
[----:B------:R-:W3:Y:S04]  /*14f40*/  LDL R5, [R1+0xc88] ;  /* 0x000c880001057983 */ /* 0x000ee80000100800 */
[----:B--2---:R0:W-:Y:S04]  /*14f50*/  STL [R1+0x9c], R25 ;  /* 0x00009c1901007387 */ /* 0x0041e80000100800 */
[----:B0-----:R-:W2:Y:S04]  /*14f60*/  LDL.LU R25, [R1+0x2c] ;  /* 0x00002c0001197983 */ /* 0x001ea80000300800 */
[----:B------:R-:W2:Y:S01]  /*14f70*/  LDL.LU R0, [R1+0x1ec0] ;  /* 0x001ec00001007983 */ /* 0x000ea20000300800 */
[----:B---3--:R-:W-:-:S04]  /*14f80*/  @!P0 LOP3.LUT R5, R5, R4, RZ, 0x3c, !PT ;  /* 0x0000000405058212 */ /* 0x008fc800078e3cff */
[----:B------:R-:W-:-:S04]  /*14f90*/  @!P0 LOP3.LUT R4, R5, R4, RZ, 0x3c, !PT ;  /* 0x0000000405048212 */ /* 0x000fc800078e3cff */
[----:B------:R-:W-:Y:S02]  /*14fa0*/  @!P0 LOP3.LUT R5, R5, R4, RZ, 0x3c, !PT ;  /* 0x0000000405058212 */ /* 0x000fe400078e3cff */
[----:B--2---:R-:W-:-:S06]  /*14fb0*/  PRMT R0, RZ, 0x7610, R0 ;  /* 0x00007610ff007816 */ /* 0x004fcc0000000000 */
        /* <DEDUP_REMOVED lines=33> */
[----:B0-----:R-:W3:Y:S04]  /*151d0*/  LDL.LU R7, [R1+0x44] ;  /* 0x0000440001077983 */ /* 0x001ee80000300800 */
        /* <DEDUP_REMOVED lines=9> */
[----:B----4-:R0:W-:Y:S04]  /*15270*/  STS.U16 [R14+0xb700], R8 ;  /* 0x00b700080e007388 */ /* 0x0101e80000000400 */
[----:B0-----:R-:W3:Y:S04]  /*15280*/  LDL.LU R8, [R1+0x48] ;  /* 0x0000480001087983 */ /* 0x001ee80000300800 */
[----:B--2---:R0:W-:Y:S04]  /*15290*/  STL [R1+0x88], R2 ;  /* 0x0000880201007387 */ /* 0x0041e80000100800 */
[----:B0-----:R-:W2:Y:S04]  /*152a0*/  LDL.LU R2, [R1+0x1eac] ;  /* 0x001eac0001027983 */ /* 0x001ea80000300800 */
[----:B------:R-:W4:Y:S04]  /*152b0*/  LDL R4, [R1+0xbec] ;  /* 0x000bec0001047983 */ /* 0x000f280000100800 */
[----:B------:R-:W4:Y:S04]  /*152c0*/  LDL R5, [R1+0xbf0] ;  /* 0x000bf00001057983 */ /* 0x000f280000100800 */
[----:B--2---:R0:W-:Y:S04]  /*152d0*/  STS.U16 [R14+0xbf00], R2 ;  /* 0x00bf00020e007388 */ /* 0x0041e80000000400 */
[----:B0-----:R-:W2:Y:S04]  /*152e0*/  LDL.LU R14, [R1+0x1ea8] ;  /* 0x001ea800010e7983 */ /* 0x001ea80000300800 */
        /* <DEDUP_REMOVED lines=14> */
[----:B------:R-:W4:Y:S04]  /*153d0*/  @!P0 LDG.E.U16 R14, [R4.64] ;  /* 0x00000006040e8981 */ /* 0x000f28000c1e1500 */
[----:B--2---:R0:W-:Y:S04]  /*153e0*/  STS.U16 [R2], R25 ;  /* 0x0000001902007388 */ /* 0x0041e80000000400 */
[----:B0-----:R-:W2:Y:S04]  /*153f0*/  LDL.LU R25, [R1+0x68] ;  /* 0x0000680001197983 */ /* 0x001ea80000300800 */
[----:B----4-:R0:W-:Y:S04]  /*15400*/  STL [R1+0x80], R14 ;  /* 0x0000800e01007387 */ /* 0x0101e80000100800 */
[----:B0-----:R-:W4:Y:S04]  /*15410*/  LDL.LU R14, [R1+0x1e9c] ;  /* 0x001e9c00010e7983 */ /* 0x001f280000300800 */
[----:B------:R-:W2:Y:S04]  /*15420*/  LDL R4, [R1+0xbac] ;  /* 0x000bac0001047983 */ /* 0x000ea80000100800 */
[----:B------:R-:W2:Y:S01]  /*15430*/  LDL R5, [R1+0xbb0] ;  /* 0x000bb00001057983 */ /* 0x000ea20000100800 */
[----:B------:R-:W-:-:S03]  /*15440*/  PRMT R6, RZ, 0x7610, R6 ;  /* 0x00007610ff067816 */ /* 0x000fc60000000006 */
[----:B------:R0:W-:Y:S04]  /*15450*/  STS.U16 [R2+0x400], R0 ;  /* 0x0004000002007388 */ /* 0x0001e80000000400 */
[----:B0-----:R-:W3:Y:S01]  /*15460*/  LDL.LU R0, [R1+0x64] ;  /* 0x0000640001007983 */ /* 0x001ee20000300800 */
[----:B--2---:R-:W-:-:S04]  /*15470*/  @!P0 LOP3.LUT R5, R5, R4, RZ, 0x3c, !PT ;  /* 0x0000000405058212 */ /* 0x004fc800078e3cff */
[----:B------:R-:W-:-:S04]  /*15480*/  @!P0 LOP3.LUT R4, R5, R4, RZ, 0x3c, !PT ;  /* 0x0000000405048212 */ /* 0x000fc800078e3cff */
[----:B------:R-:W-:-:S05]  /*15490*/  @!P0 LOP3.LUT R5, R5, R4, RZ, 0x3c, !PT ;  /* 0x0000000405058212 */ /* 0x000fca00078e3cff */
[----:B------:R0:W2:Y:S04]  /*154a0*/  @!P0 LDG.E.U16 R6, [R4.64] ;  /* 0x0000000604068981 */ /* 0x0000a8000c1e1500 */
[----:B0-----:R-:W2:Y:S04]  /*154b0*/  LDL R4, [R1+0xb8c] ;  /* 0x000b8c0001047983 */ /* 0x001ea80000100800 */
[----:B------:R-:W2:Y:S01]  /*154c0*/  LDL R5, [R1+0xb90] ;  /* 0x000b900001057983 */ /* 0x000ea20000100800 */
[----:B----4-:R-:W-:Y:S02]  /*154d0*/  PRMT R14, RZ, 0x7610, R14 ;  /* 0x00007610ff0e7816 */ /* 0x010fe4000000000e */
[----:B--2---:R-:W-:-:S04]  /*154e0*/  @!P0 LOP3.LUT R5, R5, R4, RZ, 0x3c, !PT ;  /* 0x0000000405058212 */ /* 0x004fc800078e3cff */
[----:B------:R-:W-:-:S04]  /*154f0*/  @!P0 LOP3.LUT R4, R5, R4, RZ, 0x3c, !PT ;  /* 0x0000000405048212 */ /* 0x000fc800078e3cff */
[----:B------:R-:W-:-:S05]  /*15500*/  @!P0 LOP3.LUT R5, R5, R4, RZ, 0x3c, !PT ;  /* 0x0000000405058212 */ /* 0x000fca00078e3cff */
[----:B------:R-:W2:Y:S04]  /*15510*/  @!P0 LDG.E.U16 R14, [R4.64] ;  /* 0x00000006040e8981 */ /* 0x000ea8000c1e1500 */
[----:B------:R0:W-:Y:S04]  /*15520*/  STS.U16 [R2+0x800], R20 ;  /* 0x0008001402007388 */ /* 0x0001e80000000400 */
[----:B0-----:R-:W4:Y:S04]  /*15530*/  LDL R20, [R1+0xb30] ;  /* 0x000b300001147983 */ /* 0x001f280000100800 */
[----:B------:R0:W-:Y:S04]  /*15540*/  STL [R1+0x7c], R6 ;  /* 0x00007c0601007387 */ /* 0x0001e80000100800 */
        /* <DEDUP_REMOVED lines=15> */
[----:B------:R-:W3:Y:S04]  /*15640*/  LDL R5, [R1+0xb50] ;  /* 0x000b500001057983 */ /* 0x000ee80000100800 */
[----:B------:R0:W-:Y:S04]  /*15650*/  STS.U16 [R2+0x1000], R8 ;  /* 0x0010000802007388 */ /* 0x0001e80000000400 */
[----:B0-----:R-:W4:Y:S01]  /*15660*/  LDL.LU R8, [R1+0x58] ;  /* 0x0000580001087983 */ /* 0x001f220000300800 */
[----:B--2---:R-:W-:-:S02]  /*15670*/  PRMT R14, RZ, 0x7610, R14 ;  /* 0x00007610ff0e7816 */ /* 0x004fc4000000000e */
[----:B---3--:R-:W-:-:S04]  /*15680*/  @!P0 LOP3.LUT R5, R5, R4, RZ, 0x3c, !PT ;  /* 0x0000000405058212 */ /* 0x008fc800078e3cff */
[----:B------:R-:W-:-:S04]  /*15690*/  @!P0 LOP3.LUT R4, R5, R4, RZ, 0x3c, !PT ;  /* 0x0000000405048212 */ /* 0x000fc800078e3cff */
[----:B------:R-:W-:-:S05]  /*156a0*/  @!P0 LOP3.LUT R5, R5, R4, RZ, 0x3c, !PT ;  /* 0x0000000405058212 */ /* 0x000fca00078e3cff */
[----:B------:R0:W2:Y:S04]  /*156b0*/  @!P0 LDG.E.U16 R14, [R4.64] ;  /* 0x00000006040e8981 */ /* 0x0000a8000c1e1500 */
[----:B0-----:R-:W3:Y:S04]  /*156c0*/  LDL.LU R4, [R1+0x50] ;  /* 0x0000500001047983 */ /* 0x001ee80000300800 */
[----:B------:R-:W2:Y:S01]  /*156d0*/  LDL R5, [R1+0xb2c] ;  /* 0x000b2c0001057983 */ /* 0x000ea20000100800 */
[----:B------:R-:W-:-:S03]  /*156e0*/  PRMT R26, RZ, 0x7610, R26 ;  /* 0x00007610ff1a7816 */ /* 0x000fc6000000001a */
[----:B---3--:R4:W-:Y:S02]  /*156f0*/  STS.U16 [R2+0x1400], R4 ;  /* 0x0014000402007388 */ /* 0x0089e40000000400 */
[----:B----4-:R-:W-:-:S05]  /*15700*/  @!P0 IMAD.MOV.U32 R4, RZ, RZ, R20 ;  /* 0x000000ffff048224 */ /* 0x010fca00078e0014 */
[----:B--2---:R-:W2:Y:S04]  /*15710*/  @!P0 LDG.E.U16 R26, [R4.64] ;  /* 0x00000006041a8981 */ /* 0x004ea8000c1e1500 */
[----:B------:R0:W-:Y:S04]  /*15720*/  STL [R1+0x70], R14 ;  /* 0x0000700e01007387 */ /* 0x0001e80000100800 */
[----:B0-----:R-:W3:Y:S04]  /*15730*/  LDL.LU R14, [R1+0xb4] ;  /* 0x0000b400010e7983 */ /* 0x001ee80000300800 */
[----:B------:R-:W4:Y:S04]  /*15740*/  LDL.LU R20, [R1+0xb0] ;  /* 0x0000b00001147983 */ /* 0x000f280000300800 */
        /* <DEDUP_REMOVED lines=24> */
[----:B------:R-:W2:Y:S04]  /*158d0*/  LDL R4, [R1+0xacc] ;  /* 0x000acc0001047983 */ /* 0x000ea80000100800 */
[----:B------:R-:W2:Y:S01]  /*158e0*/  LDL R5, [R1+0xad0] ;  /* 0x000ad00001057983 */ /* 0x000ea20000100800 */
[----:B------:R-:W-:-:S02]  /*158f0*/  PRMT R28, RZ, 0x7610, R28 ;  /* 0x00007610ff1c7816 */ /* 0x000fc4000000001c */
[----:B--2---:R-:W-:-:S04]  /*15900*/  @!P0 LOP3.LUT R5, R5, R4, RZ, 0x3c, !PT ;  /* 0x0000000405058212 */ /* 0x004fc800078e3cff */
[----:B------:R-:W-:-:S04]  /*15910*/  @!P0 LOP3.LUT R4, R5, R4, RZ, 0x3c, !PT ;  /* 0x0000000405048212 */ /* 0x000fc800078e3cff */
[----:B------:R-:W-:-:S05]  /*15920*/  @!P0 LOP3.LUT R5, R5, R4, RZ, 0x3c, !PT ;  /* 0x0000000405058212 */ /* 0x000fca00078e3cff */
[----:B------:R0:W2:Y:S04]  /*15930*/  @!P0 LDG.E.U16 R28, [R4.64] ;  /* 0x00000006041c8981 */ /* 0x0000a8000c1e1500 */
[----:B------:R1:W-:Y:S04]  /*15940*/  STS.U16 [R2+0x2000], R6 ;  /* 0x0020000602007388 */ /* 0x0003e80000000400 */
[----:B-1----:R-:W3:Y:S04]  /*15950*/  LDL.LU R6, [R1+0x1e84] ;  /* 0x001e840001067983 */ /* 0x002ee80000300800 */
[----:B0-----:R-:W3:Y:S04]  /*15960*/  LDL R4, [R1+0xaac] ;  /* 0x000aac0001047983 */ /* 0x001ee80000100800 */
[----:B------:R-:W3:Y:S04]  /*15970*/  LDL R5, [R1+0xab0] ;  /* 0x000ab00001057983 */ /* 0x000ee80000100800 */
[----:B------:R-:W-:Y:S04]  /*15980*/  STS.U16 [R2+0x2400], R7 ;  /* 0x0024000702007388 */ /* 0x000fe80000000400 */
        /* <DEDUP_REMOVED lines=52> */
[----:B------:R-:W-:Y:S04]  /*15cd0*/  STS.U16 [R2+0x3800], R0 ;  /* 0x0038000002007388 */ /* 0x000fe80000000400 */
[----:B--2---:R0:W-:Y:S04]  /*15ce0*/  STL [R1+0x4c], R25 ;  /* 0x00004c1901007387 */ /* 0x0041e80000100800 */
[----:B0-----:R-:W2:Y:S04]  /*15cf0*/  LDL.LU R25, [R1+0x1e5c] ;  /* 0x001e5c0001197983 */ /* 0x001ea80000300800 */
        /* <DEDUP_REMOVED lines=10> */
[----:B------:R-:W4:Y:S04]  /*15da0*/  LDL R4, [R1+0x9ec] ;  /* 0x0009ec0001047983 */ /* 0x000f280000100800 */
[----:B------:R-:W4:Y:S04]  /*15db0*/  LDL R5, [R1+0x9f0] ;  /* 0x0009f00001057983 */ /* 0x000f280000100800 */
[----:B--2---:R0:W-:Y:S04]  /*15dc0*/  STS.U16 [R2+0x3c00], R0 ;  /* 0x003c000002007388 */ /* 0x0041e80000000400 */
[----:B0-----:R-:W2:Y:S01]  /*15dd0*/  LDL.LU R0, [R1+0x1e50] ;  /* 0x001e500001007983 */ /* 0x001ea20000300800 */
        /* <DEDUP_REMOVED lines=9> */
[----:B------:R-:W-:-:S03]  /*15e70*/  PRMT R26, RZ, 0x7610, R26 ;  /* 0x00007610ff1a7816 */ /* 0x000fc6000000001a */
[----:B------:R0:W-:Y:S04]  /*15e80*/  STS.U16 [R2+0x4000], R28 ;  /* 0x0040001c02007388 */ /* 0x0001e80000000400 */
[----:B0-----:R-:W2:Y:S01]  /*15e90*/  LDL.LU R28, [R1+0x8f0] ;  /* 0x0008f000011c7983 */ /* 0x001ea20000300800 */
        /* <DEDUP_REMOVED lines=12> */
[----:B0-----:R-:W3:Y:S04]  /*15f60*/  LDL.LU R26, [R1+0xc] ;  /* 0x00000c00011a7983 */ /* 0x001ee80000300800 */
        /* <DEDUP_REMOVED lines=38> */
[----:B------:R-:W-:Y:S02]  /*161d0*/  PRMT R19, RZ, 0x7610, R19 ;  /* 0x00007610ff137816 */ /* 0x000fe40000000013 */
[----:B----4-:R-:W-:-:S04]  /*161e0*/  @!P0 LOP3.LUT R5, R5, R4, RZ, 0x3c, !PT ;  /* 0x0000000405058212 */ /* 0x010fc800078e3cff */
[----:B------:R-:W-:-:S04]  /*161f0*/  @!P0 LOP3.LUT R4, R5, R4, RZ, 0x3c, !PT ;  /* 0x0000000405048212 */ /* 0x000fc800078e3cff */
[----:B------:R-:W-:-:S05]  /*16200*/  @!P0 LOP3.LUT R5, R5, R4, RZ, 0x3c, !PT ;  /* 0x0000000405058212 */ /* 0x000fca00078e3cff */
[----:B------:R-:W4:Y:S04]  /*16210*/  @!P0 LDG.E.U16 R19, [R4.64] ;  /* 0x0000000604138981 */ /* 0x000f28000c1e1500 */
[----:B--2---:R-:W-:Y:S04]  /*16220*/  STL [R1+0x1de0], R0 ;  /* 0x001de00001007387 */ /* 0x004fe80000100800 */
[----:B----4-:R0:W-:Y:S04]  /*16230*/  STL [R1+0x28], R19 ;  /* 0x0000281301007387 */ /* 0x0101e80000100800 */
[----:B0-----:R-:W2:Y:S04]  /*16240*/  LDL.LU R19, [R1+0x1e38] ;  /* 0x001e380001137983 */ /* 0x001ea80000300800 */
[----:B------:R-:W4:Y:S04]  /*16250*/  LDL.LU R4, [R1+0x24] ;  /* 0x0000240001047983 */ /* 0x000f280000300800 */
[----:B------:R-:W3:Y:S01]  /*16260*/  LDL R5, [R1+0x8ec] ;  /* 0x0008ec0001057983 */ /* 0x000ee20000100800 */
[----:B--2---:R-:W-:-:S03]  /*16270*/  PRMT R19, RZ, 0x7610, R19 ;  /* 0x00007610ff137816 */ /* 0x004fc60000000013 */
[----:B----4-:R0:W-:Y:S02]  /*16280*/  STS.U16 [R2+0x5c00], R4 ;  /* 0x005c000402007388 */ /* 0x0101e40000000400 */
[----:B0-----:R-:W-:-:S05]  /*16290*/  @!P0 IMAD.MOV.U32 R4, RZ, RZ, R28 ;  /* 0x000000ffff048224 */ /* 0x001fca00078e001c */
[----:B---3--:R-:W2:Y:S04]  /*162a0*/  @!P0 LDG.E.U16 R19, [R4.64] ;  /* 0x0000000604138981 */ /* 0x008ea8000c1e1500 */
[----:B------:R-:W-:Y:S04]  /*162b0*/  STL [R1+0xcf4], R28 ;  /* 0x000cf41c01007387 */ /* 0x000fe80000100800 */
[----:B------:R-:W-:Y:S04]  /*162c0*/  STS.U16 [R2+0x6000], R26 ;  /* 0x0060001a02007388 */ /* 0x000fe80000000400 */
        /* <DEDUP_REMOVED lines=10> */
[----:B---3--:R0:W-:Y:S04]  /*16370*/  STL [R1+0x20], R26 ;  /* 0x0000201a01007387 */ /* 0x0081e80000100800 */
[----:B0-----:R-:W3:Y:S04]  /*16380*/  LDL.LU R26, [R1+0x1e2c] ;  /* 0x001e2c00011a7983 */ /* 0x001ee80000300800 */
        /* <DEDUP_REMOVED lines=16> */
[----:B----4-:R0:W-:Y:S04]  /*16490*/  STL [R1+0x18], R13 ;  /* 0x0000180d01007387 */ /* 0x0101e80000100800 */
[----:B0-----:R-:W4:Y:S04]  /*164a0*/  LDL.LU R13, [R1+0x1e24] ;  /* 0x001e2400010d7983 */ /* 0x001f280000300800 */
[----:B------:R-:W2:Y:S04]  /*164b0*/  LDL R4, [R1+0xc64] ;  /* 0x000c640001047983 */ /* 0x000ea80000100800 */
[----:B------:R-:W2:Y:S01]  /*164c0*/  LDL R5, [R1+0xc68] ;  /* 0x000c680001057983 */ /* 0x000ea20000100800 */
[----:B------:R-:W-:-:S02]  /*164d0*/  PRMT R12, RZ, 0x7610, R12 ;  /* 0x00007610ff0c7816 */ /* 0x000fc4000000000c */
[----:B--2---:R-:W-:-:S04]  /*164e0*/  @!P0 LOP3.LUT R5, R5, R4, RZ, 0x3c, !PT ;  /* 0x0000000405058212 */ /* 0x004fc800078e3cff */
[----:B------:R-:W-:-:S04]  /*164f0*/  @!P0 LOP3.LUT R4, R5, R4, RZ, 0x3c, !PT ;  /* 0x0000000405048212 */ /* 0x000fc800078e3cff */
[----:B------:R-:W-:-:S05]  /*16500*/  @!P0 LOP3.LUT R5, R5, R4, RZ, 0x3c, !PT ;  /* 0x0000000405058212 */ /* 0x000fca00078e3cff */
[----:B------:R-:W2:Y:S04]  /*16510*/  @!P0 LDG.E.U16 R12, [R4.64] ;  /* 0x00000006040c8981 */ /* 0x000ea8000c1e1500 */
        /* <DEDUP_REMOVED lines=18> */
[----:B0-----:R-:W3:Y:S04]  /*16640*/  LDL R4, [R1+0xc04] ;  /* 0x000c040001047983 */ /* 0x001ee80000100800 */
[----:B------:R-:W3:Y:S01]  /*16650*/  LDL R5, [R1+0xc08] ;  /* 0x000c080001057983 */ /* 0x000ee20000100800 */
[----:B------:R-:W-:-:S03]  /*16660*/  PRMT R0, RZ, 0x7610, R0 ;  /* 0x00007610ff007816 */ /* 0x000fc60000000000 */
[----:B--2---:R0:W-:Y:S01]  /*16670*/  STL [R1+0xc], R28 ;  /* 0x00000c1c01007387 */ /* 0x0041e20000100800 */
[----:B------:R-:W-:-:S03]  /*16680*/  PRMT R29, RZ, 0x7610, R29 ;  /* 0x00007610ff1d7816 */ /* 0x000fc6000000001d */
[----:B------:R-:W-:Y:S04]  /*16690*/  STS.U16 [R2+0x4400], R25 ;  /* 0x0044001902007388 */ /* 0x000fe80000000400 */
[----:B0-----:R-:W2:Y:S01]  /*166a0*/  LDL R28, [R1+0xba8] ;  /* 0x000ba800011c7983 */ /* 0x001ea20000100800 */
[----:B---3--:R-:W-:-:S04]  /*166b0*/  @!P0 LOP3.LUT R5, R5, R4, RZ, 0x3c, !PT ;  /* 0x0000000405058212 */ /* 0x008fc800078e3cff */
[----:B------:R-:W-:-:S04]  /*166c0*/  @!P0 LOP3.LUT R4, R5, R4, RZ, 0x3c, !PT ;  /* 0x0000000405048212 */ /* 0x000fc800078e3cff */
[----:B------:R-:W-:-:S05]  /*166d0*/  @!P0 LOP3.LUT R5, R5, R4, RZ, 0x3c, !PT ;  /* 0x0000000405058212 */ /* 0x000fca00078e3cff */
[----:B------:R0:W3:Y:S04]  /*166e0*/  @!P0 LDG.E.U16 R0, [R4.64] ;  /* 0x0000000604008981 */ /* 0x0000e8000c1e1500 */
[----:B0-----:R-:W2:Y:S04]  /*166f0*/  LDL R4, [R1+0xbe4] ;  /* 0x000be40001047983 */ /* 0x001ea80000100800 */
[----:B------:R-:W2:Y:S02]  /*16700*/  LDL R5, [R1+0xbe8] ;  /* 0x000be80001057983 */ /* 0x000ea40000100800 */
[----:B--2---:R-:W-:-:S04]  /*16710*/  @!P0 LOP3.LUT R5, R5, R4, RZ, 0x3c, !PT ;  /* 0x0000000405058212 */ /* 0x004fc800078e3cff */
[----:B------:R-:W-:-:S04]  /*16720*/  @!P0 LOP3.LUT R4, R5, R4, RZ, 0x3c, !PT ;  /* 0x0000000405048212 */ /* 0x000fc800078e3cff */
[----:B------:R-:W-:-:S05]  /*16730*/  @!P0 LOP3.LUT R5, R5, R4, RZ, 0x3c, !PT ;  /* 0x0000000405058212 */ /* 0x000fca00078e3cff */
[----:B------:R-:W2:Y:S04]  /*16740*/  @!P0 LDG.E.U16 R29, [R4.64] ;  /* 0x00000006041d8981 */ /* 0x000ea8000c1e1500 */
[----:B---3--:R0:W-:Y:S04]  /*16750*/  STL [R1+0x8], R0 ;  /* 0x0000080001007387 */ /* 0x0081e80000100800 */
[----:B------:R-:W-:Y:S04]  /*16760*/  STS.U16 [R2+0x4800], R20 ;  /* 0x0048001402007388 */ /* 0x000fe80000000400 */
[----:B------:R-:W-:Y:S04]  /*16770*/  STS.U16 [R2+0x4c00], R14 ;  /* 0x004c000e02007388 */ /* 0x000fe80000000400 */
[----:B0-----:R-:W3:Y:S04]  /*16780*/  LDL R0, [R1+0xb88] ;  /* 0x000b880001007983 */ /* 0x001ee80000100800 */
[----:B------:R-:W-:Y:S04]  /*16790*/  STS.U16 [R2+0x5000], R8 ;  /* 0x0050000802007388 */ /* 0x000fe80000000400 */
[----:B------:R-:W-:Y:S04]  /*167a0*/  STS.U16 [R2+0x5400], R7 ;  /* 0x0054000702007388 */ /* 0x000fe80000000400 */
[----:B------:R-:W-:Y:S04]  /*167b0*/  STS.U16 [R2+0x5800], R6 ;  /* 0x0058000602007388 */ /* 0x000fe80000000400 */
[----:B------:R-:W-:Y:S04]  /*167c0*/  STS.U16 [R2+0x6400], R26 ;  /* 0x0064001a02007388 */ /* 0x000fe80000000400 */
[----:B------:R-:W-:Y:S04]  /*167d0*/  STS.U16 [R2+0x6800], R19 ;  /* 0x0068001302007388 */ /* 0x000fe80000000400 */
[----:B----4-:R-:W-:Y:S04]  /*167e0*/  STS.U16 [R2+0x6c00], R13 ;  /* 0x006c000d02007388 */ /* 0x010fe80000000400 */
[----:B------:R-:W-:Y:S04]  /*167f0*/  STS.U16 [R2+0x7000], R12 ;  /* 0x0070000c02007388 */ /* 0x000fe80000000400 */
[----:B------:R-:W-:Y:S04]  /*16800*/  STS.U16 [R2+0x7400], R10 ;  /* 0x0074000a02007388 */ /* 0x000fe80000000400 */
[----:B------:R-:W-:Y:S04]  /*16810*/  STS.U16 [R2+0x7800], R9 ;  /* 0x0078000902007388 */ /* 0x000fe80000000400 */
[----:B------:R-:W-:Y:S04]  /*16820*/  STS.U16 [R2+0x7c00], R11 ;  /* 0x007c000b02007388 */ /* 0x000fe80000000400 */
[----:B------:R0:W-:Y:S04]  /*16830*/  STL [R1+0xce8], R2 ;  /* 0x000ce80201007387 */ /* 0x0001e80000100800 */
[----:B0-----:R-:W4:Y:S04]  /*16840*/  LDL R2, [R1+0xcac] ;  /* 0x000cac0001027983 */ /* 0x001f280000100800 */
[----:B--2---:R0:W-:Y:S04]  /*16850*/  STL [R1+0x4], R29 ;  /* 0x0000041d01007387 */ /* 0x0041e80000100800 */
[----:B0-----:R-:W4:Y:S04]  /*16860*/  LDL.LU R29, [R1+0x1e18] ;  /* 0x001e1800011d7983 */ /* 0x001f280000300800 */
[----:B------:R-:W2:Y:S04]  /*16870*/  LDL R4, [R1+0xbc4] ;  /* 0x000bc40001047983 */ /* 0x000ea80000100800 */
[----:B------:R-:W2:Y:S04]  /*16880*/  LDL R5, [R1+0xbc8] ;  /* 0x000bc80001057983 */ /* 0x000ea80000100800 */
[----:B----4-:R0:W-:Y:S04]  /*16890*/  STS.U16 [R2+0x100], R29 ;  /* 0x0001001d02007388 */ /* 0x0101e80000000400 */
[----:B0-----:R-:W4:Y:S01]  /*168a0*/  LDL.LU R29, [R1+0x1e14] ;  /* 0x001e1400011d7983 */ /* 0x001f220000300800 */
[----:B--2---:R-:W-:-:S04]  /*168b0*/  @!P0 LOP3.LUT R5, R5, R4, RZ, 0x3c, !PT ;  /* 0x0000000405058212 */ /* 0x004fc800078e3cff */
[----:B------:R-:W-:-:S04]  /*168c0*/  @!P0 LOP3.LUT R4, R5, R4, RZ, 0x3c, !PT ;  /* 0x0000000405048212 */ /* 0x000fc800078e3cff */
[----:B------:R-:W-:Y:S02]  /*168d0*/  @!P0 LOP3.LUT R5, R5, R4, RZ, 0x3c, !PT ;  /* 0x0000000405058212 */ /* 0x000fe400078e3cff */
[----:B----4-:R-:W-:-:S06]  /*168e0*/  PRMT R29, RZ, 0x7610, R29 ;  /* 0x00007610ff1d7816 */ /* 0x010fcc000000001d */
[----:B------:R0:W2:Y:S04]  /*168f0*/  @!P0 LDG.E.U16 R29, [R4.64] ;  /* 0x00000006041d8981 */ /* 0x0000a8000c1e1500 */
[----:B0-----:R-:W4:Y:S04]  /*16900*/  LDL.LU R4, [R1+0xc4] ;  /* 0x0000c40001047983 */ /* 0x001f280000300800 */
[----:B------:R-:W3:Y:S01]  /*16910*/  LDL R5, [R1+0xba4] ;  /* 0x000ba40001057983 */ /* 0x000ee20000100800 */
[----:B------:R-:W-:-:S03]  /*16920*/  PRMT R27, RZ, 0x7610, R27 ;  /* 0x00007610ff1b7816 */ /* 0x000fc6000000001b */
[----:B--2---:R0:W-:Y:S04]  /*16930*/  STL [R1+0x1dbc], R29 ;  /* 0x001dbc1d01007387 */ /* 0x0041e80000100800 */
[----:B----4-:R1:W-:Y:S04]  /*16940*/  STS.U16 [R2+0x500], R4 ;  /* 0x0005000402007388 */ /* 0x0103e80000000400 */
[----:B0-----:R-:W2:Y:S01]  /*16950*/  LDL R29, [R1+0xb44] ;  /* 0x000b4400011d7983 */ /* 0x001ea20000100800 */
[----:B-1----:R-:W-:-:S03]  /*16960*/  @!P0 IMAD.MOV.U32 R4, RZ, RZ, R28 ;  /* 0x000000ffff048224 */ /* 0x002fc600078e001c */
[----:B------:R-:W4:Y:S04]  /*16970*/  LDL R28, [R1+0xb48] ;  /* 0x000b4800011c7983 */ /* 0x000f280000100800 */
[----:B---3--:R0:W3:Y:S04]  /*16980*/  @!P0 LDG.E.U16 R27, [R4.64] ;  /* 0x00000006041b8981 */ /* 0x0080e8000c1e1500 */
[----:B0-----:R-:W2:Y:S04]  /*16990*/  LDL.LU R4, [R1+0xc0] ;  /* 0x0000c00001047983 */ /* 0x001ea80000300800 */
[----:B------:R-:W4:Y:S01]  /*169a0*/  LDL R5, [R1+0xb84] ;  /* 0x000b840001057983 */ /* 0x000f220000100800 */
[----:B------:R-:W-:-:S03]  /*169b0*/  PRMT R26, RZ, 0x7610, R26 ;  /* 0x00007610ff1a7816 */ /* 0x000fc6000000001a */
[----:B---3--:R0:W-:Y:S04]  /*169c0*/  STL [R1+0x1dc0], R27 ;  /* 0x001dc01b01007387 */ /* 0x0081e80000100800 */
[----:B--2---:R1:W-:Y:S01]  /*169d0*/  STS.U16 [R2+0x900], R4 ;  /* 0x0009000402007388 */ /* 0x0043e20000000400 */
[----:B------:R-:W-:-:S03]  /*169e0*/  PRMT R25, RZ, 0x7610, R25 ;  /* 0x00007610ff197816 */ /* 0x000fc60000000019 */
[----:B0-----:R-:W2:Y:S01]  /*169f0*/  LDL R27, [R1+0xb24] ;  /* 0x000b2400011b7983 */ /* 0x001ea20000100800 */
[----:B-1----:R-:W-:-:S03]  /*16a00*/  @!P0 IMAD.MOV.U32 R4, RZ, RZ, R0 ;  /* 0x000000ffff048224 */ /* 0x002fc600078e0000 */
[----:B------:R-:W3:Y:S04]  /*16a10*/  LDL R0, [R1+0xb28] ;  /* 0x000b280001007983 */ /* 0x000ee80000100800 */
[----:B----4-:R0:W4:Y:S04]  /*16a20*/  @!P0 LDG.E.U16 R26, [R4.64] ;  /* 0x00000006041a8981 */ /* 0x010128000c1e1500 */
[----:B0-----:R-:W2:Y:S04]  /*16a30*/  LDL R4, [R1+0xb64] ;  /* 0x000b640001047983 */ /* 0x001ea80000100800 */
[----:B------:R-:W2:Y:S02]  /*16a40*/  LDL R5, [R1+0xb68] ;  /* 0x000b680001057983 */ /* 0x000ea40000100800 */
[----:B--2---:R-:W-:-:S04]  /*16a50*/  @!P0 LOP3.LUT R5, R5, R4, RZ, 0x3c, !PT ;  /* 0x0000000405058212 */ /* 0x004fc800078e3cff */
[----:B------:R-:W-:-:S04]  /*16a60*/  @!P0 LOP3.LUT R4, R5, R4, RZ, 0x3c, !PT ;  /* 0x0000000405048212 */ /* 0x000fc800078e3cff */
[----:B------:R-:W-:-:S05]  /*16a70*/  @!P0 LOP3.LUT R5, R5, R4, RZ, 0x3c, !PT ;  /* 0x0000000405058212 */ /* 0x000fca00078e3cff */
[----:B------:R0:W2:Y:S01]  /*16a80*/  @!P0 LDG.E.U16 R25, [R4.64] ;  /* 0x0000000604198981 */ /* 0x0000a2000c1e1500 */
[----:B------:R-:W-:-:S03]  /*16a90*/  PRMT R24, RZ, 0x7610, R24 ;  /* 0x00007610ff187816 */ /* 0x000fc60000000018 */
[----:B------:R1:W-:Y:S01]  /*16aa0*/  STS.U16 [R2+0xd00], R23 ;  /* 0x000d001702007388 */ /* 0x0003e20000000400 */
[----:B0-----:R-:W-:Y:S02]  /*16ab0*/  @!P0 IMAD.MOV.U32 R4, RZ, RZ, R28 ;  /* 0x000000ffff048224 */ /* 0x001fe400078e001c */
[----:B------:R-:W-:Y:S01]  /*16ac0*/  @!P0 IMAD.MOV.U32 R5, RZ, RZ, R29 ;  /* 0x000000ffff058224 */ /* 0x000fe200078e001d */
[----:B----4-:R0:W-:Y:S01]  /*16ad0*/  STL [R1+0x1dc4], R26 ;  /* 0x001dc41a01007387 */ /* 0x0101e20000100800 */
[----:B-1----:R-:W-:-:S03]  /*16ae0*/  PRMT R23, RZ, 0x7610, R23 ;  /* 0x00007610ff177816 */ /* 0x002fc60000000017 */
[----:B------:R3:W4:Y:S04]  /*16af0*/  @!P0 LDG.E.U16 R24, [R4.64] ;  /* 0x0000000604188981 */ /* 0x000728000c1e1500 */
[----:B0-----:R-:W4:Y:S01]  /*16b00*/  LDL R26, [R1+0xb08] ;  /* 0x000b0800011a7983 */ /* 0x001f220000100800 */
[----:B---3--:R-:W-:Y:S02]  /*16b10*/  @!P0 IMAD.MOV.U32 R4, RZ, RZ, R0 ;  /* 0x000000ffff048224 */ /* 0x008fe400078e0000 */
[----:B------:R-:W-:-:S05]  /*16b20*/  @!P0 IMAD.MOV.U32 R5, RZ, RZ, R27 ;  /* 0x000000ffff058224 */ /* 0x000fca00078e001b */
[----:B------:R0:W3:Y:S04]  /*16b30*/  @!P0 LDG.E.U16 R23, [R4.64] ;  /* 0x0000000604178981 */ /* 0x0000e8000c1e1500 */
[----:B--2---:R1:W-:Y:S04]  /*16b40*/  STL [R1+0x1dc8], R25 ;  /* 0x001dc81901007387 */ /* 0x0043e80000100800 */
[----:B-1----:R-:W2:Y:S01]  /*16b50*/  LDL R25, [R1+0xb04] ;  /* 0x000b040001197983 */ /* 0x002ea20000100800 */
[----:B------:R-:W-:-:S03]  /*16b60*/  PRMT R22, RZ, 0x7610, R22 ;  /* 0x00007610ff167816 */ /* 0x000fc60000000016 */
[----:B------:R-:W2:Y:S04]  /*16b70*/  LDL.LU R28, [R1+0xf8] ;  /* 0x0000f800011c7983 */ /* 0x000ea80000300800 */
[----:B----4-:R1:W-:Y:S04]  /*16b80*/  STL [R1+0x1dcc], R24 ;  /* 0x001dcc1801007387 */ /* 0x0103e80000100800 */
[----:B------:R-:W4:Y:S01]  /*16b90*/  LDL R27, [R1+0xae8] ;  /* 0x000ae800011b7983 */ /* 0x000f220000100800 */
[----:B0-----:R-:W-:-:S03]  /*16ba0*/  @!P0 IMAD.MOV.U32 R4, RZ, RZ, R26 ;  /* 0x000000ffff048224 */ /* 0x001fc600078e001a */
[----:B------:R-:W4:Y:S04]  /*16bb0*/  LDL R29, [R1+0xac8] ;  /* 0x000ac800011d7983 */ /* 0x000f280000100800 */
[----:B------:R-:W4:Y:S04]  /*16bc0*/  LDL.LU R0, [R1+0xf4] ;  /* 0x0000f40001007983 */ /* 0x000f280000300800 */
[----:B---3--:R0:W-:Y:S04]  /*16bd0*/  STL [R1+0x1dd0], R23 ;  /* 0x001dd01701007387 */ /* 0x0081e80000100800 */
[----:B-1----:R-:W3:Y:S04]  /*16be0*/  LDL R24, [R1+0xaa8] ;  /* 0x000aa80001187983 */ /* 0x002ee80000100800 */
[----:B0-----:R-:W3:Y:S01]  /*16bf0*/  LDL R23, [R1+0xac4] ;  /* 0x000ac40001177983 */ /* 0x001ee20000100800 */
[----:B--2---:R-:W-:-:S03]  /*16c00*/  @!P0 IMAD.MOV.U32 R5, RZ, RZ, R25 ;  /* 0x000000ffff058224 */ /* 0x004fc600078e0019 */
[----:B------:R-:W2:Y:S04]  /*16c10*/  LDL R25, [R1+0xaa4] ;  /* 0x000aa40001197983 */ /* 0x000ea80000100800 */
[----:B------:R-:W2:Y:S04]  /*16c20*/  LDL.LU R26, [R1+0xf0] ;  /* 0x0000f000011a7983 */ /* 0x000ea80000300800 */
[----:B------:R0:W2:Y:S04]  /*16c30*/  @!P0 LDG.E.U16 R22, [R4.64] ;  /* 0x0000000604168981 */ /* 0x0000a8000c1e1500 */
[----:B0-----:R-:W3:Y:S01]  /*16c40*/  LDL R5, [R1+0xae4] ;  /* 0x000ae40001057983 */ /* 0x001ee20000100800 */
[----:B----4-:R-:W-:-:S03]  /*16c50*/  @!P0 IMAD.MOV.U32 R4, RZ, RZ, R27 ;  /* 0x000000ffff048224 */ /* 0x010fc600078e001b */
[----:B------:R0:W-:Y:S01]  /*16c60*/  STS.U16 [R2+0x1100], R21 ;  /* 0x0011001502007388 */ /* 0x0001e20000000400 */
[----:B------:R-:W-:Y:S02]  /*16c70*/  PRMT R20, RZ, 0x7610, R20 ;  /* 0x00007610ff147816 */ /* 0x000fe40000000014 */
[----:B0-----:R-:W-:Y:S02]  /*16c80*/  PRMT R21, RZ, 0x7610, R21 ;  /* 0x00007610ff157816 */ /* 0x001fe40000000015 */
[----:B------:R-:W-:Y:S01]  /*16c90*/  PRMT R19, RZ, 0x7610, R19 ;  /* 0x00007610ff137816 */ /* 0x000fe20000000013 */
[----:B--2---:R0:W-:Y:S04]  /*16ca0*/  STL [R1+0x1dd4], R22 ;  /* 0x001dd41601007387 */ /* 0x0041e80000100800 */
[----:B0-----:R-:W2:Y:S04]  /*16cb0*/  LDL.LU R22, [R1+0xe0] ;  /* 0x0000e00001167983 */ /* 0x001ea80000300800 */
[----:B---3--:R0:W3:Y:S04]  /*16cc0*/  @!P0 LDG.E.U16 R21, [R4.64] ;  /* 0x0000000604158981 */ /* 0x0080e8000c1e1500 */
[----:B------:R-:W-:Y:S04]  /*16cd0*/  STS.U16 [R2+0x1500], R16 ;  /* 0x0015001002007388 */ /* 0x000fe80000000400 */
[----:B------:R-:W4:Y:S01]  /*16ce0*/  LDL.LU R27, [R1+0xec] ;  /* 0x0000ec00011b7983 */ /* 0x000f220000300800 */
[----:B0-----:R-:W-:-:S02]  /*16cf0*/  @!P0 IMAD.MOV.U32 R4, RZ, RZ, R29 ;  /* 0x000000ffff048224 */ /* 0x001fc400078e001d */
[----:B------:R-:W-:-:S05]  /*16d00*/  @!P0 IMAD.MOV.U32 R5, RZ, RZ, R23 ;  /* 0x000000ffff058224 */ /* 0x000fca00078e0017 */
[----:B------:R0:W4:Y:S02]  /*16d10*/  @!P0 LDG.E.U16 R20, [R4.64] ;  /* 0x0000000604148981 */ /* 0x000124000c1e1500 */
[----:B0-----:R-:W-:Y:S02]  /*16d20*/  @!P0 IMAD.MOV.U32 R4, RZ, RZ, R24 ;  /* 0x000000ffff048224 */ /* 0x001fe400078e0018 */
[----:B------:R-:W-:-:S05]  /*16d30*/  @!P0 IMAD.MOV.U32 R5, RZ, RZ, R25 ;  /* 0x000000ffff058224 */ /* 0x000fca00078e0019 */
[----:B------:R-:W4:Y:S04]  /*16d40*/  @!P0 LDG.E.U16 R19, [R4.64] ;  /* 0x0000000604138981 */ /* 0x000f28000c1e1500 */
[----:B------:R-:W-:Y:S04]  /*16d50*/  STS.U16 [R2+0x1900], R15 ;  /* 0x0019000f02007388 */ /* 0x000fe80000000400 */
[----:B------:R-:W-:Y:S04]  /*16d60*/  STS.U16 [R2+0x1d00], R17 ;  /* 0x001d001102007388 */ /* 0x000fe80000000400 */
[----:B--2---:R0:W-:Y:S04]  /*16d70*/  STS.U16 [R2+0x2100], R22 ;  /* 0x0021001602007388 */ /* 0x0041e80000000400 */
[----:B---3--:R1:W-:Y:S04]  /*16d80*/  STL [R1+0x1dd8], R21 ;  /* 0x001dd81501007387 */ /* 0x0083e80000100800 */
[----:B------:R-:W2:Y:S04]  /*16d90*/  LDL R23, [R1+0xa84] ;  /* 0x000a840001177983 */ /* 0x000ea80000100800 */
[----:B0-----:R-:W3:Y:S04]  /*16da0*/  LDL R22, [R1+0xa88] ;  /* 0x000a880001167983 */ /* 0x001ee80000100800 */
[----:B------:R-:W3:Y:S04]  /*16db0*/  LDL.LU R29, [R1+0xe8] ;  /* 0x0000e800011d7983 */ /* 0x000ee80000300800 */
[----:B----4-:R0:W-:Y:S04]  /*16dc0*/  STL [R1+0x1de4], R20 ;  /* 0x001de41401007387 */ /* 0x0101e80000100800 */
[----:B-1----:R-:W4:Y:S04]  /*16dd0*/  LDL R21, [R1+0xa64] ;  /* 0x000a640001157983 */ /* 0x002f280000100800 */
[----:B0-----:R-:W4:Y:S04]  /*16de0*/  LDL R20, [R1+0xa68] ;  /* 0x000a680001147983 */ /* 0x001f280000100800 */
[----:B------:R0:W-:Y:S04]  /*16df0*/  STS.U16 [R2+0x2500], R28 ;  /* 0x0025001c02007388 */ /* 0x0001e80000000400 */
[----:B0-----:R-:W4:Y:S04]  /*16e00*/  LDL.LU R28, [R1+0xe4] ;  /* 0x0000e400011c7983 */ /* 0x001f280000300800 */
[----:B------:R0:W-:Y:S04]  /*16e10*/  STL [R1+0x1de8], R19 ;  /* 0x001de81301007387 */ /* 0x0001e80000100800 */
[----:B------:R-:W4:Y:S04]  /*16e20*/  LDL R24, [R1+0xa44] ;  /* 0x000a440001187983 */ /* 0x000f280000100800 */
[----:B0-----:R-:W4:Y:S01]  /*16e30*/  LDL R19, [R1+0xa48] ;  /* 0x000a480001137983 */ /* 0x001f220000100800 */
[----:B------:R-:W-:-:S02]  /*16e40*/  PRMT R18, RZ, 0x7610, R18 ;  /* 0x00007610ff127816 */ /* 0x000fc40000000012 */
[----:B------:R-:W-:Y:S02]  /*16e50*/  PRMT R17, RZ, 0x7610, R17 ;  /* 0x00007610ff117816 */ /* 0x000fe40000000011 */
[----:B------:R-:W-:Y:S01]  /*16e60*/  PRMT R16, RZ, 0x7610, R16 ;  /* 0x00007610ff107816 */ /* 0x000fe20000000010 */
[----:B--2---:R-:W-:Y:S02]  /*16e70*/  @!P0 IMAD.MOV.U32 R5, RZ, RZ, R23 ;  /* 0x000000ffff058224 */ /* 0x004fe400078e0017 */
[----:B---3--:R-:W-:-:S05]  /*16e80*/  @!P0 IMAD.MOV.U32 R4, RZ, RZ, R22 ;  /* 0x000000ffff048224 */ /* 0x008fca00078e0016 */
[----:B------:R4:W2:Y:S02]  /*16e90*/  @!P0 LDG.E.U16 R18, [R4.64] ;  /* 0x0000000604128981 */ /* 0x0008a4000c1e1500 */
[----:B----4-:R-:W-:Y:S02]  /*16ea0*/  @!P0 IMAD.MOV.U32 R5, RZ, RZ, R21 ;  /* 0x000000ffff058224 */ /* 0x010fe400078e0015 */
[----:B------:R-:W-:-:S05]  /*16eb0*/  @!P0 IMAD.MOV.U32 R4, RZ, RZ, R20 ;  /* 0x000000ffff048224 */ /* 0x000fca00078e0014 */
[----:B------:R0:W3:Y:S02]  /*16ec0*/  @!P0 LDG.E.U16 R17, [R4.64] ;  /* 0x0000000604118981 */ /* 0x0000e4000c1e1500 */
[----:B0-----:R-:W-:Y:S02]  /*16ed0*/  @!P0 IMAD.MOV.U32 R5, RZ, RZ, R24 ;  /* 0x000000ffff058224 */ /* 0x001fe400078e0018 */
[----:B------:R-:W-:-:S05]  /*16ee0*/  @!P0 IMAD.MOV.U32 R4, RZ, RZ, R19 ;  /* 0x000000ffff048224 */ /* 0x000fca00078e0013 */
[----:B------:R-:W4:Y:S04]  /*16ef0*/  @!P0 LDG.E.U16 R16, [R4.64] ;  /* 0x0000000604108981 */ /* 0x000f28000c1e1500 */
[----:B------:R0:W-:Y:S04]  /*16f00*/  STS.U16 [R2+0x2900], R0 ;  /* 0x0029000002007388 */ /* 0x0001e80000000400 */
[----:B------:R1:W-:Y:S04]  /*16f10*/  STS.U16 [R2+0x2d00], R26 ;  /* 0x002d001a02007388 */ /* 0x0003e80000000400 */
[----:B0-----:R-:W4:Y:S04]  /*16f20*/  LDL.LU R0, [R1+0xfc] ;  /* 0x0000fc0001007983 */ /* 0x001f280000300800 */
[----:B------:R-:W-:Y:S04]  /*16f30*/  STS.U16 [R2+0x3100], R27 ;  /* 0x0031001b02007388 */ /* 0x000fe80000000400 */
[----:B--2---:R0:W-:Y:S04]  /*16f40*/  STL [R1+0x1dec], R18 ;  /* 0x001dec1201007387 */ /* 0x0041e80000100800 */
[----:B------:R-:W2:Y:S04]  /*16f50*/  LDL R23, [R1+0xa24] ;  /* 0x000a240001177983 */ /* 0x000ea80000100800 */
[----:B------:R-:W2:Y:S04]  /*16f60*/  LDL R22, [R1+0xa28] ;  /* 0x000a280001167983 */ /* 0x000ea80000100800 */
[----:B-1----:R-:W2:Y:S04]  /*16f70*/  LDL.LU R26, [R1+0x104] ;  /* 0x00010400011a7983 */ /* 0x002ea80000300800 */
[----:B---3--:R1:W-:Y:S04]  /*16f80*/  STL [R1+0x1df0], R17 ;  /* 0x001df01101007387 */ /* 0x0083e80000100800 */
[----:B------:R-:W3:Y:S04]  /*16f90*/  LDL R21, [R1+0xa04] ;  /* 0x000a040001157983 */ /* 0x000ee80000100800 */
[----:B------:R-:W3:Y:S04]  /*16fa0*/  LDL R20, [R1+0xa08] ;  /* 0x000a080001147983 */ /* 0x000ee80000100800 */
[----:B0-----:R-:W3:Y:S04]  /*16fb0*/  LDL R18, [R1+0x9e8] ;  /* 0x0009e80001127983 */ /* 0x001ee80000100800 */
[----:B------:R-:W3:Y:S04]  /*16fc0*/  LDL.LU R27, [R1+0x108] ;  /* 0x00010800011b7983 */ /* 0x000ee80000300800 */
[----:B----4-:R0:W-:Y:S04]  /*16fd0*/  STL [R1+0x1df4], R16 ;  /* 0x001df41001007387 */ /* 0x0101e80000100800 */
[----:B------:R-:W4:Y:S04]  /*16fe0*/  LDL R19, [R1+0x9e4] ;  /* 0x0009e40001137983 */ /* 0x000f280000100800 */
[----:B-1----:R-:W4:Y:S04]  /*16ff0*/  LDL R17, [R1+0x9c4] ;  /* 0x0009c40001117983 */ /* 0x002f280000100800 */
[----:B0-----:R-:W4:Y:S01]  /*17000*/  LDL R16, [R1+0x9c8] ;  /* 0x0009c80001107983 */ /* 0x001f220000100800 */
[----:B------:R-:W-:-:S02]  /*17010*/  PRMT R15, RZ, 0x7610, R15 ;  /* 0x00007610ff0f7816 */ /* 0x000fc4000000000f */
[----:B------:R-:W-:Y:S02]  /*17020*/  PRMT R14, RZ, 0x7610, R14 ;  /* 0x00007610ff0e7816 */ /* 0x000fe4000000000e */
[----:B------:R-:W-:Y:S02]  /*17030*/  PRMT R13, RZ, 0x7610, R13 ;  /* 0x00007610ff0d7816 */ /* 0x000fe4000000000d */
[----:B------:R-:W-:Y:S01]  /*17040*/  PRMT R12, RZ, 0x7610, R12 ;  /* 0x00007610ff0c7816 */ /* 0x000fe2000000000c */
[----:B--2---:R-:W-:Y:S02]  /*17050*/  @!P0 IMAD.MOV.U32 R5, RZ, RZ, R23 ;  /* 0x000000ffff058224 */ /* 0x004fe400078e0017 */
[----:B------:R-:W-:-:S05]  /*17060*/  @!P0 IMAD.MOV.U32 R4, RZ, RZ, R22 ;  /* 0x000000ffff048224 */ /* 0x000fca00078e0016 */
[----:B------:R3:W2:Y:S02]  /*17070*/  @!P0 LDG.E.U16 R15, [R4.64] ;  /* 0x00000006040f8981 */ /* 0x0006a4000c1e1500 */
[----:B---3--:R-:W-:Y:S02]  /*17080*/  @!P0 IMAD.MOV.U32 R5, RZ, RZ, R21 ;  /* 0x000000ffff058224 */ /* 0x008fe400078e0015 */
[----:B------:R-:W-:-:S05]  /*17090*/  @!P0 IMAD.MOV.U32 R4, RZ, RZ, R20 ;  /* 0x000000ffff048224 */ /* 0x000fca00078e0014 */
[----:B------:R0:W3:Y:S02]  /*170a0*/  @!P0 LDG.E.U16 R14, [R4.64] ;  /* 0x00000006040e8981 */ /* 0x0000e4000c1e1500 */
[----:B0-----:R-:W-:Y:S02]  /*170b0*/  @!P0 IMAD.MOV.U32 R4, RZ, RZ, R18 ;  /* 0x000000ffff048224 */ /* 0x001fe400078e0012 */
[----:B----4-:R-:W-:-:S05]  /*170c0*/  @!P0 IMAD.MOV.U32 R5, RZ, RZ, R19 ;  /* 0x000000ffff058224 */ /* 0x010fca00078e0013 */
[----:B------:R0:W4:Y:S02]  /*170d0*/  @!P0 LDG.E.U16 R13, [R4.64] ;  /* 0x00000006040d8981 */ /* 0x000124000c1e1500 */
[----:B0-----:R-:W-:Y:S02]  /*170e0*/  @!P0 IMAD.MOV.U32 R4, RZ, RZ, R16 ;  /* 0x000000ffff048224 */ /* 0x001fe400078e0010 */
[----:B------:R-:W-:-:S05]  /*170f0*/  @!P0 IMAD.MOV.U32 R5, RZ, RZ, R17 ;  /* 0x000000ffff058224 */ /* 0x000fca00078e0011 */
[----:B------:R-:W4:Y:S04]  /*17100*/  @!P0 LDG.E.U16 R12, [R4.64] ;  /* 0x00000006040c8981 */ /* 0x000f28000c1e1500 */
[----:B------:R-:W-:Y:S04]  /*17110*/  STS.U16 [R2+0x3500], R29 ;  /* 0x0035001d02007388 */ /* 0x000fe80000000400 */
[----:B------:R0:W-:Y:S04]  /*17120*/  STS.U16 [R2+0x3900], R28 ;  /* 0x0039001c02007388 */ /* 0x0001e80000000400 */
[----:B------:R1:W-:Y:S04]  /*17130*/  STS.U16 [R2+0x3d00], R0 ;  /* 0x003d000002007388 */ /* 0x0003e80000000400 */
[----:B--2---:R-:W-:Y:S04]  /*17140*/  STL [R1+0x1df8], R15 ;  /* 0x001df80f01007387 */ /* 0x004fe80000100800 */
[----:B0-----:R-:W2:Y:S04]  /*17150*/  LDL.LU R28, [R1+0x120] ;  /* 0x00012000011c7983 */ /* 0x001ea80000300800 */
[----:B---3--:R0:W-:Y:S04]  /*17160*/  STL [R1+0x1dfc], R14 ;  /* 0x001dfc0e01007387 */ /* 0x0081e80000100800 */
[----:B-1----:R-:W3:Y:S04]  /*17170*/  LDL R0, [R1+0x9a8] ;  /* 0x0009a80001007983 */ /* 0x002ee80000100800 */
[----:B0-----:R-:W2:Y:S04]  /*17180*/  LDL R14, [R1+0x9a4] ;  /* 0x0009a400010e7983 */ /* 0x001ea80000100800 */
[----:B------:R-:W2:Y:S04]  /*17190*/  LDL.LU R2, [R1+0x11c] ;  /* 0x00011c0001027983 */ /* 0x000ea80000300800 */
[----:B------:R-:W2:Y:S04]  /*171a0*/  LDL.LU R29, [R1+0x118] ;  /* 0x00011800011d7983 */ /* 0x000ea80000300800 */
[----:B----4-:R0:W-:Y:S04]  /*171b0*/  STL [R1+0x1e00], R13 ;  /* 0x001e000d01007387 */ /* 0x0101e80000100800 */
[----:B------:R-:W4:Y:S04]  /*171c0*/  LDL R18, [R1+0x984] ;  /* 0x0009840001127983 */ /* 0x000f280000100800 */
[----:B------:R-:W4:Y:S04]  /*171d0*/  LDL R17, [R1+0x988] ;  /* 0x0009880001117983 */ /* 0x000f280000100800 */
[----:B0-----:R-:W4:Y:S04]  /*171e0*/  LDL R13, [R1+0xcac] ;  /* 0x000cac00010d7983 */ /* 0x001f280000100800 */
[----:B------:R-:W4:Y:S04]  /*171f0*/  LDL.LU R22, [R1+0x114] ;  /* 0x0001140001167983 */ /* 0x000f280000300800 */
[----:B------:R-:W-:Y:S04]  /*17200*/  STL [R1+0x1e04], R12 ;  /* 0x001e040c01007387 */ /* 0x000fe80000100800 */
[----:B------:R-:W4:Y:S04]  /*17210*/  LDL R16, [R1+0x964] ;  /* 0x0009640001107983 */ /* 0x000f280000100800 */
[----:B------:R-:W4:Y:S01]  /*17220*/  LDL R15, [R1+0x968] ;  /* 0x00096800010f7983 */ /* 0x000f220000100800 */
[----:B------:R-:W-:-:S02]  /*17230*/  PRMT R11, RZ, 0x7610, R11 ;  /* 0x00007610ff0b7816 */ /* 0x000fc4000000000b */
[----:B------:R-:W-:Y:S02]  /*17240*/  PRMT R10, RZ, 0x7610, R10 ;  /* 0x00007610ff0a7816 */ /* 0x000fe4000000000a */
[----:B------:R-:W-:Y:S01]  /*17250*/  PRMT R9, RZ, 0x7610, R9 ;  /* 0x00007610ff097816 */ /* 0x000fe20000000009 */
[----:B---3--:R-:W-:Y:S02]  /*17260*/  @!P0 IMAD.MOV.U32 R4, RZ, RZ, R0 ;  /* 0x000000ffff048224 */ /* 0x008fe400078e0000 */
[----:B------:R-:W3:Y:S01]  /*17270*/  LDL R0, [R1+0x948] ;  /* 0x0009480001007983 */ /* 0x000ee20000100800 */
[----:B--2---:R-:W-:-:S03]  /*17280*/  @!P0 IMAD.MOV.U32 R5, RZ, RZ, R14 ;  /* 0x000000ffff058224 */ /* 0x004fc600078e000e */
[----:B------:R-:W2:Y:S04]  /*17290*/  LDL R14, [R1+0x944] ;  /* 0x00094400010e7983 */ /* 0x000ea80000100800 */
[----:B------:R4:W2:Y:S04]  /*172a0*/  @!P0 LDG.E.U16 R11, [R4.64] ;  /* 0x00000006040b8981 */ /* 0x0008a8000c1e1500 */
[----:B------:R-:W3:Y:S01]  /*172b0*/  LDL.LU R23, [R1+0x110] ;  /* 0x0001100001177983 */ /* 0x000ee20000300800 */
[----:B----4-:R-:W-:Y:S02]  /*172c0*/  @!P0 IMAD.MOV.U32 R5, RZ, RZ, R18 ;  /* 0x000000ffff058224 */ /* 0x010fe400078e0012 */
[----:B------:R-:W-:-:S05]  /*172d0*/  @!P0 IMAD.MOV.U32 R4, RZ, RZ, R17 ;  /* 0x000000ffff048224 */ /* 0x000fca00078e0011 */
[----:B------:R0:W4:Y:S02]  /*172e0*/  @!P0 LDG.E.U16 R10, [R4.64] ;  /* 0x00000006040a8981 */ /* 0x000124000c1e1500 */
[----:B0-----:R-:W-:Y:S02]  /*172f0*/  @!P0 IMAD.MOV.U32 R5, RZ, RZ, R16 ;  /* 0x000000ffff058224 */ /* 0x001fe400078e0010 */
[----:B------:R-:W-:-:S05]  /*17300*/  @!P0 IMAD.MOV.U32 R4, RZ, RZ, R15 ;  /* 0x000000ffff048224 */ /* 0x000fca00078e000f */
[----:B------:R3:W4:Y:S04]  /*17310*/  @!P0 LDG.E.U16 R9, [R4.64] ;  /* 0x0000000604098981 */ /* 0x000728000c1e1500 */
[----:B------:R-:W-:Y:S04]  /*17320*/  STS.U16 [R13+0x4100], R26 ;  /* 0x0041001a0d007388 */ /* 0x000fe80000000400 */
[----:B------:R-:W-:Y:S04]  /*17330*/  STS.U16 [R13+0x4500], R27 ;  /* 0x0045001b0d007388 */ /* 0x000fe80000000400 */
[----:B------:R0:W-:Y:S04]  /*17340*/  STS.U16 [R13+0x4900], R28 ;  /* 0x0049001c0d007388 */ /* 0x0001e80000000400 */
[----:B------:R-:W-:Y:S04]  /*17350*/  STS.U16 [R13+0x4d00], R2 ;  /* 0x004d00020d007388 */ /* 0x000fe80000000400 */
[----:B--2---:R1:W-:Y:S04]  /*17360*/  STL [R1+0x1e08], R11 ;  /* 0x001e080b01007387 */ /* 0x0043e80000100800 */
[----:B0-----:R-:W2:Y:S04]  /*17370*/  LDL.LU R28, [R1+0x908] ;  /* 0x00090800011c7983 */ /* 0x001ea80000300800 */
[----:B------:R-:W2:Y:S04]  /*17380*/  LDL R12, [R1+0x924] ;  /* 0x00092400010c7983 */ /* 0x000ea80000100800 */
[----:B-1----:R-:W2:Y:S01]  /*17390*/  LDL R11, [R1+0x928] ;  /* 0x00092800010b7983 */ /* 0x002ea20000100800 */
[----:B---3--:R-:W-:-:S03]  /*173a0*/  @!P0 IMAD.MOV.U32 R4, RZ, RZ, R0 ;  /* 0x000000ffff048224 */ /* 0x008fc600078e0000 */
[----:B----4-:R-:W-:Y:S04]  /*173b0*/  STL [R1+0x1e0c], R10 ;  /* 0x001e0c0a01007387 */ /* 0x010fe80000100800 */
[----:B------:R-:W3:Y:S04]  /*173c0*/  LDL.LU R2, [R1+0x8e4] ;  /* 0x0008e40001027983 */ /* 0x000ee80000300800 */
[----:B------:R-:W4:Y:S04]  /*173d0*/  LDL.LU R24, [R1+0x124] ;  /* 0x0001240001187983 */ /* 0x000f280000300800 */
[----:B------:R-:W-:Y:S04]  /*173e0*/  STL [R1+0x1e10], R9 ;  /* 0x001e100901007387 */ /* 0x000fe80000100800 */
[----:B------:R-:W3:Y:S04]  /*173f0*/  LDL.LU R25, [R1+0x128] ;  /* 0x0001280001197983 */ /* 0x000ee80000300800 */
[----:B------:R-:W3:Y:S04]  /*17400*/  LDL.LU R26, [R1+0x10c] ;  /* 0x00010c00011a7983 */ /* 0x000ee80000300800 */
[----:B------:R-:W3:Y:S01]  /*17410*/  LDL.LU R0, [R1+0x100] ;  /* 0x0001000001007983 */ /* 0x000ee20000300800 */
[----:B------:R-:W-:Y:S01]  /*17420*/  PRMT R8, RZ, 0x7610, R8 ;  /* 0x00007610ff087816 */ /* 0x000fe20000000008 */
[----:B------:R-:W-:-:S02]  /*17430*/  @!P0 IMAD.MOV.U32 R5, RZ, RZ, R14 ;  /* 0x000000ffff058224 */ /* 0x000fc400078e000e */
[----:B------:R0:W-:Y:S04]  /*17440*/  STS.U16 [R13+0x5100], R29 ;  /* 0x0051001d0d007388 */ /* 0x0001e80000000400 */
[----:B------:R-:W3:Y:S04]  /*17450*/  LDL.LU R27, [R1+0xcc] ;  /* 0x0000cc00011b7983 */ /* 0x000ee80000300800 */
[----:B------:R2:W3:Y:S04]  /*17460*/  @!P0 LDG.E.U16 R8, [R4.64] ;  /* 0x0000000604088981 */ /* 0x0004e8000c1e1500 */
[----:B0-----:R-:W3:Y:S04]  /*17470*/  LDL.LU R29, [R1+0xbc] ;  /* 0x0000bc00011d7983 */ /* 0x001ee80000300800 */
[----:B------:R-:W3:Y:S04]  /*17480*/  LDL R10, [R1+0x904] ;  /* 0x00090400010a7983 */ /* 0x000ee80000100800 */
[----:B------:R-:W3:Y:S04]  /*17490*/  LDL R9, [R1+0x8e8] ;  /* 0x0008e80001097983 */ /* 0x000ee80000100800 */
[----:B------:R-:W-:Y:S04]  /*174a0*/  STS.U16 [R13+0x5500], R22 ;  /* 0x005500160d007388 */ /* 0x000fe80000000400 */
[----:B------:R0:W-:Y:S01]  /*174b0*/  STS.U16 [R13+0x5900], R23 ;  /* 0x005900170d007388 */ /* 0x0001e20000000400 */
[----:B--2---:R-:W-:-:S02]  /*174c0*/  @!P0 IMAD.MOV.U32 R5, RZ, RZ, R12 ;  /* 0x000000ffff058224 */ /* 0x004fc400078e000c */
[----:B------:R-:W-:Y:S02]  /*174d0*/  @!P0 IMAD.MOV.U32 R4, RZ, RZ, R11 ;  /* 0x000000ffff048224 */ /* 0x000fe400078e000b */
[----:B------:R-:W2:Y:S04]  /*174e0*/  LDL.LU R11, [R1+0xb8] ;  /* 0x0000b800010b7983 */ /* 0x000ea80000300800 */
        /* <DEDUP_REMOVED lines=9> */
[----:B0-----:R-:W2:Y:S04]  /*17580*/  LDL R23, [R1+0xca8] ;  /* 0x000ca80001177983 */ /* 0x001ea80000100800 */
[----:B----4-:R-:W-:Y:S04]  /*17590*/  STS.U16 [R13+0x5d00], R24 ;  /* 0x005d00180d007388 */ /* 0x010fe80000000400 */
[----:B---3--:R-:W-:Y:S04]  /*175a0*/  STS.U16 [R13+0x6100], R25 ;  /* 0x006100190d007388 */ /* 0x008fe80000000400 */
[----:B------:R-:W-:Y:S04]  /*175b0*/  STL [R1+0xcf8], R28 ;  /* 0x000cf81c01007387 */ /* 0x000fe80000100800 */
[----:B------:R-:W-:Y:S04]  /*175c0*/  STS.U16 [R13+0x6500], R26 ;  /* 0x0065001a0d007388 */ /* 0x000fe80000000400 */
[----:B------:R-:W-:Y:S04]  /*175d0*/  STL [R1+0xcfc], R2 ;  /* 0x000cfc0201007387 */ /* 0x000fe80000100800 */
[----:B------:R0:W-:Y:S04]  /*175e0*/  STS.U16 [R13+0x6900], R0 ;  /* 0x006900000d007388 */ /* 0x0001e80000000400 */
[----:B0-----:R-:W3:Y:S01]  /*175f0*/  LDL.LU R0, [R1+0x80] ;  /* 0x0000800001007983 */ /* 0x001ee20000300800 */
[----:B------:R-:W-:-:S02]  /*17600*/  PRMT R7, RZ, 0x7610, R7 ;  /* 0x00007610ff077816 */ /* 0x000fc40000000007 */
[----:B------:R-:W-:Y:S01]  /*17610*/  PRMT R6, RZ, 0x7610, R6 ;  /* 0x00007610ff067816 */ /* 0x000fe20000000006 */
[----:B------:R-:W3:Y:S04]  /*17620*/  LDL.LU R22, [R1+0x7c] ;  /* 0x00007c0001167983 */ /* 0x000ee80000300800 */
[----:B------:R0:W3:Y:S04]  /*17630*/  @!P0 LDG.E.U16 R7, [R4.64] ;  /* 0x0000000604078981 */ /* 0x0000e8000c1e1500 */
[----:B------:R-:W3:Y:S04]  /*17640*/  LDL.LU R24, [R1+0x78] ;  /* 0x0000780001187983 */ /* 0x000ee80000300800 */
[----:B------:R-:W3:Y:S01]  /*17650*/  LDL.LU R25, [R1+0x74] ;  /* 0x0000740001197983 */ /* 0x000ee20000300800 */
[----:B0-----:R-:W-:-:S02]  /*17660*/  @!P0 IMAD.MOV.U32 R4, RZ, RZ, R28 ;  /* 0x000000ffff048224 */ /* 0x001fc400078e001c */
[----:B------:R-:W-:Y:S01]  /*17670*/  @!P0 IMAD.MOV.U32 R5, RZ, RZ, R10 ;  /* 0x000000ffff058224 */ /* 0x000fe200078e000a */
[----:B------:R0:W-:Y:S04]  /*17680*/  STS.U16 [R13+0x6d00], R27 ;  /* 0x006d001b0d007388 */ /* 0x0001e80000000400 */
[----:B------:R-:W3:Y:S04]  /*17690*/  LDL.LU R26, [R1+0x70] ;  /* 0x00007000011a7983 */ /* 0x000ee80000300800 */
[----:B------:R1:W-:Y:S04]  /*176a0*/  STS.U16 [R13+0x7100], R29 ;  /* 0x0071001d0d007388 */ /* 0x0003e80000000400 */
[----:B0-----:R-:W3:Y:S04]  /*176b0*/  LDL.LU R27, [R1+0x6c] ;  /* 0x00006c00011b7983 */ /* 0x001ee80000300800 */
[----:B------:R0:W3:Y:S04]  /*176c0*/  @!P0 LDG.E.U16 R6, [R4.64] ;  /* 0x0000000604068981 */ /* 0x0000e8000c1e1500 */
[----:B-1----:R-:W3:Y:S01]  /*176d0*/  LDL.LU R29, [R1+0x68] ;  /* 0x00006800011d7983 */ /* 0x002ee20000300800 */
[----:B0-----:R-:W-:-:S03]  /*176e0*/  @!P0 IMAD.MOV.U32 R4, RZ, RZ, R9 ;  /* 0x000000ffff048224 */ /* 0x001fc600078e0009 */
[----:B------:R-:W3:Y:S04]  /*176f0*/  LDL.LU R9, [R1+0x64] ;  /* 0x0000640001097983 */ /* 0x000ee80000300800 */
[----:B------:R-:W3:Y:S01]  /*17700*/  LDL.LU R10, [R1+0x60] ;  /* 0x00006000010a7983 */ /* 0x000ee20000300800 */
[----:B------:R-:W-:-:S03]  /*17710*/  @!P0 IMAD.MOV.U32 R5, RZ, RZ, R2 ;  /* 0x000000ffff058224 */ /* 0x000fc600078e0002 */
[----:B--2---:R0:W-:Y:S04]  /*17720*/  STS.U16 [R13+0x7500], R11 ;  /* 0x0075000b0d007388 */ /* 0x0041e80000000400 */
[----:B------:R1:W-:Y:S04]  /*17730*/  STS.U16 [R13+0x7900], R12 ;  /* 0x0079000c0d007388 */ /* 0x0003e80000000400 */
[----:B------:R2:W-:Y:S04]  /*17740*/  STS.U16 [R13+0x7d00], R14 ;  /* 0x007d000e0d007388 */ /* 0x0005e80000000400 */
[----:B0-----:R-:W4:Y:S04]  /*17750*/  LDL.LU R11, [R1+0x5c] ;  /* 0x00005c00010b7983 */ /* 0x001f280000300800 */
[----:B-1----:R-:W4:Y:S04]  /*17760*/  LDL.LU R12, [R1+0x58] ;  /* 0x00005800010c7983 */ /* 0x002f280000300800 */
[----:B--2---:R-:W2:Y:S04]  /*17770*/  LDL.LU R13, [R1+0x54] ;  /* 0x00005400010d7983 */ /* 0x004ea80000300800 */
[----:B------:R-:W2:Y:S04]  /*17780*/  LDL.LU R14, [R1+0x50] ;  /* 0x00005000010e7983 */ /* 0x000ea80000300800 */
[----:B------:R0:W-:Y:S04]  /*17790*/  STS.U16 [R23+0x200], R15 ;  /* 0x0002000f17007388 */ /* 0x0001e80000000400 */
[----:B------:R1:W-:Y:S04]  /*177a0*/  STS.U16 [R23+0x600], R16 ;  /* 0x0006001017007388 */ /* 0x0003e80000000400 */
[----:B------:R1:W-:Y:S04]  /*177b0*/  STS.U16 [R23+0xa00], R17 ;  /* 0x000a001117007388 */ /* 0x0003e80000000400 */
[----:B0-----:R-:W2:Y:S04]  /*177c0*/  LDL.LU R15, [R1+0x4c] ;  /* 0x00004c00010f7983 */ /* 0x001ea80000300800 */
[----:B-1----:R-:W2:Y:S04]  /*177d0*/  LDL.LU R16, [R1+0x48] ;  /* 0x0000480001107983 */ /* 0x002ea80000300800 */
[----:B------:R0:W-:Y:S04]  /*177e0*/  STS.U16 [R23+0xe00], R18 ;  /* 0x000e001217007388 */ /* 0x0001e80000000400 */
[----:B------:R-:W2:Y:S04]  /*177f0*/  LDL.LU R17, [R1+0x44] ;  /* 0x0000440001117983 */ /* 0x000ea80000300800 */
[----:B------:R1:W-:Y:S04]  /*17800*/  STS.U16 [R23+0x1200], R19 ;  /* 0x0012001317007388 */ /* 0x0003e80000000400 */
[----:B0-----:R-:W2:Y:S04]  /*17810*/  LDL.LU R18, [R1+0x40] ;  /* 0x0000400001127983 */ /* 0x001ea80000300800 */
[----:B------:R0:W-:Y:S04]  /*17820*/  STS.U16 [R23+0x1600], R20 ;  /* 0x0016001417007388 */ /* 0x0001e80000000400 */
[----:B-1----:R-:W2:Y:S04]  /*17830*/  LDL.LU R19, [R1+0x3c] ;  /* 0x00003c0001137983 */ /* 0x002ea80000300800 */
[----:B------:R-:W-:Y:S04]  /*17840*/  STS.U16 [R23+0x1a00], R21 ;  /* 0x001a001517007388 */ /* 0x000fe80000000400 */
[----:B------:R-:W2:Y:S04]  /*17850*/  LDL.LU R2, [R1+0x38] ;  /* 0x0000380001027983 */ /* 0x000ea80000300800 */
[----:B---3--:R1:W-:Y:S04]  /*17860*/  STS.U16 [R23+0x1e00], R0 ;  /* 0x001e000017007388 */ /* 0x0083e80000000400 */
[----:B0-----:R-:W3:Y:S04]  /*17870*/  LDL.LU R20, [R1+0x34] ;  /* 0x0000340001147983 */ /* 0x001ee80000300800 */
[----:B-1----:R-:W3:Y:S01]  /*17880*/  LDL.LU R0, [R1+0x30] ;  /* 0x0000300001007983 */ /* 0x002ee20000300800 */
[----:B------:R-:W-:-:S03]  /*17890*/  PRMT R3, RZ, 0x7610, R3 ;  /* 0x00007610ff037816 */ /* 0x000fc60000000003 */
[----:B------:R0:W-:Y:S04]  /*178a0*/  STS.U16 [R23+0x2200], R22 ;  /* 0x0022001617007388 */ /* 0x0001e80000000400 */
[----:B------:R-:W3:Y:S04]  /*178b0*/  LDL.LU R21, [R1+0x28] ;  /* 0x0000280001157983 */ /* 0x000ee80000300800 */
[----:B------:R1:W-:Y:S04]  /*178c0*/  STS.U16 [R23+0x2600], R24 ;  /* 0x0026001817007388 */ /* 0x0003e80000000400 */
[----:B0-----:R-:W3:Y:S04]  /*178d0*/  LDL.LU R22, [R1+0x24] ;  /* 0x0000240001167983 */ /* 0x001ee80000300800 */
[----:B------:R0:W-:Y:S04]  /*178e0*/  STS.U16 [R23+0x2a00], R25 ;  /* 0x002a001917007388 */ /* 0x0001e80000000400 */
[----:B-1----:R-:W3:Y:S04]  /*178f0*/  LDL.LU R24, [R1+0x20] ;  /* 0x0000200001187983 */ /* 0x002ee80000300800 */
[----:B------:R1:W-:Y:S04]  /*17900*/  STS.U16 [R23+0x2e00], R26 ;  /* 0x002e001a17007388 */ /* 0x0003e80000000400 */
[----:B0-----:R-:W3:Y:S04]  /*17910*/  LDL.LU R25, [R1+0x144] ;  /* 0x0001440001197983 */ /* 0x001ee80000300800 */
[----:B------:R0:W-:Y:S04]  /*17920*/  STS.U16 [R23+0x3200], R27 ;  /* 0x0032001b17007388 */ /* 0x0001e80000000400 */
[----:B-1----:R-:W3:Y:S04]  /*17930*/  LDL.LU R26, [R1+0x1c] ;  /* 0x00001c00011a7983 */ /* 0x002ee80000300800 */
[----:B------:R1:W-:Y:S04]  /*17940*/  STS.U16 [R23+0x3600], R29 ;  /* 0x0036001d17007388 */ /* 0x0003e80000000400 */
[----:B0-----:R-:W3:Y:S04]  /*17950*/  LDL.LU R27, [R1+0x18] ;  /* 0x00001800011b7983 */ /* 0x001ee80000300800 */
[----:B------:R0:W3:Y:S04]  /*17960*/  @!P0 LDG.E.U16 R3, [R4.64] ;  /* 0x0000000604038981 */ /* 0x0000e8000c1e1500 */
[----:B-1----:R-:W3:Y:S04]  /*17970*/  LDL.LU R29, [R1+0x14] ;  /* 0x00001400011d7983 */ /* 0x002ee80000300800 */
[----:B------:R1:W-:Y:S04]  /*17980*/  STS.U16 [R23+0x3a00], R9 ;  /* 0x003a000917007388 */ /* 0x0003e80000000400 */
[----:B0-----:R-:W3:Y:S04]  /*17990*/  LDL.LU R4, [R1+0xc] ;  /* 0x00000c0001047983 */ /* 0x001ee80000300800 */
[----:B------:R-:W3:Y:S04]  /*179a0*/  LDL.LU R5, [R1+0x8] ;  /* 0x0000080001057983 */ /* 0x000ee80000300800 */
[----:B------:R-:W3:Y:S04]  /*179b0*/  LDL.LU R28, [R1+0x4] ;  /* 0x00000400011c7983 */ /* 0x000ee80000300800 */
[----:B------:R0:W-:Y:S04]  /*179c0*/  STS.U16 [R23+0x3e00], R10 ;  /* 0x003e000a17007388 */ /* 0x0001e80000000400 */
[----:B-1----:R-:W3:Y:S04]  /*179d0*/  LDL.LU R9, [R1+0x1e10] ;  /* 0x001e100001097983 */ /* 0x002ee80000300800 */
[----:B0-----:R-:W3:Y:S04]  /*179e0*/  LDL.LU R10, [R1+0x1e0c] ;  /* 0x001e0c00010a7983 */ /* 0x001ee80000300800 */
[----:B----4-:R0:W-:Y:S04]  /*179f0*/  STS.U16 [R23+0x4200], R11 ;  /* 0x0042000b17007388 */ /* 0x0101e80000000400 */
[----:B------:R1:W-:Y:S04]  /*17a00*/  STS.U16 [R23+0x4600], R12 ;  /* 0x0046000c17007388 */ /* 0x0003e80000000400 */
[----:B--2---:R2:W-:Y:S04]  /*17a10*/  STS.U16 [R23+0x4a00], R13 ;  /* 0x004a000d17007388 */ /* 0x0045e80000000400 */
[----:B0-----:R-:W4:Y:S04]  /*17a20*/  LDL.LU R11, [R1+0x1e08] ;  /* 0x001e0800010b7983 */ /* 0x001f280000300800 */
[----:B-1----:R-:W4:Y:S04]  /*17a30*/  LDL.LU R12, [R1+0x1e04] ;  /* 0x001e0400010c7983 */ /* 0x002f280000300800 */
[----:B------:R0:W-:Y:S04]  /*17a40*/  STS.U16 [R23+0x4e00], R14 ;  /* 0x004e000e17007388 */ /* 0x0001e80000000400 */
[----:B--2---:R-:W2:Y:S04]  /*17a50*/  LDL.LU R13, [R1+0x1e00] ;  /* 0x001e0000010d7983 */ /* 0x004ea80000300800 */
[----:B0-----:R-:W2:Y:S04]  /*17a60*/  LDL.LU R14, [R1+0x1dfc] ;  /* 0x001dfc00010e7983 */ /* 0x001ea80000300800 */
[----:B------:R0:W-:Y:S04]  /*17a70*/  STS.U16 [R23+0x5200], R15 ;  /* 0x0052000f17007388 */ /* 0x0001e80000000400 */
[----:B------:R1:W-:Y:S04]  /*17a80*/  STS.U16 [R23+0x5600], R16 ;  /* 0x0056001017007388 */ /* 0x0003e80000000400 */
[----:B0-----:R-:W2:Y:S04]  /*17a90*/  LDL.LU R15, [R1+0x1df8] ;  /* 0x001df800010f7983 */ /* 0x001ea80000300800 */
[----:B------:R0:W-:Y:S04]  /*17aa0*/  STS.U16 [R23+0x5a00], R17 ;  /* 0x005a001117007388 */ /* 0x0001e80000000400 */
[----:B-1----:R-:W2:Y:S04]  /*17ab0*/  LDL.LU R16, [R1+0x1df4] ;  /* 0x001df40001107983 */ /* 0x002ea80000300800 */
[----:B------:R1:W-:Y:S04]  /*17ac0*/  STS.U16 [R23+0x5e00], R18 ;  /* 0x005e001217007388 */ /* 0x0003e80000000400 */
[----:B0-----:R-:W2:Y:S04]  /*17ad0*/  LDL.LU R17, [R1+0x1df0] ;  /* 0x001df00001117983 */ /* 0x001ea80000300800 */
[----:B------:R0:W-:Y:S04]  /*17ae0*/  STS.U16 [R23+0x6200], R19 ;  /* 0x0062001317007388 */ /* 0x0001e80000000400 */
[----:B-1----:R-:W2:Y:S04]  /*17af0*/  LDL.LU R18, [R1+0x1dec] ;  /* 0x001dec0001127983 */ /* 0x002ea80000300800 */
[----:B------:R-:W-:Y:S04]  /*17b00*/  STS.U16 [R23+0x6600], R2 ;  /* 0x0066000217007388 */ /* 0x000fe80000000400 */
[----:B0-----:R-:W2:Y:S04]  /*17b10*/  LDL.LU R19, [R1+0x1de8] ;  /* 0x001de80001137983 */ /* 0x001ea80000300800 */
[----:B---3--:R0:W-:Y:S04]  /*17b20*/  STS.U16 [R23+0x6a00], R20 ;  /* 0x006a001417007388 */ /* 0x0081e80000000400 */
[----:B------:R1:W-:Y:S04]  /*17b30*/  STS.U16 [R23+0x6e00], R0 ;  /* 0x006e000017007388 */ /* 0x0003e80000000400 */
[----:B0-----:R-:W3:Y:S04]  /*17b40*/  LDL.LU R20, [R1+0x1de4] ;  /* 0x001de40001147983 */ /* 0x001ee80000300800 */
[----:B-1----:R-:W2:Y:S04]  /*17b50*/  LDL.LU R0, [R1+0x1de0] ;  /* 0x001de00001007983 */ /* 0x002ea80000300800 */
[----:B------:R-:W0:Y:S04]  /*17b60*/  S2R R2, SR_TID.X ;  /* 0x0000000000027919 */ /* 0x000e280000002100 */
[----:B--2---:R1:W-:Y:S04]  /*17b70*/  STS.U16 [R23+0x7200], R0 ;  /* 0x0072000017007388 */ /* 0x0043e80000000400 */
[----:B-1----:R-:W2:Y:S01]  /*17b80*/  LDL.LU R0, [R1+0x1ddc] ;  /* 0x001ddc0001007983 */ /* 0x002ea20000300800 */
[----:B0-----:R-:W-:-:S04]  /*17b90*/  SHF.R.S32.HI R2, RZ, 0x6, R2 ;  /* 0x00000006ff027819 */ /* 0x001fc80000011402 */
[----:B------:R-:W-:Y:S01]  /*17ba0*/  SGXT R2, R2, 0x1 ;  /* 0x000000010202781a */ /* 0x000fe20000000200 */
[----:B------:R0:W-:Y:S04]  /*17bb0*/  STS.U16 [R23+0x7600], R21 ;  /* 0x0076001517007388 */ /* 0x0001e80000000400 */
[----:B------:R1:W-:Y:S04]  /*17bc0*/  STS.U16 [R23+0x7a00], R22 ;  /* 0x007a001617007388 */ /* 0x0003e80000000400 */
[----:B------:R0:W-:Y:S01]  /*17bd0*/  STS.U16 [R23+0x7e00], R24 ;  /* 0x007e001817007388 */ /* 0x0001e20000000400 */
[----:B--2---:R-:W-:-:S05]  /*17be0*/  IMAD.SHL.U32 R0, R0, 0x2, RZ ;  /* 0x0000000200007824 */ /* 0x004fca00078e00ff */
[----:B------:R-:W-:Y:S02]  /*17bf0*/  LOP3.LUT R0, R0, 0x90, R2, 0x78, !PT ;  /* 0x0000009000007812 */ /* 0x000fe400078e7802 */
[----:B------:R-:W2:Y:S02]  /*17c00*/  LDL.LU R2, [R1+0x10] ;  /* 0x0000100001027983 */ /* 0x000ea40000300800 */
[----:B------:R-:W-:Y:S02]  /*17c10*/  LOP3.LUT R0, R0, 0x60, RZ, 0x3c, !PT ;  /* 0x0000006000007812 */ /* 0x000fe400078e3cff */
[----:B0-----:R-:W3:Y:S04]  /*17c20*/  LDL.LU R21, [R1+0x1dd8] ;  /* 0x001dd80001157983 */ /* 0x001ee80000300800 */
[----:B-1----:R-:W3:Y:S04]  /*17c30*/  LDL.LU R22, [R1+0x1dd4] ;  /* 0x001dd40001167983 */ /* 0x002ee80000300800 */
[----:B------:R-:W3:Y:S04]  /*17c40*/  LDL.LU R23, [R1+0x1dd0] ;  /* 0x001dd00001177983 */ /* 0x000ee80000300800 */
[----:B------:R-:W3:Y:S04]  /*17c50*/  LDL.LU R24, [R1+0x1dcc] ;  /* 0x001dcc0001187983 */ /* 0x000ee80000300800 */
[----:B------:R0:W-:Y:S04]  /*17c60*/  STS.U16 [R0+0x7f00], R25 ;  /* 0x007f001900007388 */ /* 0x0001e80000000400 */
[----:B------:R1:W-:Y:S04]  /*17c70*/  STS.U16 [R0+0x300], R26 ;  /* 0x0003001a00007388 */ /* 0x0003e80000000400 */
[----:B------:R4:W-:Y:S04]  /*17c80*/  STS.U16 [R0+0x700], R27 ;  /* 0x0007001b00007388 */ /* 0x0009e80000000400 */
[----:B0-----:R-:W3:Y:S04]  /*17c90*/  LDL.LU R25, [R1+0x1dc8] ;  /* 0x001dc80001197983 */ /* 0x001ee80000300800 */
[----:B-1----:R-:W3:Y:S04]  /*17ca0*/  LDL.LU R26, [R1+0x1dc4] ;  /* 0x001dc400011a7983 */ /* 0x002ee80000300800 */
[----:B----4-:R-:W4:Y:S04]  /*17cb0*/  LDL.LU R27, [R1+0x1dc0] ;  /* 0x001dc000011b7983 */ /* 0x010f280000300800 */
[----:B------:R0:W-:Y:S04]  /*17cc0*/  STS.U16 [R0+0xb00], R29 ;  /* 0x000b001d00007388 */ /* 0x0001e80000000400 */
[----:B0-----:R-:W3:Y:S04]  /*17cd0*/  LDL.LU R29, [R1+0x1dbc] ;  /* 0x001dbc00011d7983 */ /* 0x001ee80000300800 */
[----:B--2---:R-:W-:Y:S04]  /*17ce0*/  STS.U16 [R0+0xf00], R2 ;  /* 0x000f000200007388 */ /* 0x004fe80000000400 */
[----:B------:R-:W-:Y:S04]  /*17cf0*/  STS.U16 [R0+0x1300], R4 ;  /* 0x0013000400007388 */ /* 0x000fe80000000400 */
[----:B------:R-:W-:Y:S04]  /*17d00*/  STS.U16 [R0+0x1700], R5 ;  /* 0x0017000500007388 */ /* 0x000fe80000000400 */
[----:B------:R-:W-:Y:S04]  /*17d10*/  STS.U16 [R0+0x1b00], R28 ;  /* 0x001b001c00007388 */ /* 0x000fe80000000400 */
[----:B---3--:R0:W-:Y:S04]  /*17d20*/  STS.U16 [R0+0x1f00], R29 ;  /* 0x001f001d00007388 */ /* 0x0081e80000000400 */
[----:B0-----:R-:W2:Y:S04]  /*17d30*/  LDL.LU R29, [R1+0x1db8] ;  /* 0x001db800011d7983 */ /* 0x001ea80000300800 */
[----:B------:R-:W3:Y:S04]  /*17d40*/  LDL R4, [R1+0x698] ;  /* 0x0006980001047983 */ /* 0x000ee80000100800 */
[----:B----4-:R-:W-:Y:S04]  /*17d50*/  STS.U16 [R0+0x2300], R27 ;  /* 0x0023001b00007388 */ /* 0x010fe80000000400 */
[----:B------:R-:W-:Y:S04]  /*17d60*/  STS.U16 [R0+0x2700], R26 ;  /* 0x0027001a00007388 */ /* 0x000fe80000000400 */
        /* <DEDUP_REMOVED lines=21> */
[----:B------:R-:W-:Y:S06]  /*17ec0*/  BAR.SYNC.DEFER_BLOCKING 0x0 ;  /* 0x0000000000007b1d */ /* 0x000fec0000010000 */
[----:B--2---:R-:W-:Y:S04]  /*17ed0*/  LDSM.16.MT88.4 R12, [R29+0x8000] ;  /* 0x008000001d0c783b */ /* 0x004fe80000004200 */
[----:B---3--:R-:W0:Y:S04]  /*17ee0*/  LDSM.16.M88.4 R16, [R4] ;  /* 0x000000000410783b */ /* 0x008e280000000200 */
[----:B------:R-:W1:Y:S04]  /*17ef0*/  LDSM.16.M88.4 R8, [R4+0x1000] ;  /* 0x001000000408783b */ /* 0x000e680000000200 */
[----:B------:R-:W-:Y:S04]  /*17f00*/  LDSM.16.M88.4 R24, [R4+0x3000] ;  /* 0x003000000418783b */ /* 0x000fe80000000200 */
[----:B------:R-:W-:Y:S04]  /*17f10*/  LDSM.16.M88.4 R20, [R4+0x5000] ;  /* 0x005000000414783b */ /* 0x000fe80000000200 */
[----:B0-----:R-:W-:Y:S04]  /*17f20*/  STL.64 [R1+0xc0], R16 ;  /* 0x0000c01001007387 */ /* 0x001fe80000100a00 */
[----:B------:R-:W-:Y:S01]  /*17f30*/  STL.64 [R1+0xc8], R18 ;  /* 0x0000c81201007387 */ /* 0x000fe20000100a00 */
[----:B-1----:R-:W-:-:S02]  /*17f40*/  IMAD.MOV.U32 R2, RZ, RZ, R8 ;  /* 0x000000ffff027224 */ /* 0x002fc400078e0008 */
[----:B------:R-:W-:Y:S01]  /*17f50*/  IMAD.MOV.U32 R0, RZ, RZ, R9 ;  /* 0x000000ffff007224 */ /* 0x000fe200078e0009 */
[----:B------:R-:W-:Y:S04]  /*17f60*/  STL.64 [R1+0xb0], R8 ;  /* 0x0000b00801007387 */ /* 0x000fe80000100a00 */
[----:B------:R-:W0:Y:S04]  /*17f70*/  LDSM.16.M88.4 R16, [R4+0x2000] ;  /* 0x002000000410783b */ /* 0x000e280000000200 */
[----:B------:R-:W-:Y:S04]  /*17f80*/  STL.64 [R1+0xb8], R10 ;  /* 0x0000b80a01007387 */ /* 0x000fe80000100a00 */
[----:B------:R-:W1:Y:S04]  /*17f90*/  LDSM.16.M88.4 R8, [R4+0x4000] ;  /* 0x004000000408783b */ /* 0x000e680000000200 */
[----:B0-----:R-:W-:Y:S04]  /*17fa0*/  STL.64 [R1+0xa0], R16 ;  /* 0x0000a01001007387 */ /* 0x001fe80000100a00 */
[----:B------:R-:W-:Y:S04]  /*17fb0*/  STL.64 [R1+0xa8], R18 ;  /* 0x0000a81201007387 */ /* 0x000fe80000100a00 */
[----:B-1----:R-:W-:Y:S01]  /*17fc0*/  STL.64 [R1+0x30], R8 ;  /* 0x0000300801007387 */ /* 0x002fe20000100a00 */
[----:B------:R-:W-:-:S02]  /*17fd0*/  IMAD.MOV.U32 R5, RZ, RZ, R8 ;  /* 0x000000ffff057224 */ /* 0x000fc400078e0008 */
[----:B------:R-:W-:Y:S01]  /*17fe0*/  IMAD.MOV.U32 R3, RZ, RZ, R9 ;  /* 0x000000ffff037224 */ /* 0x000fe200078e0009 */
[----:B------:R-:W-:Y:S04]  /*17ff0*/  STL.64 [R1+0x38], R10 ;  /* 0x0000380a01007387 */ /* 0x000fe80000100a00 */
[----:B------:R-:W0:Y:S04]  /*18000*/  LDSM.16.M88.4 R8, [R4+0x6000] ;  /* 0x006000000408783b */ /* 0x000e280000000200 */
[----:B------:R-:W-:Y:S04]  /*18010*/  LDSM.16.MT88.4 R16, [R29+0x8080] ;  /* 0x008080001d10783b */ /* 0x000fe80000004200 */
[----:B0-----:R-:W-:Y:S04]  /*18020*/  STL.64 [R1+0x1d70], R10 ;  /* 0x001d700a01007387 */ /* 0x001fe80000100a00 */
[----:B------:R0:W-:Y:S02]  /*18030*/  STL.64 [R1+0x1d68], R8 ;  /* 0x001d680801007387 */ /* 0x0001e40000100a00 */
[----:B0-----:R-:W-:-:S02]  /*18040*/  IMAD.MOV.U32 R8, RZ, RZ, R5 ;  /* 0x000000ffff087224 */ /* 0x001fc400078e0005 */
[----:B------:R-:W-:Y:S01]  /*18050*/  IMAD.MOV.U32 R9, RZ, RZ, R3 ;  /* 0x000000ffff097224 */ /* 0x000fe200078e0003 */
[----:B------:R-:W0:Y:S04]  /*18060*/  LDSM.16.M88.4 R4, [R4+0x7000] ;  /* 0x007000000404783b */ /* 0x000e280000000200 */
[----:B------:R-:W-:Y:S04]  /*18070*/  STL.64 [R1+0x1d80], R8 ;  /* 0x001d800801007387 */ /* 0x000fe80000100a00 */
[----:B------:R-:W-:Y:S04]  /*18080*/  STL.64 [R1+0x98], R26 ;  /* 0x0000981a01007387 */ /* 0x000fe80000100a00 */
[----:B------:R1:W-:Y:S04]  /*18090*/  STL.64 [R1+0x1d88], R24 ;  /* 0x001d881801007387 */ /* 0x0003e80000100a00 */
[----:B-1----:R-:W2:Y:S04]  /*180a0*/  LDL.LU.64 R24, [R1+0x610] ;  /* 0x0006100001187983 */ /* 0x002ea80000300a00 */
[----:B------:R-:W3:Y:S04]  /*180b0*/  LDL.LU.64 R26, [R1+0x618] ;  /* 0x00061800011a7983 */ /* 0x000ee80000300a00 */
[----:B---3--:R-:W-:Y:S04]  /*180c0*/  STL.64 [R1+0x1da8], R26 ;  /* 0x001da81a01007387 */ /* 0x008fe80000100a00 */
[----:B--2---:R-:W-:Y:S04]  /*180d0*/  STL.64 [R1+0x1da0], R24 ;  /* 0x001da01801007387 */ /* 0x004fe80000100a00 */
[----:B------:R-:W2:Y:S04]  /*180e0*/  LDL.LU.64 R8, [R1+0x600] ;  /* 0x0006000001087983 */ /* 0x000ea80000300a00 */
[----:B------:R-:W3:Y:S04]  /*180f0*/  LDL.LU.64 R10, [R1+0x608] ;  /* 0x00060800010a7983 */ /* 0x000ee80000300a00 */
[----:B---3--:R-:W-:Y:S04]  /*18100*/  STL.64 [R1+0x1d98], R10 ;  /* 0x001d980a01007387 */ /* 0x008fe80000100a00 */
[----:B--2---:R1:W-:Y:S04]  /*18110*/  STL.64 [R1+0x1d90], R8 ;  /* 0x001d900801007387 */ /* 0x0043e80000100a00 */
[----:B-1----:R-:W2:Y:S04]  /*18120*/  LDL.64 R8, [R1+0xa0] ;  /* 0x0000a00001087983 */ /* 0x002ea80000100a00 */
[----:B--2---:R1:W-:Y:S04]  /*18130*/  STL.64 [R1+0x1db0], R8 ;  /* 0x001db00801007387 */ /* 0x0043e80000100a00 */
[----:B-1----:R-:W2:Y:S04]  /*18140*/  LDL.LU.64 R8, [R1+0x620] ;  /* 0x0006200001087983 */ /* 0x002ea80000300a00 */
[----:B------:R-:W2:Y:S04]  /*18150*/  LDL.LU.64 R10, [R1+0x628] ;  /* 0x00062800010a7983 */ /* 0x000ea80000300a00 */
[----:B------:R-:W-:Y:S04]  /*18160*/  STL.64 [R1+0x20], R20 ;  /* 0x0000201401007387 */ /* 0x000fe80000100a00 */
[----:B------:R-:W-:Y:S04]  /*18170*/  STL.64 [R1+0x28], R22 ;  /* 0x0000281601007387 */ /* 0x000fe80000100a00 */
[----:B------:R1:W-:Y:S04]  /*18180*/  STL.64 [R1+0x1d78], R20 ;  /* 0x001d781401007387 */ /* 0x0003e80000100a00 */
[----:B-1----:R-:W3:Y:S04]  /*18190*/  LDL.LU.64 R20, [R1+0x630] ;  /* 0x0006300001147983 */ /* 0x002ee80000300a00 */
[----:B------:R-:W3:Y:S04]  /*181a0*/  LDL.LU.64 R22, [R1+0x638] ;  /* 0x0006380001167983 */ /* 0x000ee80000300a00 */
[----:B0-----:R-:W-:Y:S04]  /*181b0*/  STL [R1+0x1964], R6 ;  /* 0x0019640601007387 */ /* 0x001fe80000100800 */
[----:B------:R-:W-:Y:S04]  /*181c0*/  STL [R1+0x1960], R7 ;  /* 0x0019600701007387 */ /* 0x000fe80000100800 */
[----:B------:R-:W-:Y:S04]  /*181d0*/  STL.64 [R1+0x1d60], R18 ;  /* 0x001d601201007387 */ /* 0x000fe80000100a00 */
[----:B------:R0:W-:Y:S04]  /*181e0*/  STL.64 [R1+0x1d58], R16 ;  /* 0x001d581001007387 */ /* 0x0001e80000100a00 */
[----:B0-----:R-:W3:Y:S01]  /*181f0*/  LDL.64 R16, [R1+0xc0] ;  /* 0x0000c00001107983 */ /* 0x001ee20000100a00 */
[----:B------:R-:W-:-:S02]  /*18200*/  IMAD.MOV.U32 R24, RZ, RZ, R2 ;  /* 0x000000ffff187224 */ /* 0x000fc400078e0002 */
[----:B------:R-:W-:Y:S01]  /*18210*/  IMAD.MOV.U32 R25, RZ, RZ, R0 ;  /* 0x000000ffff197224 */ /* 0x000fe200078e0000 */
[----:B------:R-:W-:Y:S06]  /*18220*/  STL [R1+0x1a60], R29 ;  /* 0x001a601d01007387 */ /* 0x000fec0000100800 */
[C---:B--2---:R-:W-:Y:S08]  /*18230*/  HMMA.16816.F32.BF16 R24, R12.reuse, R24, R8 ;  /* 0x000000180c18723c */ /* 0x044ff00000041808 */
[----:B---3--:R-:W-:Y:S01]  /*18240*/  HMMA.16816.F32.BF16 R20, R12, R16, R20 ;  /* 0x000000100c14723c */ /* 0x008fe20000041814 */
[----:B------:R-:W-:-:S02]  /*18250*/  IMAD.MOV.U32 R3, RZ, RZ, R16 ;  /* 0x000000ffff037224 */ /* 0x000fc400078e0010 */
[----:B------:R-:W-:Y:S11]  /*18260*/  IMAD.MOV.U32 R2, RZ, RZ, R17 ;  /* 0x000000ffff027224 */ /* 0x000ff600078e0011 */
[----:B------:R-:W-:Y:S09]  /*18270*/  @!UPT UIADD3 URZ, URZ, URZ, URZ ;  /* 0x0000003f3f3ff290 */ /* 0x000ff2000fffe03f */
[----:B------:R0:W-:Y:S01]  /*18280*/  STL.64 [R1+0x1e0], R20 ;  /* 0x0001e01401007387 */ /* 0x0001e20000100a00 */
[----:B------:R-:W-:-:S03]  /*18290*/  IMAD.MOV.U32 R0, RZ, RZ, R23 ;  /* 0x000000ffff007224 */ /* 0x000fc600078e0017 */
[----:B------:R1:W-:Y:S04]  /*182a0*/  STL [R1+0x1e8], R22 ;  /* 0x0001e81601007387 */ /* 0x0003e80000100800 */
[----:B0-----:R-:W2:Y:S04]  /*182b0*/  LDL.LU.64 R20, [R1+0x480] ;  /* 0x0004800001147983 */ /* 0x001ea80000300a00 */
[----:B-1----:R-:W2:Y:S04]  /*182c0*/  LDL.LU.64 R22, [R1+0x488] ;  /* 0x0004880001167983 */ /* 0x002ea80000300a00 */
[----:B------:R-:W3:Y:S04]  /*182d0*/  LDL.LU.64 R16, [R1+0x410] ;  /* 0x0004100001107983 */ /* 0x000ee80000300a00 */
[----:B------:R-:W3:Y:S04]  /*182e0*/  LDL.LU.64 R18, [R1+0x418] ;  /* 0x0004180001127983 */ /* 0x000ee80000300a00 */
[----:B------:R-:W-:Y:S04]  /*182f0*/  STL [R1+0x1a28], R0 ;  /* 0x001a280001007387 */ /* 0x000fe80000100800 */
[----:B------:R-:W4:Y:S04]  /*18300*/  LDL.LU.64 R8, [R1+0x1db0] ;  /* 0x001db00001087983 */ /* 0x000f280000300a00 */
[----:B------:R-:W-:Y:S04]  /*18310*/  STL.64 [R1+0x1d0], R24 ;  /* 0x0001d01801007387 */ /* 0x000fe80000100a00 */
[----:B------:R0:W-:Y:S04]  /*18320*/  STL.64 [R1+0x1d8], R26 ;  /* 0x0001d81a01007387 */ /* 0x0001e80000100a00 */
[----:B0-----:R-:W2:Y:S04]  /*18330*/  LDL.LU.64 R26, [R1+0x1da8] ;  /* 0x001da800011a7983 */ /* 0x001ea80000300a00 */
[----:B------:R-:W2:Y:S04]  /*18340*/  LDL.LU.64 R24, [R1+0x1da0] ;  /* 0x001da00001187983 */ /* 0x000ea80000300a00 */
[----:B------:R-:W3:Y:S01]  /*18350*/  LDL.LU.64 R10, [R1+0x1d98] ;  /* 0x001d9800010a7983 */ /* 0x000ee20000300a00 */
[----:B----4-:R-:W-:-:S02]  /*18360*/  IMAD.MOV.U32 R7, RZ, RZ, R8 ;  /* 0x000000ffff077224 */ /* 0x010fc400078e0008 */
[----:B------:R-:W-:Y:S01]  /*18370*/  IMAD.MOV.U32 R6, RZ, RZ, R9 ;  /* 0x000000ffff067224 */ /* 0x000fe200078e0009 */
[----:B--2---:R-:W-:Y:S01]  /*18380*/  HMMA.16816.F32.BF16 R24, R12, R8, R24 ;  /* 0x000000080c18723c */ /* 0x004fe20000041818 */
[----:B------:R-:W3:Y:S11]  /*18390*/  LDL.LU.64 R8, [R1+0x1d90] ;  /* 0x001d900001087983 */ /* 0x000ef60000300a00 */
[----:B------:R-:W-:Y:S11]  /*183a0*/  @!UPT UIADD3 URZ, URZ, URZ, URZ ;  /* 0x0000003f3f3ff290 */ /* 0x000ff6000fffe03f */
[----:B------:R0:W-:Y:S04]  /*183b0*/  STL.64 [R1+0x1c0], R24 ;  /* 0x0001c01801007387 */ /* 0x0001e80000100a00 */
[----:B------:R-:W-:Y:S04]  /*183c0*/  STL [R1+0x1c8], R26 ;  /* 0x0001c81a01007387 */ /* 0x000fe80000100800 */
[----:B0-----:R-:W3:Y:S01]  /*183d0*/  LDL.LU.64 R24, [R1+0x1d88] ;  /* 0x001d880001187983 */ /* 0x001ee20000300a00 */
[----:B------:R-:W-:-:S05]  /*183e0*/  IMAD.MOV.U32 R0, RZ, RZ, R27 ;  /* 0x000000ffff007224 */ /* 0x000fca00078e001b */
[----:B------:R-:W-:Y:S01]  /*183f0*/  STL [R1+0x1a2c], R0 ;  /* 0x001a2c0001007387 */ /* 0x000fe20000100800 */
[----:B---3--:R-:W-:Y:S11]  /*18400*/  HMMA.16816.F32.BF16 R8, R12, R24, R8 ;  /* 0x000000180c08723c */ /* 0x008ff60000041808 */
[----:B------:R-:W-:Y:S11]  /*18410*/  @!UPT UIADD3 URZ, URZ, URZ, URZ ;  /* 0x0000003f3f3ff290 */ /* 0x000ff6000fffe03f */
[----:B------:R-:W-:Y:S01]  /*18420*/  @!UPT UIADD3 URZ, URZ, URZ, URZ ;  /* 0x0000003f3f3ff290 */ /* 0x000fe2000fffe03f */
[----:B------:R0:W-:Y:S04]  /*18430*/  STL.64 [R1+0x1b0], R8 ;  /* 0x0001b00801007387 */ /* 0x0001e80000100a00 */
[----:B------:R-:W-:Y:S04]  /*18440*/  STL.64 [R1+0x1b8], R10 ;  /* 0x0001b80a01007387 */ /* 0x000fe80000100a00 */
[----:B0-----:R-:W2:Y:S04]  /*18450*/  LDL.LU.64 R8, [R1+0x1d80] ;  /* 0x001d800001087983 */ /* 0x001ea80000300a00 */
[----:B------:R0:W-:Y:S02]  /*18460*/  STL.64 [R1+0x1d30], R24 ;  /* 0x001d301801007387 */ /* 0x0001e40000100a00 */
[----:B0-----:R-:W-:-:S02]  /*18470*/  IMAD.MOV.U32 R24, RZ, RZ, R7 ;  /* 0x000000ffff187224 */ /* 0x001fc400078e0007 */
[----:B------:R-:W-:-:S05]  /*18480*/  IMAD.MOV.U32 R25, RZ, RZ, R6 ;  /* 0x000000ffff197224 */ /* 0x000fca00078e0006 */
[----:B------:R0:W-:Y:S04]  /*18490*/  STL.64 [R1+0x1d48], R24 ;  /* 0x001d481801007387 */ /* 0x0001e80000100a00 */
[----:B0-----:R-:W3:Y:S01]  /*184a0*/  LDL.64 R24, [R1+0xb0] ;  /* 0x0000b00001187983 */ /* 0x001ee20000100a00 */
[C---:B--2---:R-:W-:Y:S03]  /*184b0*/  HMMA.16816.F32.BF16 R8, R12.reuse, R8, R20 ;  /* 0x000000080c08723c */ /* 0x044fe60000041814 */
[----:B---3--:R0:W-:Y:S04]  /*184c0*/  STL.64 [R1+0x1d50], R24 ;  /* 0x001d501801007387 */ /* 0x0081e80000100a00 */
[----:B0-----:R-:W2:Y:S04]  /*184d0*/  LDL.LU.64 R24, [R1+0x420] ;  /* 0x0004200001187983 */ /* 0x001ea80000300a00 */
[----:B------:R-:W2:Y:S04]  /*184e0*/  LDL.LU.64 R26, [R1+0x428] ;  /* 0x00042800011a7983 */ /* 0x000ea80000300a00 */
[----:B------:R-:W2:Y:S08]  /*184f0*/  LDL.LU.64 R20, [R1+0x1d78] ;  /* 0x001d780001147983 */ /* 0x000eb00000300a00 */
[----:B------:R-:W-:Y:S04]  /*18500*/  STL.64 [R1+0x1a0], R8 ;  /* 0x0001a00801007387 */ /* 0x000fe80000100a00 */
[----:B------:R0:W-:Y:S04]  /*18510*/  STL.64 [R1+0x1a8], R10 ;  /* 0x0001a80a01007387 */ /* 0x0001e80000100a00 */
[----:B0-----:R-:W3:Y:S04]  /*18520*/  LDL.LU.64 R10, [R1+0x1d70] ;  /* 0x001d7000010a7983 */ /* 0x001ee80000300a00 */
[----:B------:R-:W4:Y:S01]  /*18530*/  LDL.LU.64 R8, [R1+0x1d68] ;  /* 0x001d680001087983 */ /* 0x000f220000300a00 */
[C---:B--2---:R-:W-:Y:S08]  /*18540*/  HMMA.16816.F32.BF16 R24, R12.reuse, R20, R24 ;  /* 0x000000140c18723c */ /* 0x044ff00000041818 */
[C---:B----4-:R-:W-:Y:S01]  /*18550*/  HMMA.16816.F32.BF16 R20, R12.reuse, R8, R16 ;  /* 0x000000080c14723c */ /* 0x050fe20000041810 */
[----:B------:R-:W2:Y:S11]  /*18560*/  LDL.LU.64 R16, [R1+0x3c0] ;  /* 0x0003c00001107983 */ /* 0x000eb60000300a00 */
[----:B------:R-:W-:Y:S03]  /*18570*/  @!UPT UIADD3 URZ, URZ, URZ, URZ ;  /* 0x0000003f3f3ff290 */ /* 0x000fe6000fffe03f */
[----:B------:R0:W-:Y:S04]  /*18580*/  STL.64 [R1+0x190], R24 ;  /* 0x0001901801007387 */ /* 0x0001e80000100a00 */
[----:B------:R1:W-:Y:S04]  /*18590*/  STL.64 [R1+0x198], R26 ;  /* 0x0001981a01007387 */ /* 0x0003e80000100a00 */
[----:B------:R-:W2:Y:S04]  /*185a0*/  LDL.LU.64 R18, [R1+0x3c8] ;  /* 0x0003c80001127983 */ /* 0x000ea80000300a00 */
[----:B------:R4:W-:Y:S04]  /*185b0*/  STL.64 [R1+0x180], R20 ;  /* 0x0001801401007387 */ /* 0x0009e80000100a00 */
[----:B------:R3:W-:Y:S04]  /*185c0*/  STL.64 [R1+0x188], R22 ;  /* 0x0001881601007387 */ /* 0x0007e80000100a00 */
[----:B0-----:R-:W2:Y:S04]  /*185d0*/  LDL.LU.64 R24, [R1+0x530] ;  /* 0x0005300001187983 */ /* 0x001ea80000300a00 */
[----:B-1----:R-:W2:Y:S04]  /*185e0*/  LDL.LU.64 R26, [R1+0x538] ;  /* 0x00053800011a7983 */ /* 0x002ea80000300a00 */
[----:B----4-:R-:W4:Y:S04]  /*185f0*/  LDL.LU.64 R20, [R1+0x520] ;  /* 0x0005200001147983 */ /* 0x010f280000300a00 */
[----:B---3--:R-:W4:Y:S04]  /*18600*/  LDL.LU.64 R22, [R1+0x528] ;  /* 0x0005280001167983 */ /* 0x008f280000300a00 */
[----:B------:R-:W-:Y:S04]  /*18610*/  STL.64 [R1+0x1d10], R10 ;  /* 0x001d100a01007387 */ /* 0x000fe80000100a00 */
[----:B------:R0:W-:Y:S04]  /*18620*/  STL.64 [R1+0x1d08], R8 ;  /* 0x001d080801007387 */ /* 0x0001e80000100a00 */
[----:B0-----:R-:W3:Y:S04]  /*18630*/  LDL.64 R8, [R1+0x20] ;  /* 0x0000200001087983 */ /* 0x001ee80000100a00 */
[----:B---3--:R0:W-:Y:S04]  /*18640*/  STL.64 [R1+0x1d18], R8 ;  /* 0x001d180801007387 */ /* 0x0081e80000100a00 */
[----:B0-----:R-:W3:Y:S04]  /*18650*/  LDL.LU.64 R8, [R1+0x3a0] ;  /* 0x0003a00001087983 */ /* 0x001ee80000300a00 */
[----:B------:R-:W2:Y:S04]  /*18660*/  LDL.LU.64 R10, [R1+0x3a8] ;  /* 0x0003a800010a7983 */ /* 0x000ea80000300a00 */
[----:B--2---:R-:W-:Y:S04]  /*18670*/  STL.64 [R1+0x1d28], R10 ;  /* 0x001d280a01007387 */ /* 0x004fe80000100a00 */
[----:B---3--:R0:W-:Y:S04]  /*18680*/  STL.64 [R1+0x1d20], R8 ;  /* 0x001d200801007387 */ /* 0x0081e80000100a00 */
[----:B0-----:R-:W2:Y:S04]  /*18690*/  LDL.LU.64 R8, [R1+0x500] ;  /* 0x0005000001087983 */ /* 0x001ea80000300a00 */
[----:B------:R-:W3:Y:S01]  /*186a0*/  LDL.LU.64 R10, [R1+0x508] ;  /* 0x00050800010a7983 */ /* 0x000ee20000300a00 */
[----:B------:R-:W-:Y:S03]  /*186b0*/  HMMA.16816.F32.BF16 R12, R12, R4, R16 ;  /* 0x000000040c0c723c */ /* 0x000fe60000041810 */
[----:B---3--:R-:W-:Y:S04]  /*186c0*/  STL.64 [R1+0x1d40], R10 ;  /* 0x001d400a01007387 */ /* 0x008fe80000100a00 */
[----:B--2---:R0:W-:Y:S04]  /*186d0*/  STL.64 [R1+0x1d38], R8 ;  /* 0x001d380801007387 */ /* 0x0041e80000100a00 */
[----:B0-----:R-:W2:Y:S04]  /*186e0*/  LDL.LU.64 R8, [R1+0x510] ;  /* 0x0005100001087983 */ /* 0x001ea80000300a00 */
[----:B------:R-:W2:Y:S04]  /*186f0*/  LDL.LU.64 R10, [R1+0x518] ;  /* 0x00051800010a7983 */ /* 0x000ea80000300a00 */
[----:B------:R-:W3:Y:S04]  /*18700*/  LDL.LU.64 R18, [R1+0x1d60] ;  /* 0x001d600001127983 */ /* 0x000ee80000300a00 */
[----:B------:R-:W3:Y:S04]  /*18710*/  LDL.LU.64 R16, [R1+0x1d58] ;  /* 0x001d580001107983 */ /* 0x000ee80000300a00 */
[----:B------:R0:W-:Y:S04]  /*18720*/  STL.64 [R1+0x170], R12 ;  /* 0x0001700c01007387 */ /* 0x0001e80000100a00 */
[----:B------:R3:W-:Y:S01]  /*18730*/  STL.64 [R1+0x178], R14 ;  /* 0x0001780e01007387 */ /* 0x0007e20000100a00 */
[----:B0-----:R-:W-:-:S02]  /*18740*/  IMAD.MOV.U32 R12, RZ, RZ, R3 ;  /* 0x000000ffff0c7224 */ /* 0x001fc400078e0003 */
[----:B------:R-:W-:-:S07]  /*18750*/  IMAD.MOV.U32 R13, RZ, RZ, R2 ;  /* 0x000000ffff0d7224 */ /* 0x000fce00078e0002 */
[C---:B---3--:R-:W-:Y:S01]  /*18760*/  HMMA.16816.F32.BF16 R12, R16.reuse, R12, R24 ;  /* 0x0000000c100c723c */ /* 0x048fe20000041818 */
[----:B------:R-:W4:Y:S11]  /*18770*/  LDL.LU.64 R24, [R1+0x1d50] ;  /* 0x001d500001187983 */ /* 0x000f360000300a00 */
[----:B------:R-:W-:Y:S11]  /*18780*/  @!UPT UIADD3 URZ, URZ, URZ, URZ ;  /* 0x0000003f3f3ff290 */ /* 0x000ff6000fffe03f */
[----:B------:R0:W-:Y:S04]  /*18790*/  STL.64 [R1+0x140], R12 ;  /* 0x0001400c01007387 */ /* 0x0001e80000100a00 */
[----:B------:R1:W-:Y:S04]  /*187a0*/  STL.64 [R1+0x148], R14 ;  /* 0x0001480e01007387 */ /* 0x0003e80000100a00 */
[----:B0-----:R-:W3:Y:S04]  /*187b0*/  LDL.LU.64 R12, [R1+0x390] ;  /* 0x00039000010c7983 */ /* 0x001ee80000300a00 */
[----:B-1----:R-:W3:Y:S01]  /*187c0*/  LDL.LU.64 R14, [R1+0x398] ;  /* 0x00039800010e7983 */ /* 0x002ee20000300a00 */
[C---:B----4-:R-:W-:Y:S11]  /*187d0*/  HMMA.16816.F32.BF16 R20, R16.reuse, R24, R20 ;  /* 0x000000181014723c */ /* 0x050ff60000041814 */
[----:B------:R-:W-:Y:S11]  /*187e0*/  @!UPT UIADD3 URZ, URZ, URZ, URZ ;  /* 0x0000003f3f3ff290 */ /* 0x000ff6000fffe03f */
[----:B------:R-:W-:Y:S01]  /*187f0*/  @!UPT UIADD3 URZ, URZ, URZ, URZ ;  /* 0x0000003f3f3ff290 */ /* 0x000fe2000fffe03f */
[----:B------:R0:W-:Y:S04]  /*18800*/  STL.64 [R1+0x130], R20 ;  /* 0x0001301401007387 */ /* 0x0001e80000100a00 */
[----:B------:R-:W-:Y:S01]  /*18810*/  STL.64 [R1+0x138], R22 ;  /* 0x0001381601007387 */ /* 0x000fe20000100a00 */
[----:B0-----:R-:W-:Y:S02]  /*18820*/  IMAD.MOV.U32 R21, RZ, RZ, R24 ;  /* 0x000000ffff157224 */ /* 0x001fe400078e0018 */
[----:B------:R-:W-:Y:S02]  /*18830*/  IMAD.MOV.U32 R20, RZ, RZ, R25 ;  /* 0x000000ffff147224 */ /* 0x000fe400078e0019 */
[----:B------:R-:W2:Y:S04]  /*18840*/  LDL.LU.64 R24, [R1+0x1d48] ;  /* 0x001d480001187983 */ /* 0x000ea80000300a00 */
[----:B------:R-:W4:Y:S01]  /*18850*/  LDL R2, [R1+0xcb8] ;  /* 0x000cb80001027983 */ /* 0x000f220000100800 */
[C---:B--2---:R-:W-:Y:S03]  /*18860*/  HMMA.16816.F32.BF16 R24, R16.reuse, R24, R8 ;  /* 0x000000181018723c */ /* 0x044fe60000041808 */
[----:B------:R-:W2:Y:S04]  /*18870*/  LDL.LU.64 R10, [R1+0x1d40] ;  /* 0x001d4000010a7983 */ /* 0x000ea80000300a00 */
[----:B------:R-:W2:Y:S11]  /*18880*/  LDL.LU.64 R8, [R1+0x1d38] ;  /* 0x001d380001087983 */ /* 0x000eb60000300a00 */
[----:B------:R-:W-:Y:S05]  /*18890*/  @!UPT UIADD3 URZ, URZ, URZ, URZ ;  /* 0x0000003f3f3ff290 */ /* 0x000fea000fffe03f */
[----:B------:R0:W-:Y:S04]  /*188a0*/  STL.64 [R1+0x120], R24 ;  /* 0x0001201801007387 */ /* 0x0001e80000100a00 */
[----:B------:R-:W-:Y:S04]  /*188b0*/  STL.64 [R1+0x128], R26 ;  /* 0x0001281a01007387 */ /* 0x000fe80000100a00 */
[----:B0-----:R-:W2:Y:S02]  /*188c0*/  LDL.LU.64 R24, [R1+0x1d30] ;  /* 0x001d300001187983 */ /* 0x001ea40000300a00 */
[----:B--2---:R-:W-:Y:S11]  /*188d0*/  HMMA.16816.F32.BF16 R8, R16, R24, R8 ;  /* 0x000000181008723c */ /* 0x004ff60000041808 */
[----:B------:R-:W-:Y:S11]  /*188e0*/  @!UPT UIADD3 URZ, URZ, URZ, URZ ;  /* 0x0000003f3f3ff290 */ /* 0x000ff6000fffe03f */
[----:B------:R-:W-:Y:S01]  /*188f0*/  @!UPT UIADD3 URZ, URZ, URZ, URZ ;  /* 0x0000003f3f3ff290 */ /* 0x000fe2000fffe03f */
[----:B------:R-:W-:Y:S01]  /*18900*/  STL.64 [R1+0x110], R8 ;  /* 0x0001100801007387 */ /* 0x000fe20000100a00 */
[----:B------:R-:W-:-:S03]  /*18910*/  IMAD.MOV.U32 R3, RZ, RZ, R11 ;  /* 0x000000ffff037224 */ /* 0x000fc600078e000b */
[----:B------:R0:W-:Y:S04]  /*18920*/  STL [R1+0x118], R10 ;  /* 0x0001180a01007387 */ /* 0x0001e80000100800 */
[----:B0-----:R-:W2:Y:S04]  /*18930*/  LDL.LU.64 R10, [R1+0x1d28] ;  /* 0x001d2800010a7983 */ /* 0x001ea80000300a00 */
[----:B------:R-:W2:Y:S04]  /*18940*/  LDL.LU.64 R8, [R1+0x1d20] ;  /* 0x001d200001087983 */ /* 0x000ea80000300a00 */
[----:B------:R0:W-:Y:S04]  /*18950*/  STL.64 [R1+0x1cc0], R24 ;  /* 0x001cc01801007387 */ /* 0x0001e80000100a00 */
[----:B0-----:R-:W2:Y:S04]  /*18960*/  LDL.64 R24, [R1+0x30] ;  /* 0x0000300001187983 */ /* 0x001ea80000100a00 */
[----:B------:R-:W-:Y:S01]  /*18970*/  STL [R1+0x1968], R3 ;  /* 0x0019680301007387 */ /* 0x000fe20000100800 */
[----:B--2---:R-:W-:Y:S11]  /*18980*/  HMMA.16816.F32.BF16 R8, R16, R24, R8 ;  /* 0x000000181008723c */ /* 0x004ff60000041808 */
[----:B------:R-:W-:Y:S11]  /*18990*/  @!UPT UIADD3 URZ, URZ, URZ, URZ ;  /* 0x0000003f3f3ff290 */ /* 0x000ff6000fffe03f */
[----:B------:R-:W-:Y:S01]  /*189a0*/  @!UPT UIADD3 URZ, URZ, URZ, URZ ;  /* 0x0000003f3f3ff290 */ /* 0x000fe2000fffe03f */
[----:B------:R0:W-:Y:S04]  /*189b0*/  STL.64 [R1+0x100], R8 ;  /* 0x0001000801007387 */ /* 0x0001e80000100a00 */
[----:B------:R-:W-:Y:S04]  /*189c0*/  STL.64 [R1+0x108], R10 ;  /* 0x0001080a01007387 */ /* 0x000fe80000100a00 */
[----:B0-----:R-:W3:Y:S01]  /*189d0*/  LDL.LU.64 R8, [R1+0x1d18] ;  /* 0x001d180001087983 */ /* 0x001ee20000300a00 */
[----:B------:R-:W-:Y:S02]  /*189e0*/  IMAD.MOV.U32 R23, RZ, RZ, R24 ;  /* 0x000000ffff177224 */ /* 0x000fe400078e0018 */
[----:B------:R-:W-:-:S05]  /*189f0*/  IMAD.MOV.U32 R22, RZ, RZ, R25 ;  /* 0x000000ffff167224 */ /* 0x000fca00078e0019 */
[----:B------:R-:W-:Y:S04]  /*18a00*/  STL.64 [R1+0x1d00], R22 ;  /* 0x001d001601007387 */ /* 0x000fe80000100a00 */
[----:B------:R0:W-:Y:S04]  /*18a10*/  STL.64 [R1+0x1cf8], R20 ;  /* 0x001cf81401007387 */ /* 0x0001e80000100a00 */
[----:B0-----:R-:W2:Y:S04]  /*18a20*/  LDL.LU.64 R20, [R1+0x380] ;  /* 0x0003800001147983 */ /* 0x001ea80000300a00 */
[----:B------:R-:W2:Y:S04]  /*18a30*/  LDL.LU.64 R22, [R1+0x388] ;  /* 0x0003880001167983 */ /* 0x000ea80000300a00 */
[----:B------:R-:W2:Y:S01]  /*18a40*/  LDL.LU.64 R10, [R1+0x1d10] ;  /* 0x001d1000010a7983 */ /* 0x000ea20000300a00 */
[----:B---3--:R-:W-:Y:S01]  /*18a50*/  HMMA.16816.F32.BF16 R12, R16, R8, R12 ;  /* 0x00000008100c723c */ /* 0x008fe2000004180c */
[----:B------:R-:W-:-:S02]  /*18a60*/  IMAD.MOV.U32 R25, RZ, RZ, R8 ;  /* 0x000000ffff197224 */ /* 0x000fc400078e0008 */
[----:B------:R-:W-:Y:S02]  /*18a70*/  IMAD.MOV.U32 R24, RZ, RZ, R9 ;  /* 0x000000ffff187224 */ /* 0x000fe400078e0009 */
[----:B------:R-:W2:Y:S11]  /*18a80*/  LDL.LU.64 R8, [R1+0x1d08] ;  /* 0x001d080001087983 */ /* 0x000eb60000300a00 */
[----:B------:R-:W-:Y:S07]  /*18a90*/  @!UPT UIADD3 URZ, URZ, URZ, URZ ;  /* 0x0000003f3f3ff290 */ /* 0x000fee000fffe03f */
[----:B------:R0:W-:Y:S01]  /*18aa0*/  STL [R1+0xfc], R15 ;  /* 0x0000fc0f01007387 */ /* 0x0001e20000100800 */
[----:B------:R-:W-:Y:S02]  /*18ab0*/  IMAD.MOV.U32 R3, RZ, RZ, R12 ;  /* 0x000000ffff037224 */ /* 0x000fe400078e000c */
[----:B------:R-:W-:Y:S02]  /*18ac0*/  IMAD.MOV.U32 R6, RZ, RZ, R13 ;  /* 0x000000ffff067224 */ /* 0x000fe400078e000d */
[----:B------:R-:W-:Y:S01]  /*18ad0*/  IMAD.MOV.U32 R7, RZ, RZ, R14 ;  /* 0x000000ffff077224 */ /* 0x000fe200078e000e */
[----:B------:R-:W3:Y:S04]  /*18ae0*/  LDL.LU.64 R12, [R1+0x2c0] ;  /* 0x0002c000010c7983 */ /* 0x000ee80000300a00 */
[----:B0-----:R-:W3:Y:S04]  /*18af0*/  LDL.LU.64 R14, [R1+0x2c8] ;  /* 0x0002c800010e7983 */ /* 0x001ee80000300a00 */
[----:B------:R-:W-:Y:S04]  /*18b00*/  STL [R1+0x1a78], R6 ;  /* 0x001a780601007387 */ /* 0x000fe80000100800 */
[----:B------:R-:W-:Y:S01]  /*18b10*/  STL [R1+0x1a30], R3 ;  /* 0x001a300301007387 */ /* 0x000fe20000100800 */
[C---:B--2---:R-:W-:Y:S11]  /*18b20*/  HMMA.16816.F32.BF16 R20, R16.reuse, R8, R20 ;  /* 0x000000081014723c */ /* 0x044ff60000041814 */
[----:B------:R-:W-:Y:S11]  /*18b30*/  @!UPT UIADD3 URZ, URZ, URZ, URZ ;  /* 0x0000003f3f3ff290 */ /* 0x000ff6000fffe03f */
[----:B------:R-:W-:Y:S01]  /*18b40*/  @!UPT UIADD3 URZ, URZ, URZ, URZ ;  /* 0x0000003f3f3ff290 */ /* 0x000fe2000fffe03f */
[----:B------:R-:W-:Y:S04]  /*18b50*/  STL.64 [R1+0xe0], R20 ;  /* 0x0000e01401007387 */ /* 0x000fe80000100a00 */
[----:B------:R0:W-:Y:S04]  /*18b60*/  STL.64 [R1+0xe8], R22 ;  /* 0x0000e81601007387 */ /* 0x0001e80000100a00 */
[----:B0-----:R-:W2:Y:S04]  /*18b70*/  LDL.LU.64 R22, [R1+0x1d00] ;  /* 0x001d000001167983 */ /* 0x001ea80000300a00 */
[----:B------:R-:W4:Y:S01]  /*18b80*/  LDL.LU.64 R20, [R1+0x1cf8] ;  /* 0x001cf80001147983 */ /* 0x000f220000300a00 */
[----:B---3--:R-:W-:Y:S03]  /*18b90*/  HMMA.16816.F32.BF16 R12, R16, R4, R12 ;  /* 0x00000004100c723c */ /* 0x008fe6000004180c */
[----:B------:R-:W3:Y:S04]  /*18ba0*/  LDL R0, [R1+0xcbc] ;  /* 0x000cbc0001007983 */ /* 0x000ee80000100800 */
[----:B------:R-:W-:Y:S04]  /*18bb0*/  STL.64 [R1+0x1c80], R10 ;  /* 0x001c800a01007387 */ /* 0x000fe80000100a00 */
[----:B------:R0:W-:Y:S02]  /*18bc0*/  STL.64 [R1+0x1c78], R8 ;  /* 0x001c780801007387 */ /* 0x0001e40000100a00 */
[----:B0-----:R-:W-:-:S02]  /*18bd0*/  IMAD.MOV.U32 R8, RZ, RZ, R25 ;  /* 0x000000ffff087224 */ /* 0x001fc400078e0019 */
[----:B------:R-:W-:-:S05]  /*18be0*/  IMAD.MOV.U32 R9, RZ, RZ, R24 ;  /* 0x000000ffff097224 */ /* 0x000fca00078e0018 */
[----:B------:R2:W-:Y:S02]  /*18bf0*/  STL.64 [R1+0x1c98], R8 ;  /* 0x001c980801007387 */ /* 0x0005e40000100a00 */
[----:B--2---:R-:W-:Y:S02]  /*18c00*/  IMAD.MOV.U32 R8, RZ, RZ, R23 ;  /* 0x000000ffff087224 */ /* 0x004fe400078e0017 */
[----:B------:R-:W-:-:S05]  /*18c10*/  IMAD.MOV.U32 R9, RZ, RZ, R22 ;  /* 0x000000ffff097224 */ /* 0x000fca00078e0016 */
[----:B------:R4:W-:Y:S04]  /*18c20*/  STL.64 [R1+0x1cc8], R8 ;  /* 0x001cc80801007387 */ /* 0x0009e80000100a00 */
[----:B---3--:R-:W0:Y:S01]  /*18c30*/  LDSM.16.MT88.4 R16, [R0+0x8080] ;  /* 0x008080000010783b */ /* 0x008e220000004200 */
[----:B----4-:R-:W-:Y:S02]  /*18c40*/  IMAD.MOV.U32 R8, RZ, RZ, R21 ;  /* 0x000000ffff087224 */ /* 0x010fe400078e0015 */
[----:B------:R-:W-:Y:S02]  /*18c50*/  IMAD.MOV.U32 R9, RZ, RZ, R20 ;  /* 0x000000ffff097224 */ /* 0x000fe400078e0014 */
[----:B------:R-:W-:Y:S04]  /*18c60*/  LDSM.16.MT88.4 R20, [R2+0x8000] ;  /* 0x008000000214783b */ /* 0x000fe80000004200 */
[----:B------:R1:W-:Y:S04]  /*18c70*/  STL.64 [R1+0x1ce0], R8 ;  /* 0x001ce00801007387 */ /* 0x0003e80000100a00 */
[----:B-1----:R-:W2:Y:S04]  /*18c80*/  LDL.64 R8, [R1+0xc0] ;  /* 0x0000c00001087983 */ /* 0x002ea80000100a00 */
[----:B------:R-:W-:Y:S04]  /*18c90*/  STL [R1+0x1c70], R7 ;  /* 0x001c700701007387 */ /* 0x000fe80000100800 */
[----:B------:R-:W-:Y:S04]  /*18ca0*/  STL.64 [R1+0x1c68], R4 ;  /* 0x001c680401007387 */ /* 0x000fe80000100a00 */
[----:B------:R-:W-:Y:S04]  /*18cb0*/  STL.64 [R1], R12 ;  /* 0x0000000c01007387 */ /* 0x000fe80000100a00 */
[----:B------:R-:W-:Y:S04]  /*18cc0*/  STL.64 [R1+0x8], R14 ;  /* 0x0000080e01007387 */ /* 0x000fe80000100a00 */
[----:B------:R-:W3:Y:S04]  /*18cd0*/  LDL.LU.64 R24, [R1+0x5d0] ;  /* 0x0005d00001187983 */ /* 0x000ee80000300a00 */
[----:B------:R-:W4:Y:S04]  /*18ce0*/  LDL.LU.64 R26, [R1+0x5d8] ;  /* 0x0005d800011a7983 */ /* 0x000f280000300a00 */
[----:B------:R-:W2:Y:S04]  /*18cf0*/  LDSM.16.MT88.4 R12, [R0+0x8000] ;  /* 0x00800000000c783b */ /* 0x000ea80000004200 */
[----:B----4-:R-:W-:Y:S04]  /*18d00*/  STL.64 [R1+0x1cd8], R26 ;  /* 0x001cd81a01007387 */ /* 0x010fe80000100a00 */
[----:B---3--:R1:W-:Y:S04]  /*18d10*/  STL.64 [R1+0x1cd0], R24 ;  /* 0x001cd01801007387 */ /* 0x0083e80000100a00 */
[----:B-1----:R-:W3:Y:S04]  /*18d20*/  LDL.LU.64 R24, [R1+0x5e0] ;  /* 0x0005e00001187983 */ /* 0x002ee80000300a00 */
[----:B------:R-:W4:Y:S04]  /*18d30*/  LDL.LU.64 R26, [R1+0x5e8] ;  /* 0x0005e800011a7983 */ /* 0x000f280000300a00 */
[----:B----4-:R-:W-:Y:S04]  /*18d40*/  STL.64 [R1+0x1cf0], R26 ;  /* 0x001cf01a01007387 */ /* 0x010fe80000100a00 */
[----:B---3--:R1:W-:Y:S04]  /*18d50*/  STL.64 [R1+0x1ce8], R24 ;  /* 0x001ce81801007387 */ /* 0x0083e80000100a00 */
[----:B-1----:R-:W2:Y:S04]  /*18d60*/  LDL.LU.64 R24, [R1+0x5f0] ;  /* 0x0005f00001187983 */ /* 0x002ea80000300a00 */
[----:B------:R-:W2:Y:S04]  /*18d70*/  LDL.LU.64 R26, [R1+0x5f8] ;  /* 0x0005f800011a7983 */ /* 0x000ea80000300a00 */
[----:B0-----:R-:W-:Y:S04]  /*18d80*/  STL.64 [R1+0x1c90], R18 ;  /* 0x001c901201007387 */ /* 0x001fe80000100a00 */
[----:B------:R0:W-:Y:S04]  /*18d90*/  STL.64 [R1+0x1c88], R16 ;  /* 0x001c881001007387 */ /* 0x0001e80000100a00 */
[----:B0-----:R-:W3:Y:S04]  /*18da0*/  LDL.LU.64 R16, [R1+0x4a0] ;  /* 0x0004a00001107983 */ /* 0x001ee80000300a00 */
[----:B------:R-:W4:Y:S04]  /*18db0*/  LDL.LU.64 R18, [R1+0x4a8] ;  /* 0x0004a80001127983 */ /* 0x000f280000300a00 */
[----:B----4-:R-:W-:Y:S04]  /*18dc0*/  STL.64 [R1+0x1ca8], R18 ;  /* 0x001ca81201007387 */ /* 0x010fe80000100a00 */
[----:B---3--:R0:W-:Y:S04]  /*18dd0*/  STL.64 [R1+0x1ca0], R16 ;  /* 0x001ca01001007387 */ /* 0x0081e80000100a00 */
[----:B0-----:R-:W3:Y:S04]  /*18de0*/  LDL.LU.64 R16, [R1+0x4b0] ;  /* 0x0004b00001107983 */ /* 0x001ee80000300a00 */
[----:B------:R-:W4:Y:S01]  /*18df0*/  LDL.LU.64 R18, [R1+0x4b8] ;  /* 0x0004b80001127983 */ /* 0x000f220000300a00 */
[----:B--2---:R-:W-:Y:S01]  /*18e00*/  HMMA.16816.F32.BF16 R24, R12, R8, R24 ;  /* 0x000000080c18723c */ /* 0x004fe20000041818 */
[----:B------:R-:W-:-:S02]  /*18e10*/  IMAD.MOV.U32 R3, RZ, RZ, R8 ;  /* 0x000000ffff037224 */ /* 0x000fc400078e0008 */
[----:B------:R-:W-:Y:S01]  /*18e20*/  IMAD.MOV.U32 R0, RZ, RZ, R9 ;  /* 0x000000ffff007224 */ /* 0x000fe200078e0009 */
[----:B----4-:R-:W-:Y:S04]  /*18e30*/  STL.64 [R1+0x1cb8], R18 ;  /* 0x001cb81201007387 */ /* 0x010fe80000100a00 */
[----:B---3--:R0:W-:Y:S04]  /*18e40*/  STL.64 [R1+0x1cb0], R16 ;  /* 0x001cb01001007387 */ /* 0x0081e80000100a00 */
[----:B0-----:R-:W2:Y:S04]  /*18e50*/  LDL.LU.64 R16, [R1+0x5c0] ;  /* 0x0005c00001107983 */ /* 0x001ea80000300a00 */
[----:B------:R-:W2:Y:S04]  /*18e60*/  LDL.LU.64 R18, [R1+0x5c8] ;  /* 0x0005c80001127983 */ /* 0x000ea80000300a00 */
[----:B------:R-:W3:Y:S04]  /*18e70*/  LDL.LU.64 R4, [R1+0x490] ;  /* 0x0004900001047983 */ /* 0x000ee80000300a00 */
[----:B------:R-:W3:Y:S04]  /*18e80*/  LDL.LU.64 R6, [R1+0x498] ;  /* 0x0004980001067983 */ /* 0x000ee80000300a00 */
[----:B------:R-:W-:Y:S04]  /*18e90*/  STL.64 [R1+0x1be8], R22 ;  /* 0x001be81601007387 */ /* 0x000fe80000100a00 */
[----:B------:R0:W-:Y:S04]  /*18ea0*/  STL.64 [R1+0x1be0], R20 ;  /* 0x001be01401007387 */ /* 0x0001e80000100a00 */
[----:B0-----:R-:W4:Y:S04]  /*18eb0*/  LDL.64 R20, [R1+0xa0] ;  /* 0x0000a00001147983 */ /* 0x001f280000100a00 */
[----:B------:R-:W-:Y:S04]  /*18ec0*/  STL.64 [R1+0x80], R24 ;  /* 0x0000801801007387 */ /* 0x000fe80000100a00 */
[----:B------:R0:W-:Y:S04]  /*18ed0*/  STL.64 [R1+0x88], R26 ;  /* 0x0000881a01007387 */ /* 0x0001e80000100a00 */
[----:B0-----:R-:W2:Y:S04]  /*18ee0*/  LDL.LU.64 R26, [R1+0x1cf0] ;  /* 0x001cf000011a7983 */ /* 0x001ea80000300a00 */
[----:B------:R-:W2:Y:S04]  /*18ef0*/  LDL.LU.64 R24, [R1+0x1ce8] ;  /* 0x001ce80001187983 */ /* 0x000ea80000300a00 */
[----:B------:R-:W2:Y:S02]  /*18f00*/  LDL.LU.64 R8, [R1+0x1ce0] ;  /* 0x001ce00001087983 */ /* 0x000ea40000300a00 */
[C---:B--2---:R-:W-:Y:S02]  /*18f10*/  HMMA.16816.F32.BF16 R8, R12.reuse, R8, R24 ;  /* 0x000000080c08723c */ /* 0x044fe40000041818 */
[----:B------:R-:W4:Y:S04]  /*18f20*/  LDL.LU.64 R26, [R1+0x1cd8] ;  /* 0x001cd800011a7983 */ /* 0x000f280000300a00 */
[----:B------:R-:W4:Y:S11]  /*18f30*/  LDL.LU.64 R24, [R1+0x1cd0] ;  /* 0x001cd00001187983 */ /* 0x000f360000300a00 */
[----:B------:R-:W-:Y:S06]  /*18f40*/  @!UPT UIADD3 URZ, URZ, URZ, URZ ;  /* 0x0000003f3f3ff290 */ /* 0x000fec000fffe03f */
[----:B------:R0:W-:Y:S04]  /*18f50*/  STL.64 [R1+0x70], R8 ;  /* 0x0000700801007387 */ /* 0x0001e80000100a00 */
[----:B------:R-:W-:Y:S04]  /*18f60*/  STL.64 [R1+0x78], R10 ;  /* 0x0000780a01007387 */ /* 0x000fe80000100a00 */
[----:B0-----:R-:W2:Y:S01]  /*18f70*/  LDL.LU.64 R8, [R1+0x1cc8] ;  /* 0x001cc80001087983 */ /* 0x001ea20000300a00 */
[----:B----4-:R-:W-:Y:S11]  /*18f80*/  HMMA.16816.F32.BF16 R24, R12, R20, R24 ;  /* 0x000000140c18723c */ /* 0x010ff60000041818 */
[----:B------:R-:W-:Y:S11]  /*18f90*/  @!UPT UIADD3 URZ, URZ, URZ, URZ ;  /* 0x0000003f3f3ff290 */ /* 0x000ff6000fffe03f */
[----:B------:R-:W-:Y:S01]  /*18fa0*/  @!UPT UIADD3 URZ, URZ, URZ, URZ ;  /* 0x0000003f3f3ff290 */ /* 0x000fe2000fffe03f */
[----:B------:R0:W-:Y:S04]  /*18fb0*/  STL.64 [R1+0x60], R24 ;  /* 0x0000601801007387 */ /* 0x0001e80000100a00 */
[----:B------:R-:W-:Y:S04]  /*18fc0*/  STL.64 [R1+0x68], R26 ;  /* 0x0000681a01007387 */ /* 0x000fe80000100a00 */
[----:B0-----:R-:W4:Y:S01]  /*18fd0*/  LDL.LU.64 R24, [R1+0x1cc0] ;  /* 0x001cc00001187983 */ /* 0x001f220000300a00 */
[----:B------:R-:W-:Y:S02]  /*18fe0*/  IMAD.MOV.U32 R11, RZ, RZ, R20 ;  /* 0x000000ffff0b7224 */ /* 0x000fe400078e0014 */
[----:B------:R-:W-:-:S02]  /*18ff0*/  IMAD.MOV.U32 R10, RZ, RZ, R21 ;  /* 0x000000ffff0a7224 */ /* 0x000fc400078e0015 */
[----:B------:R-:W2:Y:S04]  /*19000*/  LDL.LU.64 R20, [R1+0x330] ;  /* 0x0003300001147983 */ /* 0x000ea80000300a00 */
[----:B------:R-:W2:Y:S01]  /*19010*/  LDL.LU.64 R22, [R1+0x338] ;  /* 0x0003380001167983 */ /* 0x000ea20000300a00 */
[----:B----4-:R-:W-:Y:S11]  /*19020*/  HMMA.16816.F32.BF16 R16, R12, R24, R16 ;  /* 0x000000180c10723c */ /* 0x010ff60000041810 */
[----:B------:R-:W-:Y:S11]  /*19030*/  @!UPT UIADD3 URZ, URZ, URZ, URZ ;  /* 0x0000003f3f3ff290 */ /* 0x000ff6000fffe03f */
[----:B------:R-:W-:Y:S01]  /*19040*/  @!UPT UIADD3 URZ, URZ, URZ, URZ ;  /* 0x0000003f3f3ff290 */ /* 0x000fe2000fffe03f */
[----:B------:R-:W-:Y:S04]  /*19050*/  STL.64 [R1+0x50], R16 ;  /* 0x0000501001007387 */ /* 0x000fe80000100a00 */
[----:B------:R0:W-:Y:S04]  /*19060*/  STL.64 [R1+0x58], R18 ;  /* 0x0000581201007387 */ /* 0x0001e80000100a00 */
[----:B0-----:R-:W2:Y:S04]  /*19070*/  LDL.LU.64 R18, [R1+0x1cb8] ;  /* 0x001cb80001127983 */ /* 0x001ea80000300a00 */
[----:B------:R-:W2:Y:S04]  /*19080*/  LDL.LU.64 R16, [R1+0x1cb0] ;  /* 0x001cb00001107983 */ /* 0x000ea80000300a00 */
[----:B------:R0:W-:Y:S02]  /*19090*/  STL.64 [R1+0x1c38], R24 ;  /* 0x001c381801007387 */ /* 0x0001e40000100a00 */
[----:B0-----:R-:W-:-:S02]  /*190a0*/  IMAD.MOV.U32 R24, RZ, RZ, R11 ;  /* 0x000000ffff187224 */ /* 0x001fc400078e000b */
[----:B------:R-:W-:-:S05]  /*190b0*/  IMAD.MOV.U32 R25, RZ, RZ, R10 ;  /* 0x000000ffff197224 */ /* 0x000fca00078e000a */
[----:B------:R-:W-:Y:S01]  /*190c0*/  STL.64 [R1+0x1c50], R24 ;  /* 0x001c501801007387 */ /* 0x000fe20000100a00 */
[C---:B--2---:R-:W-:Y:S03]  /*190d0*/  HMMA.16816.F32.BF16 R8, R12.reuse, R8, R16 ;  /* 0x000000080c08723c */ /* 0x044fe60000041810 */
[----:B------:R-:W2:Y:S01]  /*190e0*/  LDL.LU.64 R18, [R1+0x1ca8] ;  /* 0x001ca80001127983 */ /* 0x000ea20000300a00 */
[----:B------:R-:W2:Y:S11]  /*190f0*/  LDL.LU.64 R16, [R1+0x1ca0] ;  /* 0x001ca00001107983 */ /* 0x000eb60000300a00 */
[----:B------:R-:W-:Y:S08]  /*19100*/  @!UPT UIADD3 URZ, URZ, URZ, URZ ;  /* 0x0000003f3f3ff290 */ /* 0x000ff0000fffe03f */
[----:B------:R0:W-:Y:S01]  /*19110*/  STL.64 [R1+0x40], R8 ;  /* 0x0000400801007387 */ /* 0x0001e20000100a00 */
[----:B------:R2:W-:Y:S03]  /*19120*/  STL.64 [R1+0x48], R10 ;  /* 0x0000480a01007387 */ /* 0x0005e60000100a00 */
[----:B0-----:R-:W2:Y:S02]  /*19130*/  LDL.LU.64 R8, [R1+0x1c98] ;  /* 0x001c980001087983 */ /* 0x001ea40000300a00 */
[C---:B--2---:R-:W-:Y:S02]  /*19140*/  HMMA.16816.F32.BF16 R8, R12.reuse, R8, R16 ;  /* 0x000000080c08723c */ /* 0x044fe40000041810 */
[----:B------:R-:W2:Y:S01]  /*19150*/  LDL.LU.64 R18, [R1+0x1c90] ;  /* 0x001c900001127983 */ /* 0x000ea20000300a00 */
[----:B------:R-:W2:Y:S11]  /*19160*/  LDL.LU.64 R16, [R1+0x1c88] ;  /* 0x001c880001107983 */ /* 0x000eb60000300a00 */
[----:B------:R-:W-:Y:S09]  /*19170*/  @!UPT UIADD3 URZ, URZ, URZ, URZ ;  /* 0x0000003f3f3ff290 */ /* 0x000ff2000fffe03f */
[----:B------:R-:W-:Y:S01]  /*19180*/  STL.64 [R1+0x10], R8 ;  /* 0x0000100801007387 */ /* 0x000fe20000100a00 */
[----:B------:R0:W-:Y:S03]  /*19190*/  STL.64 [R1+0x18], R10 ;  /* 0x0000180a01007387 */ /* 0x0001e60000100a00 */
[----:B0-----:R-:W4:Y:S01]  /*191a0*/  LDL.LU.64 R10, [R1+0x1c80] ;  /* 0x001c8000010a7983 */ /* 0x001f220000300a00 */
[----:B------:R-:W3:Y:S02]  /*191b0*/  LDL.LU.64 R8, [R1+0x1c78] ;  /* 0x001c780001087983 */ /* 0x000ee40000300a00 */
[C---:B---3--:R-:W-:Y:S11]  /*191c0*/  HMMA.16816.F32.BF16 R4, R12.reuse, R8, R4 ;  /* 0x000000080c04723c */ /* 0x048ff60000041804 */
[----:B------:R-:W-:Y:S11]  /*191d0*/  @!UPT UIADD3 URZ, URZ, URZ, URZ ;  /* 0x0000003f3f3ff290 */ /* 0x000ff6000fffe03f */
[----:B------:R-:W-:Y:S01]  /*191e0*/  @!UPT UIADD3 URZ, URZ, URZ, URZ ;  /* 0x0000003f3f3ff290 */ /* 0x000fe2000fffe03f */
[----:B------:R-:W-:Y:S01]  /*191f0*/  STL.64 [R1+0x160], R4 ;  /* 0x0001600401007387 */ /* 0x000fe20000100a00 */
[----:B------:R0:W-:Y:S03]  /*19200*/  STL.64 [R1+0x168], R6 ;  /* 0x0001680601007387 */ /* 0x0001e60000100a00 */
[----:B0-----:R-:W3:Y:S01]  /*19210*/  LDL.LU R7, [R1+0x1c70] ;  /* 0x001c700001077983 */ /* 0x001ee20000300800 */
[----:B------:R-:W2:Y:S02]  /*19220*/  LDL.LU.64 R4, [R1+0x1c68] ;  /* 0x001c680001047983 */ /* 0x000ea40000300a00 */
[----:B----4-:R-:W-:Y:S02]  /*19230*/  STL.64 [R1+0x1c00], R10 ;  /* 0x001c000a01007387 */ /* 0x010fe40000100a00 */
[----:B------:R0:W-:Y:S02]  /*19240*/  STL.64 [R1+0x1bf8], R8 ;  /* 0x001bf80801007387 */ /* 0x0001e40000100a00 */
[----:B0-----:R-:W4:Y:S04]  /*19250*/  LDL.64 R8, [R1+0x20] ;  /* 0x0000200001087983 */ /* 0x001f280000100a00 */
[----:B----4-:R0:W-:Y:S04]  /*19260*/  STL.64 [R1+0x1c18], R8 ;  /* 0x001c180801007387 */ /* 0x0101e80000100a00 */
[----:B0-----:R-:W4:Y:S04]  /*19270*/  LDL.64 R8, [R1+0x30] ;  /* 0x0000300001087983 */ /* 0x001f280000100a00 */
[----:B----4-:R2:W-:Y:S02]  /*19280*/  STL.64 [R1+0x1c30], R8 ;  /* 0x001c300801007387 */ /* 0x0105e40000100a00 */
[----:B--2---:R-:W-:Y:S02]  /*19290*/  HMMA.16816.F32.BF16 R8, R12, R4, R20 ;  /* 0x000000040c08723c */ /* 0x004fe40000041814 */
[----:B------:R-:W2:Y:S01]  /*192a0*/  LDL.LU.64 R20, [R1+0x4e0] ;  /* 0x0004e00001147983 */ /* 0x000ea20000300a00 */
[----:B------:R-:W4:Y:S11]  /*192b0*/  LDL.LU.64 R22, [R1+0x4e8] ;  /* 0x0004e80001167983 */ /* 0x000f360000300a00 */
[----:B------:R-:W-:Y:S09]  /*192c0*/  @!UPT UIADD3 URZ, URZ, URZ, URZ ;  /* 0x0000003f3f3ff290 */ /* 0x000ff2000fffe03f */
[----:B------:R-:W-:Y:S01]  /*192d0*/  STL.64 [R1+0x150], R8 ;  /* 0x0001500801007387 */ /* 0x000fe20000100a00 */
[----:B------:R-:W-:Y:S03]  /*192e0*/  STL.64 [R1+0x158], R10 ;  /* 0x0001580a01007387 */ /* 0x000fe60000100a00 */
[----:B----4-:R-:W-:Y:S01]  /*192f0*/  STL.64 [R1+0x1c60], R22 ;  /* 0x001c601601007387 */ /* 0x010fe20000100a00 */
[----:B--2---:R0:W-:Y:S03]  /*19300*/  STL.64 [R1+0x1c58], R20 ;  /* 0x001c581401007387 */ /* 0x0041e60000100a00 */
[----:B0-----:R-:W2:Y:S01]  /*19310*/  LDL.LU.64 R20, [R1+0x4f0] ;  /* 0x0004f00001147983 */ /* 0x001ea20000300a00 */
[----:B------:R-:W2:Y:S02]  /*19320*/  LDL.LU.64 R22, [R1+0x4f8] ;  /* 0x0004f80001167983 */ /* 0x000ea40000300a00 */
[----:B------:R-:W4:Y:S02]  /*19330*/  LDL.LU.64 R8, [R1+0x2e0] ;  /* 0x0002e00001087983 */ /* 0x000f240000300a00 */
[----:B------:R-:W2:Y:S02]  /*19340*/  LDL.LU.64 R10, [R1+0x2e8] ;  /* 0x0002e800010a7983 */ /* 0x000ea40000300a00 */
[----:B------:R-:W-:-:S02]  /*19350*/  IMAD.MOV.U32 R24, RZ, RZ, R3 ;  /* 0x000000ffff187224 */ /* 0x000fc400078e0003 */
[----:B------:R-:W-:Y:S01]  /*19360*/  IMAD.MOV.U32 R25, RZ, RZ, R0 ;  /* 0x000000ffff197224 */ /* 0x000fe200078e0000 */
[----:B--2---:R-:W-:Y:S01]  /*19370*/  STL.64 [R1+0x1c48], R10 ;  /* 0x001c480a01007387 */ /* 0x004fe20000100a00 */
[----:B----4-:R0:W-:Y:S03]  /*19380*/  STL.64 [R1+0x1c40], R8 ;  /* 0x001c400801007387 */ /* 0x0101e60000100a00 */
[----:B0-----:R-:W2:Y:S01]  /*19390*/  LDL.LU.64 R8, [R1+0x4d0] ;  /* 0x0004d00001087983 */ /* 0x001ea20000300a00 */
[----:B------:R-:W2:Y:S02]  /*193a0*/  LDL.LU.64 R10, [R1+0x4d8] ;  /* 0x0004d800010a7983 */ /* 0x000ea40000300a00 */
[----:B---3--:R-:W-:Y:S02]  /*193b0*/  STL [R1+0x1c10], R7 ;  /* 0x001c100701007387 */ /* 0x008fe40000100800 */
[----:B------:R0:W-:Y:S02]  /*193c0*/  STL.64 [R1+0x1c08], R4 ;  /* 0x001c080401007387 */ /* 0x0001e40000100a00 */
[----:B0-----:R-:W3:Y:S01]  /*193d0*/  LDL.LU.64 R4, [R1+0x2b0] ;  /* 0x0002b00001047983 */ /* 0x001ee20000300a00 */
[----:B------:R-:W4:Y:S01]  /*193e0*/  LDL.LU.64 R6, [R1+0x2b8] ;  /* 0x0002b80001067983 */ /* 0x000f220000300a00 */
[C---:B------:R-:W-:Y:S02]  /*193f0*/  HMMA.16816.F32.BF16 R24, R16.reuse, R24, R20 ;  /* 0x000000181018723c */ /* 0x040fe40000041814 */
[----:B----4-:R-:W-:Y:S01]  /*19400*/  STL.64 [R1+0x1c28], R6 ;  /* 0x001c280601007387 */ /* 0x010fe20000100a00 */
[----:B---3--:R0:W-:Y:S03]  /*19410*/  STL.64 [R1+0x1c20], R4 ;  /* 0x001c200401007387 */ /* 0x0081e60000100a00 */
[----:B0-----:R-:W3:Y:S01]  /*19420*/  LDL.LU.64 R4, [R1+0x2d0] ;  /* 0x0002d00001047983 */ /* 0x001ee20000300a00 */
[----:B------:R-:W3:Y:S02]  /*19430*/  LDL.LU.64 R6, [R1+0x2d8] ;  /* 0x0002d80001067983 */ /* 0x000ee40000300a00 */
[----:B------:R-:W4:Y:S02]  /*19440*/  LDL.64 R12, [R1+0xb0] ;  /* 0x0000b000010c7983 */ /* 0x000f240000100a00 */
[----:B------:R-:W4:Y:S01]  /*19450*/  LDL.LU.64 R22, [R1+0x1c60] ;  /* 0x001c600001167983 */ /* 0x000f220000300a00 */
[----:B------:R-:W4:Y:S11]  /*19460*/  LDL.LU.64 R20, [R1+0x1c58] ;  /* 0x001c580001147983 */ /* 0x000f360000300a00 */
[----:B------:R0:W-:Y:S02]  /*19470*/  STL.64 [R1+0x200], R24 ;  /* 0x0002001801007387 */ /* 0x0001e40000100a00 */
[----:B------:R2:W-:Y:S01]  /*19480*/  STL.64 [R1+0x208], R26 ;  /* 0x0002081a01007387 */ /* 0x0005e20000100a00 */
[----:B0-----:R-:W2:Y:S01]  /*19490*/  LDL.LU.64 R24, [R1+0x1c50] ;  /* 0x001c500001187983 */ /* 0x001ea20000300a00 */
[C---:B----4-:R-:W-:Y:S08]  /*194a0*/  HMMA.16816.F32.BF16 R20, R16.reuse, R12, R20 ;  /* 0x0000000c1014723c */ /* 0x050ff00000041814 */
[C---:B--2---:R-:W-:Y:S01]  /*194b0*/  HMMA.16816.F32.BF16 R24, R16.reuse, R24, R8 ;  /* 0x000000181018723c */ /* 0x044fe20000041808 */
[----:B------:R0:W-:Y:S04]  /*194c0*/  STL.64 [R1+0x1bf0], R12 ;  /* 0x001bf00c01007387 */ /* 0x0001e80000100a00 */
[----:B0-----:R-:W2:Y:S10]  /*194d0*/  LDL.LU.64 R12, [R1+0x2a0] ;  /* 0x0002a000010c7983 */ /* 0x001eb40000300a00 */
[----:B------:R0:W-:Y:S02]  /*194e0*/  STL.64 [R1+0x230], R20 ;  /* 0x0002301401007387 */ /* 0x0001e40000100a00 */
[----:B------:R1:W-:Y:S02]  /*194f0*/  STL.64 [R1+0x238], R22 ;  /* 0x0002381601007387 */ /* 0x0003e40000100a00 */
[----:B------:R-:W2:Y:S01]  /*19500*/  LDL.LU.64 R14, [R1+0x2a8] ;  /* 0x0002a800010e7983 */ /* 0x000ea20000300a00 */
[----:B0-----:R-:W4:Y:S01]  /*19510*/  LDL.LU.64 R20, [R1+0x290] ;  /* 0x0002900001147983 */ /* 0x001f220000300a00 */
[----:B-1----:R-:W4:Y:S02]  /*19520*/  LDL.LU.64 R22, [R1+0x298] ;  /* 0x0002980001167983 */ /* 0x002f240000300a00 */
[----:B------:R-:W2:Y:S02]  /*19530*/  LDL.LU.64 R10, [R1+0x1c48] ;  /* 0x001c4800010a7983 */ /* 0x000ea40000300a00 */
[----:B------:R-:W2:Y:S01]  /*19540*/  LDL.LU.64 R8, [R1+0x1c40] ;  /* 0x001c400001087983 */ /* 0x000ea20000300a00 */
[----:B------:R0:W-:Y:S01]  /*19550*/  STL.64 [R1+0x250], R24 ;  /* 0x0002501801007387 */ /* 0x0001e20000100a00 */
[----:B------:R-:W-:Y:S03]  /*19560*/  STL.64 [R1+0x258], R26 ;  /* 0x0002581a01007387 */ /* 0x000fe60000100a00 */
[----:B0-----:R-:W2:Y:S02]  /*19570*/  LDL.LU.64 R24, [R1+0x1c38] ;  /* 0x001c380001187983 */ /* 0x001ea40000300a00 */
[C---:B--2---:R-:W-:Y:S11]  /*19580*/  HMMA.16816.F32.BF16 R8, R16.reuse, R24, R8 ;  /* 0x000000181008723c */ /* 0x044ff60000041808 */
[----:B------:R-:W-:Y:S11]  /*19590*/  @!UPT UIADD3 URZ, URZ, URZ, URZ ;  /* 0x0000003f3f3ff290 */ /* 0x000ff6000fffe03f */
[----:B------:R-:W-:Y:S01]  /*195a0*/  @!UPT UIADD3 URZ, URZ, URZ, URZ ;  /* 0x0000003f3f3ff290 */ /* 0x000fe2000fffe03f */
[----:B------:R0:W-:Y:S01]  /*195b0*/  STL.64 [R1+0x260], R8 ;  /* 0x0002600801007387 */ /* 0x0001e20000100a00 */
[----:B------:R-:W-:Y:S03]  /*195c0*/  STL.64 [R1+0x268], R10 ;  /* 0x0002680a01007387 */ /* 0x000fe60000100a00 */
[----:B0-----:R-:W3:Y:S02]  /*195d0*/  LDL.LU.64 R8, [R1+0x1c30] ;  /* 0x001c300001087983 */ /* 0x001ee40000300a00 */
[C---:B---3--:R-:W-:Y:S01]  /*195e0*/  HMMA.16816.F32.BF16 R4, R16.reuse, R8, R4 ;  /* 0x000000081004723c */ /* 0x048fe20000041804 */
[----:B------:R-:W-:Y:S02]  /*195f0*/  IMAD.MOV.U32 R3, RZ, RZ, R8 ;  /* 0x000000ffff037224 */ /* 0x000fe400078e0008 */
[----:B------:R-:W-:Y:S11]  /*19600*/  IMAD.MOV.U32 R0, RZ, RZ, R9 ;  /* 0x000000ffff007224 */ /* 0x000ff600078e0009 */
[----:B------:R-:W-:Y:S09]  /*19610*/  @!UPT UIADD3 URZ, URZ, URZ, URZ ;  /* 0x0000003f3f3ff290 */ /* 0x000ff2000fffe03f */
[----:B------:R-:W-:Y:S01]  /*19620*/  STL.64 [R1+0x270], R4 ;  /* 0x0002700401007387 */ /* 0x000fe20000100a00 */
[----:B------:R0:W-:Y:S03]  /*19630*/  STL.64 [R1+0x278], R6 ;  /* 0x0002780601007387 */ /* 0x0001e60000100a00 */
[----:B0-----:R-:W2:Y:S01]  /*19640*/  LDL.LU.64 R6, [R1+0x1c28] ;  /* 0x001c280001067983 */ /* 0x001ea20000300a00 */
[----:B------:R-:W2:Y:S02]  /*19650*/  LDL.LU.64 R4, [R1+0x1c20] ;  /* 0x001c200001047983 */ /* 0x000ea40000300a00 */
[----:B------:R-:W2:Y:S02]  /*19660*/  LDL.LU.64 R8, [R1+0x1c18] ;  /* 0x001c180001087983 */ /* 0x000ea40000300a00 */
[C---:B--2---:R-:W-:Y:S01]  /*19670*/  HMMA.16816.F32.BF16 R4, R16.reuse, R8, R4 ;  /* 0x000000081004723c */ /* 0x044fe20000041804 */
[----:B------:R-:W-:Y:S11]  /*19680*/  IMAD.MOV.U32 R26, RZ, RZ, R8 ;  /* 0x000000ffff1a7224 */ /* 0x000ff600078e0008 */
[----:B------:R-:W-:Y:S11]  /*19690*/  @!UPT UIADD3 URZ, URZ, URZ, URZ ;  /* 0x0000003f3f3ff290 */ /* 0x000ff6000fffe03f */
[----:B------:R-:W-:Y:S01]  /*196a0*/  STL.64 [R1+0x280], R4 ;  /* 0x0002800401007387 */ /* 0x000fe20000100a00 */
[----:B------:R0:W-:Y:S03]  /*196b0*/  STL.64 [R1+0x288], R6 ;  /* 0x0002880601007387 */ /* 0x0001e60000100a00 */
[----:B0-----:R-:W2:Y:S01]  /*196c0*/  LDL.LU R7, [R1+0x1c10] ;  /* 0x001c100001077983 */ /* 0x001ea20000300800 */
[----:B------:R-:W4:Y:S02]  /*196d0*/  LDL.LU.64 R4, [R1+0x1c08] ;  /* 0x001c080001047983 */ /* 0x000f240000300a00 */
[----:B------:R-:W-:Y:S02]  /*196e0*/  IMAD.MOV.U32 R6, RZ, RZ, R9 ;  /* 0x000000ffff067224 */ /* 0x000fe400078e0009 */
[----:B------:R-:W3:Y:S01]  /*196f0*/  LDL.LU.64 R10, [R1+0x1c00] ;  /* 0x001c0000010a7983 */ /* 0x000ee20000300a00 */
[----:B------:R-:W2:Y:S01]  /*19700*/  LDL.LU.64 R8, [R1+0x1bf8] ;  /* 0x001bf80001087983 */ /* 0x000ea20000300a00 */
[----:B------:R-:W-:Y:S02]  /*19710*/  STL [R1+0x1bd8], R26 ;  /* 0x001bd81a01007387 */ /* 0x000fe40000100800 */
[----:B------:R0:W-:Y:S02]  /*19720*/  STL.64 [R1+0x1bd0], R24 ;  /* 0x001bd01801007387 */ /* 0x0001e40000100a00 */
[----:B0-----:R-:W3:Y:S01]  /*19730*/  LDL.64 R24, [R1+0xc0] ;  /* 0x0000c00001187983 */ /* 0x001ee20000100a00 */
[C---:B--2---:R-:W-:Y:S08]  /*19740*/  HMMA.16816.F32.BF16 R12, R16.reuse, R8, R12 ;  /* 0x00000008100c723c */ /* 0x044ff0000004180c */
[----:B----4-:R-:W-:Y:S11]  /*19750*/  HMMA.16816.F32.BF16 R16, R16, R4, R20 ;  /* 0x000000041010723c */ /* 0x010ff60000041814 */
[----:B------:R-:W-:Y:S04]  /*19760*/  @!UPT UIADD3 URZ, URZ, URZ, URZ ;  /* 0x0000003f3f3ff290 */ /* 0x000fe8000fffe03f */
[----:B------:R0:W-:Y:S01]  /*19770*/  STL.64 [R1+0x2a0], R12 ;  /* 0x0002a00c01007387 */ /* 0x0001e20000100a00 */
[----:B------:R-:W-:Y:S03]  /*19780*/  STL.64 [R1+0x2a8], R14 ;  /* 0x0002a80e01007387 */ /* 0x000fe60000100a00 */
[----:B0-----:R-:W2:Y:S01]  /*19790*/  LDL.LU.64 R12, [R1+0x1bf0] ;  /* 0x001bf000010c7983 */ /* 0x001ea20000300a00 */
[----:B---3--:R-:W-:Y:S02]  /*197a0*/  STL.64 [R1+0x1b78], R10 ;  /* 0x001b780a01007387 */ /* 0x008fe40000100a00 */
[----:B------:R0:W-:Y:S02]  /*197b0*/  STL.64 [R1+0x1b70], R8 ;  /* 0x001b700801007387 */ /* 0x0001e40000100a00 */
[----:B0-----:R-:W3:Y:S01]  /*197c0*/  LDL.LU.64 R8, [R1+0x5b0] ;  /* 0x0005b00001087983 */ /* 0x001ee20000300a00 */
[----:B------:R-:W3:Y:S02]  /*197d0*/  LDL.LU.64 R10, [R1+0x5b8] ;  /* 0x0005b800010a7983 */ /* 0x000ee40000300a00 */
[----:B------:R-:W3:Y:S02]  /*197e0*/  LDL.LU.64 R22, [R1+0x1be8] ;  /* 0x001be80001167983 */ /* 0x000ee40000300a00 */
[----:B------:R-:W3:Y:S01]  /*197f0*/  LDL.LU.64 R20, [R1+0x1be0] ;  /* 0x001be00001147983 */ /* 0x000ee20000300a00 */
[----:B------:R-:W-:Y:S01]  /*19800*/  STL [R1+0x1b88], R7 ;  /* 0x001b880701007387 */ /* 0x000fe20000100800 */
[----:B------:R0:W-:Y:S02]  /*19810*/  STL.64 [R1+0x1b80], R4 ;  /* 0x001b800401007387 */ /* 0x0001e40000100a00 */
[----:B------:R-:W-:Y:S02]  /*19820*/  STL.64 [R1+0x290], R16 ;  /* 0x0002901001007387 */ /* 0x000fe40000100a00 */
[----:B------:R-:W-:Y:S02]  /*19830*/  STL.64 [R1+0x298], R18 ;  /* 0x0002981201007387 */ /* 0x000fe40000100a00 */
[----:B0-----:R-:W-:-:S02]  /*19840*/  IMAD.MOV.U32 R4, RZ, RZ, R3 ;  /* 0x000000ffff047224 */ /* 0x001fc400078e0003 */
[----:B------:R-:W-:Y:S02]  /*19850*/  IMAD.MOV.U32 R5, RZ, RZ, R0 ;  /* 0x000000ffff057224 */ /* 0x000fe400078e0000 */
[----:B------:R-:W-:Y:S02]  /*19860*/  IMAD.MOV.U32 R3, RZ, RZ, R24 ;  /* 0x000000ffff037224 */ /* 0x000fe400078e0018 */
[----:B------:R-:W-:Y:S01]  /*19870*/  IMAD.MOV.U32 R0, RZ, RZ, R25 ;  /* 0x000000ffff007224 */ /* 0x000fe200078e0019 */
[C---:B---3--:R-:W-:Y:S11]  /*19880*/  HMMA.16816.F32.BF16 R8, R20.reuse, R24, R8 ;  /* 0x000000181408723c */ /* 0x048ff60000041808 */
[----:B------:R-:W-:Y:S11]  /*19890*/  @!UPT UIADD3 URZ, URZ, URZ, URZ ;  /* 0x0000003f3f3ff290 */ /* 0x000ff6000fffe03f */
[----:B------:R-:W-:Y:S01]  /*198a0*/  @!UPT UIADD3 URZ, URZ, URZ, URZ ;  /* 0x0000003f3f3ff290 */ /* 0x000fe2000fffe03f */
[----:B------:R0:W-:Y:S01]  /*198b0*/  STL.64 [R1+0x2b0], R8 ;  /* 0x0002b00801007387 */ /* 0x0001e20000100a00 */
[----:B------:R1:W-:Y:S02]  /*198c0*/  STL.64 [R1+0x2b8], R10 ;  /* 0x0002b80a01007387 */ /* 0x0003e40000100a00 */
[----:B------:R-:W2:Y:S02]  /*198d0*/  LDL.LU.64 R24, [R1+0x5a0] ;  /* 0x0005a00001187983 */ /* 0x000ea40000300a00 */
[----:B------:R-:W2:Y:S01]  /*198e0*/  LDL.LU.64 R26, [R1+0x5a8] ;  /* 0x0005a800011a7983 */ /* 0x000ea20000300a00 */
[----:B0-----:R-:W3:Y:S01]  /*198f0*/  LDL.LU.64 R8, [R1+0x300] ;  /* 0x0003000001087983 */ /* 0x001ee20000300a00 */
[----:B-1----:R-:W4:Y:S03]  /*19900*/  LDL.LU.64 R10, [R1+0x308] ;  /* 0x00030800010a7983 */ /* 0x002f260000300a00 */
[----:B----4-:R-:W-:Y:S01]  /*19910*/  STL.64 [R1+0x1b98], R10 ;  /* 0x001b980a01007387 */ /* 0x010fe20000100a00 */
[----:B---3--:R0:W-:Y:S03]  /*19920*/  STL.64 [R1+0x1b90], R8 ;  /* 0x001b900801007387 */ /* 0x0081e60000100a00 */
[----:B0-----:R-:W3:Y:S01]  /*19930*/  LDL.LU.64 R8, [R1+0x2f0] ;  /* 0x0002f00001087983 */ /* 0x001ee20000300a00 */
[----:B------:R-:W4:Y:S03]  /*19940*/  LDL.LU.64 R10, [R1+0x2f8] ;  /* 0x0002f800010a7983 */ /* 0x000f260000300a00 */
[----:B----4-:R-:W-:Y:S01]  /*19950*/  STL.64 [R1+0x1ba8], R10 ;  /* 0x001ba80a01007387 */ /* 0x010fe20000100a00 */
[----:B---3--:R0:W-:Y:S03]  /*19960*/  STL.64 [R1+0x1ba0], R8 ;  /* 0x001ba00801007387 */ /* 0x0081e60000100a00 */
[----:B0-----:R-:W3:Y:S01]  /*19970*/  LDL.LU.64 R8, [R1+0x580] ;  /* 0x0005800001087983 */ /* 0x001ee20000300a00 */
[----:B------:R-:W4:Y:S03]  /*19980*/  LDL.LU.64 R10, [R1+0x588] ;  /* 0x00058800010a7983 */ /* 0x000f260000300a00 */
[----:B----4-:R-:W-:Y:S01]  /*19990*/  STL.64 [R1+0x1bb8], R10 ;  /* 0x001bb80a01007387 */ /* 0x010fe20000100a00 */
[----:B---3--:R0:W-:Y:S03]  /*199a0*/  STL.64 [R1+0x1bb0], R8 ;  /* 0x001bb00801007387 */ /* 0x0081e60000100a00 */
[----:B0-----:R-:W3:Y:S01]  /*199b0*/  LDL.64 R8, [R1+0xa0] ;  /* 0x0000a00001087983 */ /* 0x001ee20000100a00 */
[----:B------:R-:W4:Y:S02]  /*199c0*/  LDL.LU.64 R16, [R1+0x320] ;  /* 0x0003200001107983 */ /* 0x000f240000300a00 */
[----:B------:R-:W3:Y:S01]  /*199d0*/  LDL.LU.64 R18, [R1+0x328] ;  /* 0x0003280001127983 */ /* 0x000ee20000300a00 */
[----:B--2---:R-:W-:Y:S01]  /*199e0*/  HMMA.16816.F32.BF16 R24, R20, R12, R24 ;  /* 0x0000000c1418723c */ /* 0x004fe20000041818 */
[----:B---3--:R-:W-:Y:S01]  /*199f0*/  STL.64 [R1+0x1bc8], R18 ;  /* 0x001bc81201007387 */ /* 0x008fe20000100a00 */
[----:B----4-:R0:W-:Y:S03]  /*19a00*/  STL.64 [R1+0x1bc0], R16 ;  /* 0x001bc01001007387 */ /* 0x0101e60000100a00 */
[----:B0-----:R-:W2:Y:S01]  /*19a10*/  LDL.LU.64 R16, [R1+0x590] ;  /* 0x0005900001107983 */ /* 0x001ea20000300a00 */
[----:B------:R-:W2:Y:S11]  /*19a20*/  LDL.LU.64 R18, [R1+0x598] ;  /* 0x0005980001127983 */ /* 0x000eb60000300a00 */
[----:B------:R-:W-:Y:S06]  /*19a30*/  @!UPT UIADD3 URZ, URZ, URZ, URZ ;  /* 0x0000003f3f3ff290 */ /* 0x000fec000fffe03f */
[----:B------:R-:W-:Y:S02]  /*19a40*/  STL.64 [R1+0x2c0], R24 ;  /* 0x0002c01801007387 */ /* 0x000fe40000100a00 */
[----:B------:R0:W-:Y:S02]  /*19a50*/  STL.64 [R1+0x2c8], R26 ;  /* 0x0002c81a01007387 */ /* 0x0001e40000100a00 */
[----:B------:R-:W-:Y:S02]  /*19a60*/  IMAD.MOV.U32 R7, RZ, RZ, R13 ;  /* 0x000000ffff077224 */ /* 0x000fe400078e000d */
[----:B------:R-:W-:Y:S02]  /*19a70*/  IMAD.MOV.U32 R29, RZ, RZ, R8 ;  /* 0x000000ffff1d7224 */ /* 0x000fe400078e0008 */
[----:B------:R-:W-:Y:S01]  /*19a80*/  IMAD.MOV.U32 R28, RZ, RZ, R9 ;  /* 0x000000ffff1c7224 */ /* 0x000fe200078e0009 */
[----:B0-----:R-:W3:Y:S01]  /*19a90*/  LDL.LU R26, [R1+0x1bd8] ;  /* 0x001bd800011a7983 */ /* 0x001ee20000300800 */
[----:B------:R-:W4:Y:S02]  /*19aa0*/  LDL.LU.64 R24, [R1+0x1bd0] ;  /* 0x001bd00001187983 */ /* 0x000f240000300a00 */
[----:B------:R-:W-:-:S02]  /*19ab0*/  IMAD.MOV.U32 R27, RZ, RZ, R12 ;  /* 0x000000ffff1b7224 */ /* 0x000fc400078e000c */
[----:B------:R-:W3:Y:S01]  /*19ac0*/  LDL.LU.64 R12, [R1+0x310] ;  /* 0x00031000010c7983 */ /* 0x000ee20000300a00 */
[----:B------:R-:W3:Y:S01]  /*19ad0*/  LDL.LU.64 R14, [R1+0x318] ;  /* 0x00031800010e7983 */ /* 0x000ee20000300a00 */
[C---:B--2---:R-:W-:Y:S11]  /*19ae0*/  HMMA.16816.F32.BF16 R16, R20.reuse, R8, R16 ;  /* 0x000000081410723c */ /* 0x044ff60000041810 */
[----:B------:R-:W-:Y:S11]  /*19af0*/  @!UPT UIADD3 URZ, URZ, URZ, URZ ;  /* 0x0000003f3f3ff290 */ /* 0x000ff6000fffe03f */
[----:B------:R-:W-:Y:S01]  /*19b00*/  @!UPT UIADD3 URZ, URZ, URZ, URZ ;  /* 0x0000003f3f3ff290 */ /* 0x000fe2000fffe03f */
[----:B------:R-:W-:Y:S01]  /*19b10*/  STL.64 [R1+0x2d0], R16 ;  /* 0x0002d01001007387 */ /* 0x000fe20000100a00 */
[----:B------:R0:W-:Y:S03]  /*19b20*/  STL.64 [R1+0x2d8], R18 ;  /* 0x0002d81201007387 */ /* 0x0001e60000100a00 */
[----:B0-----:R-:W2:Y:S01]  /*19b30*/  LDL.LU.64 R18, [R1+0x1bc8] ;  /* 0x001bc80001127983 */ /* 0x001ea20000300a00 */
[----:B------:R-:W2:Y:S02]  /*19b40*/  LDL.LU.64 R16, [R1+0x1bc0] ;  /* 0x001bc00001107983 */ /* 0x000ea40000300a00 */
[----:B------:R-:W4:Y:S02]  /*19b50*/  LDL.LU.64 R10, [R1+0x1bb8] ;  /* 0x001bb800010a7983 */ /* 0x000f240000300a00 */
[----:B------:R-:W4:Y:S02]  /*19b60*/  LDL.LU.64 R8, [R1+0x1bb0] ;  /* 0x001bb00001087983 */ /* 0x000f240000300a00 */
[----:B----4-:R-:W-:Y:S11]  /*19b70*/  HMMA.16816.F32.BF16 R8, R20, R24, R8 ;  /* 0x000000181408723c */ /* 0x010ff60000041808 */
[----:B------:R-:W-:Y:S11]  /*19b80*/  @!UPT UIADD3 URZ, URZ, URZ, URZ ;  /* 0x0000003f3f3ff290 */ /* 0x000ff6000fffe03f */
[----:B------:R-:W-:Y:S01]  /*19b90*/  @!UPT UIADD3 URZ, URZ, URZ, URZ ;  /* 0x0000003f3f3ff290 */ /* 0x000fe2000fffe03f */
[----:B------:R-:W-:Y:S01]  /*19ba0*/  STL.64 [R1+0x2e0], R8 ;  /* 0x0002e00801007387 */ /* 0x000fe20000100a00 */
[----:B------:R0:W-:Y:S03]  /*19bb0*/  STL.64 [R1+0x2e8], R10 ;  /* 0x0002e80a01007387 */ /* 0x0001e60000100a00 */
[----:B0-----:R-:W4:Y:S01]  /*19bc0*/  LDL.LU.64 R10, [R1+0x1ba8] ;  /* 0x001ba800010a7983 */ /* 0x001f220000300a00 */
[----:B------:R-:W4:Y:S02]  /*19bd0*/  LDL.LU.64 R8, [R1+0x1ba0] ;  /* 0x001ba00001087983 */ /* 0x000f240000300a00 */
[----:B------:R0:W-:Y:S02]  /*19be0*/  STL.64 [R1+0x1b28], R24 ;  /* 0x001b281801007387 */ /* 0x0001e40000100a00 */
[----:B0-----:R-:W-:Y:S02]  /*19bf0*/  IMAD.MOV.U32 R24, RZ, RZ, R29 ;  /* 0x000000ffff187224 */ /* 0x001fe400078e001d */
[----:B------:R-:W-:-:S05]  /*19c00*/  IMAD.MOV.U32 R25, RZ, RZ, R28 ;  /* 0x000000ffff197224 */ /* 0x000fca00078e001c */
[----:B------:R0:W-:Y:S02]  /*19c10*/  STL.64 [R1+0x1b40], R24 ;  /* 0x001b401801007387 */ /* 0x0001e40000100a00 */
[----:B0-----:R-:W-:Y:S02]  /*19c20*/  IMAD.MOV.U32 R24, RZ, RZ, R27 ;  /* 0x000000ffff187224 */ /* 0x001fe400078e001b */
[----:B------:R-:W-:-:S05]  /*19c30*/  IMAD.MOV.U32 R25, RZ, RZ, R7 ;  /* 0x000000ffff197224 */ /* 0x000fca00078e0007 */
[----:B------:R0:W-:Y:S02]  /*19c40*/  STL.64 [R1+0x1b58], R24 ;  /* 0x001b581801007387 */ /* 0x0001e40000100a00 */
[----:B0-----:R-:W-:Y:S02]  /*19c50*/  IMAD.MOV.U32 R25, RZ, RZ, R6 ;  /* 0x000000ffff197224 */ /* 0x001fe400078e0006 */
[C---:B----4-:R-:W-:Y:S01]  /*19c60*/  HMMA.16816.F32.BF16 R4, R20.reuse, R4, R8 ;  /* 0x000000041404723c */ /* 0x050fe20000041808 */
[----:B------:R-:W4:Y:S01]  /*19c70*/  LDL.LU.64 R10, [R1+0x1b98] ;  /* 0x001b9800010a7983 */ /* 0x000f220000300a00 */
[----:B------:R-:W4:Y:S02]  /*19c80*/  LDL.LU.64 R8, [R1+0x1b90] ;  /* 0x001b900001087983 */ /* 0x000f240000300a00 */
[----:B---3--:R-:W-:Y:S11]  /*19c90*/  IMAD.MOV.U32 R24, RZ, RZ, R26 ;  /* 0x000000ffff187224 */ /* 0x008ff600078e001a */
[----:B------:R-:W-:Y:S08]  /*19ca0*/  @!UPT UIADD3 URZ, URZ, URZ, URZ ;  /* 0x0000003f3f3ff290 */ /* 0x000ff0000fffe03f */
[----:B------:R-:W-:Y:S01]  /*19cb0*/  STL.64 [R1+0x2f0], R4 ;  /* 0x0002f00401007387 */ /* 0x000fe20000100a00 */
[----:B------:R0:W-:Y:S03]  /*19cc0*/  STL.64 [R1+0x2f8], R6 ;  /* 0x0002f80601007387 */ /* 0x0001e60000100a00 */
[----:B0-----:R-:W3:Y:S01]  /*19cd0*/  LDL.LU R7, [R1+0x1b88] ;  /* 0x001b880001077983 */ /* 0x001ee20000300800 */
[----:B------:R-:W2:Y:S01]  /*19ce0*/  LDL.LU.64 R4, [R1+0x1b80] ;  /* 0x001b800001047983 */ /* 0x000ea20000300a00 */
[C---:B----4-:R-:W-:Y:S02]  /*19cf0*/  HMMA.16816.F32.BF16 R24, R20.reuse, R24, R8 ;  /* 0x000000181418723c */ /* 0x050fe40000041808 */
[----:B------:R-:W4:Y:S01]  /*19d00*/  LDL.LU.64 R10, [R1+0x1b78] ;  /* 0x001b7800010a7983 */ /* 0x000f220000300a00 */
[----:B------:R-:W2:Y:S11]  /*19d10*/  LDL.LU.64 R8, [R1+0x1b70] ;  /* 0x001b700001087983 */ /* 0x000eb60000300a00 */
[----:B------:R-:W-:Y:S09]  /*19d20*/  @!UPT UIADD3 URZ, URZ, URZ, URZ ;  /* 0x0000003f3f3ff290 */ /* 0x000ff2000fffe03f */
[----:B------:R0:W-:Y:S01]  /*19d30*/  STL.64 [R1+0x300], R24 ;  /* 0x0003001801007387 */ /* 0x0001e20000100a00 */
[----:B------:R-:W-:Y:S02]  /*19d40*/  STL.64 [R1+0x308], R26 ;  /* 0x0003081a01007387 */ /* 0x000fe40000100a00 */
[----:B0-----:R-:W-:Y:S01]  /*19d50*/  IMAD.MOV.U32 R25, RZ, RZ, R0 ;  /* 0x000000ffff197224 */ /* 0x001fe200078e0000 */
[C---:B--2---:R-:W-:Y:S01]  /*19d60*/  HMMA.16816.F32.BF16 R16, R20.reuse, R8, R16 ;  /* 0x000000081410723c */ /* 0x044fe20000041810 */
[----:B----4-:R-:W-:Y:S01]  /*19d70*/  STL.64 [R1+0x1af8], R10 ;  /* 0x001af80a01007387 */ /* 0x010fe20000100a00 */
[----:B------:R0:W-:Y:S06]  /*19d80*/  STL.64 [R1+0x1af0], R8 ;  /* 0x001af00801007387 */ /* 0x0001ec0000100a00 */
[----:B0-----:R-:W-:Y:S11]  /*19d90*/  HMMA.16816.F32.BF16 R8, R20, R4, R12 ;  /* 0x000000041408723c */ /* 0x001ff6000004180c */
[----:B------:R-:W-:Y:S04]  /*19da0*/  @!UPT UIADD3 URZ, URZ, URZ, URZ ;  /* 0x0000003f3f3ff290 */ /* 0x000fe8000fffe03f */
[----:B------:R-:W-:Y:S01]  /*19db0*/  STL.64 [R1+0x330], R16 ;  /* 0x0003301001007387 */ /* 0x000fe20000100a00 */
[----:B------:R-:W-:Y:S02]  /*19dc0*/  STL.64 [R1+0x338], R18 ;  /* 0x0003381201007387 */ /* 0x000fe40000100a00 */
[----:B------:R-:W2:Y:S02]  /*19dd0*/  LDL R0, [R1+0xcb4] ;  /* 0x000cb40001007983 */ /* 0x000ea40000100800 */
[----:B---3--:R-:W-:Y:S01]  /*19de0*/  STL [R1+0x1b08], R7 ;  /* 0x001b080701007387 */ /* 0x008fe20000100800 */
[----:B------:R-:W-:Y:S04]  /*19df0*/  LDSM.16.MT88.4 R16, [R2+0x8080] ;  /* 0x008080000210783b */ /* 0x000fe80000004200 */
[----:B------:R-:W-:Y:S01]  /*19e00*/  STL.64 [R1+0x320], R8 ;  /* 0x0003200801007387 */ /* 0x000fe20000100a00 */
[----:B------:R-:W-:Y:S02]  /*19e10*/  STL.64 [R1+0x328], R10 ;  /* 0x0003280a01007387 */ /* 0x000fe40000100a00 */
[----:B------:R0:W-:Y:S02]  /*19e20*/  STL.64 [R1+0x1b00], R4 ;  /* 0x001b000401007387 */ /* 0x0001e40000100a00 */
[----:B0-----:R-:W3:Y:S01]  /*19e30*/  LDL.64 R4, [R1+0x30] ;  /* 0x0000300001047983 */ /* 0x001ee20000100a00 */
[----:B------:R-:W-:-:S03]  /*19e40*/  IMAD.MOV.U32 R24, RZ, RZ, R3 ;  /* 0x000000ffff187224 */ /* 0x000fc600078e0003 */
[----:B--2---:R-:W0:Y:S04]  /*19e50*/  LDSM.16.MT88.4 R20, [R0+0x8000] ;  /* 0x008000000014783b */ /* 0x004e280000004200 */
[----:B------:R-:W1:Y:S04]  /*19e60*/  LDSM.16.MT88.4 R12, [R0+0x8080] ;  /* 0x00808000000c783b */ /* 0x000e680000004200 */
[----:B---3--:R2:W-:Y:S04]  /*19e70*/  STL.64 [R1+0x1b20], R4 ;  /* 0x001b200401007387 */ /* 0x0085e80000100a00 */
[----:B--2---:R-:W2:Y:S01]  /*19e80*/  LDL.LU.64 R4, [R1+0x370] ;  /* 0x0003700001047983 */ /* 0x004ea20000300a00 */
[----:B------:R-:W3:Y:S03]  /*19e90*/  LDL.LU.64 R6, [R1+0x378] ;  /* 0x0003780001067983 */ /* 0x000ee60000300a00 */
[----:B---3--:R-:W-:Y:S01]  /*19ea0*/  STL.64 [R1+0x1b38], R6 ;  /* 0x001b380601007387 */ /* 0x008fe20000100a00 */
[----:B--2---:R2:W-:Y:S03]  /*19eb0*/  STL.64 [R1+0x1b30], R4 ;  /* 0x001b300401007387 */ /* 0x0045e60000100a00 */
        /* <DEDUP_REMOVED lines=9> */
[----:B------:R-:W2:Y:S02]  /*19f50*/  LDL.LU.64 R6, [R1+0x4c8] ;  /* 0x0004c80001067983 */ /* 0x000ea40000300a00 */
[----:B0-----:R-:W-:Y:S02]  /*19f60*/  STL.64 [R1+0x1b18], R22 ;  /* 0x001b181601007387 */ /* 0x001fe40000100a00 */
[----:B------:R0:W-:Y:S02]  /*19f70*/  STL.64 [R1+0x1b10], R20 ;  /* 0x001b101401007387 */ /* 0x0001e40000100a00 */
[----:B0-----:R-:W3:Y:S01]  /*19f80*/  LDL.LU.64 R20, [R1+0x360] ;  /* 0x0003600001147983 */ /* 0x001ee20000300a00 */
[----:B------:R-:W3:Y:S02]  /*19f90*/  LDL.LU.64 R22, [R1+0x368] ;  /* 0x0003680001167983 */ /* 0x000ee40000300a00 */
[----:B------:R-:W4:Y:S02]  /*19fa0*/  LDL.LU.64 R8, [R1+0x350] ;  /* 0x0003500001087983 */ /* 0x000f240000300a00 */
[----:B------:R-:W4:Y:S01]  /*19fb0*/  LDL.LU.64 R10, [R1+0x358] ;  /* 0x00035800010a7983 */ /* 0x000f220000300a00 */
[----:B-1----:R-:W-:Y:S01]  /*19fc0*/  STL.64 [R1+0x1a70], R14 ;  /* 0x001a700e01007387 */ /* 0x002fe20000100a00 */
[----:B------:R0:W-:Y:S03]  /*19fd0*/  STL.64 [R1+0x1a68], R12 ;  /* 0x001a680c01007387 */ /* 0x0001e60000100a00 */
[----:B0-----:R-:W4:Y:S01]  /*19fe0*/  LDL.LU.64 R12, [R1+0x20] ;  /* 0x00002000010c7983 */ /* 0x001f220000300a00 */
        /* <DEDUP_REMOVED lines=26> */
[----:B0-----:R-:W3:Y:S01]  /*1a190*/  LDL.LU.64 R4, [R1+0x1b20] ;  /* 0x001b200001047983 */ /* 0x001ee20000300a00 */
[----:B------:R0:W-:Y:S03]  /*1a1a0*/  STL.64 [R1+0x1aa8], R24 ;  /* 0x001aa81801007387 */ /* 0x0001e60000100a00 */
[----:B0-----:R-:W2:Y:S01]  /*1a1b0*/  LDL.64 R24, [R1+0xa0] ;  /* 0x0000a00001187983 */ /* 0x001ea20000100a00 */
[C---:B----4-:R-:W-:Y:S03]  /*1a1c0*/  HMMA.16816.F32.BF16 R8, R16.reuse, R12, R8 ;  /* 0x0000000c1008723c */ /* 0x050fe60000041808 */
[----:B--2---:R0:W-:Y:S04]  /*1a1d0*/  STL.64 [R1+0x1ac0], R24 ;  /* 0x001ac01801007387 */ /* 0x0041e80000100a00 */
[----:B0-----:R-:W2:Y:S01]  /*1a1e0*/  LDL.64 R24, [R1+0xb0] ;  /* 0x0000b00001187983 */ /* 0x001ea20000100a00 */
[----:B---3--:R-:W-:Y:S01]  /*1a1f0*/  HMMA.16816.F32.BF16 R20, R16, R4, R20 ;  /* 0x000000041014723c */ /* 0x008fe20000041814 */
[----:B------:R-:W-:-:S02]  /*1a200*/  IMAD.MOV.U32 R2, RZ, RZ, R4 ;  /* 0x000000ffff027224 */ /* 0x000fc400078e0004 */
[----:B------:R-:W-:Y:S01]  /*1a210*/  IMAD.MOV.U32 R0, RZ, RZ, R5 ;  /* 0x000000ffff007224 */ /* 0x000fe200078e0005 */
[----:B--2---:R0:W-:Y:S04]  /*1a220*/  STL.64 [R1+0x1ad8], R24 ;  /* 0x001ad81801007387 */ /* 0x0041e80000100a00 */
[----:B0-----:R-:W2:Y:S11]  /*1a230*/  LDL.LU.64 R24, [R1+0xc0] ;  /* 0x0000c00001187983 */ /* 0x001eb60000300a00 */
[----:B------:R-:W-:Y:S04]  /*1a240*/  @!UPT UIADD3 URZ, URZ, URZ, URZ ;  /* 0x0000003f3f3ff290 */ /* 0x000fe8000fffe03f */
[----:B------:R-:W-:Y:S02]  /*1a250*/  STL.64 [R1+0x360], R20 ;  /* 0x0003601401007387 */ /* 0x000fe40000100a00 */
[----:B------:R0:W-:Y:S02]  /*1a260*/  STL.64 [R1+0x368], R22 ;  /* 0x0003681601007387 */ /* 0x0001e40000100a00 */
[----:B0-----:R-:W2:Y:S01]  /*1a270*/  LDL.LU.64 R22, [R1+0x1b18] ;  /* 0x001b180001167983 */ /* 0x001ea20000300a00 */
[----:B------:R-:W2:Y:S02]  /*1a280*/  LDL.LU.64 R20, [R1+0x1b10] ;  /* 0x001b100001147983 */ /* 0x000ea40000300a00 */
[----:B------:R-:W3:Y:S02]  /*1a290*/  LDL.LU R7, [R1+0x1b08] ;  /* 0x001b080001077983 */ /* 0x000ee40000300800 */
[----:B------:R-:W4:Y:S01]  /*1a2a0*/  LDL.LU.64 R4, [R1+0x1b00] ;  /* 0x001b000001047983 */ /* 0x000f220000300a00 */
[----:B------:R-:W-:Y:S01]  /*1a2b0*/  STL.64 [R1+0x350], R8 ;  /* 0x0003500801007387 */ /* 0x000fe20000100a00 */
[----:B------:R0:W-:Y:S03]  /*1a2c0*/  STL.64 [R1+0x358], R10 ;  /* 0x0003580a01007387 */ /* 0x0001e60000100a00 */
[----:B0-----:R-:W2:Y:S01]  /*1a2d0*/  LDL.LU.64 R10, [R1+0x1af8] ;  /* 0x001af800010a7983 */ /* 0x001ea20000300a00 */
[----:B------:R-:W2:Y:S02]  /*1a2e0*/  LDL.LU.64 R8, [R1+0x1af0] ;  /* 0x001af00001087983 */ /* 0x000ea40000300a00 */
[----:B------:R0:W-:Y:S02]  /*1a2f0*/  STL.64 [R1+0x1a90], R12 ;  /* 0x001a900c01007387 */ /* 0x0001e40000100a00 */
[----:B0-----:R-:W2:Y:S01]  /*1a300*/  LDL.LU.64 R12, [R1+0x340] ;  /* 0x00034000010c7983 */ /* 0x001ea20000300a00 */
[----:B------:R-:W2:Y:S02]  /*1a310*/  LDL.LU.64 R14, [R1+0x348] ;  /* 0x00034800010e7983 */ /* 0x000ea40000300a00 */
[----:B--2---:R-:W-:Y:S11]  /*1a320*/  HMMA.16816.F32.BF16 R12, R16, R8, R12 ;  /* 0x00000008100c723c */ /* 0x004ff6000004180c */
[----:B------:R-:W-:Y:S11]  /*1a330*/  @!UPT UIADD3 URZ, URZ, URZ, URZ ;  /* 0x0000003f3f3ff290 */ /* 0x000ff6000fffe03f */
[----:B------:R-:W-:Y:S01]  /*1a340*/  @!UPT UIADD3 URZ, URZ, URZ, URZ ;  /* 0x0000003f3f3ff290 */ /* 0x000fe2000fffe03f */
[----:B------:R0:W-:Y:S01]  /*1a350*/  STL.64 [R1+0x340], R12 ;  /* 0x0003400c01007387 */ /* 0x0001e20000100a00 */
[----:B------:R1:W-:Y:S03]  /*1a360*/  STL.64 [R1+0x348], R14 ;  /* 0x0003480e01007387 */ /* 0x0003e60000100a00 */
[----:B0-----:R-:W2:Y:S01]  /*1a370*/  LDL.LU.64 R12, [R1+0x3e0] ;  /* 0x0003e000010c7983 */ /* 0x001ea20000300a00 */
[----:B-1----:R-:W2:Y:S03]  /*1a380*/  LDL.LU.64 R14, [R1+0x3e8] ;  /* 0x0003e800010e7983 */ /* 0x002ea60000300a00 */
[----:B--2---:R-:W-:Y:S01]  /*1a390*/  STL.64 [R1+0x1aa0], R14 ;  /* 0x001aa00e01007387 */ /* 0x004fe20000100a00 */
[----:B------:R0:W-:Y:S03]  /*1a3a0*/  STL.64 [R1+0x1a98], R12 ;  /* 0x001a980c01007387 */ /* 0x0001e60000100a00 */
[----:B0-----:R-:W2:Y:S01]  /*1a3b0*/  LDL.LU.64 R12, [R1+0x540] ;  /* 0x00054000010c7983 */ /* 0x001ea20000300a00 */
[----:B------:R-:W2:Y:S03]  /*1a3c0*/  LDL.LU.64 R14, [R1+0x548] ;  /* 0x00054800010e7983 */ /* 0x000ea60000300a00 */
        /* <DEDUP_REMOVED lines=11> */
[----:B------:R-:W2:Y:S02]  /*1a480*/  LDL.LU.64 R14, [R1+0x578] ;  /* 0x00057800010e7983 */ /* 0x000ea40000300a00 */
[----:B------:R-:W-:Y:S02]  /*1a490*/  STL.64 [R1+0x1a88], R10 ;  /* 0x001a880a01007387 */ /* 0x000fe40000100a00 */
[----:B------:R0:W-:Y:S02]  /*1a4a0*/  STL.64 [R1+0x1a80], R8 ;  /* 0x001a800801007387 */ /* 0x0001e40000100a00 */
[----:B0-----:R-:W4:Y:S01]  /*1a4b0*/  LDL.LU.64 R8, [R1+0x3d0] ;  /* 0x0003d00001087983 */ /* 0x001f220000300a00 */
[----:B------:R-:W4:Y:S01]  /*1a4c0*/  LDL.LU.64 R10, [R1+0x3d8] ;  /* 0x0003d800010a7983 */ /* 0x000f220000300a00 */
[----:B--2---:R-:W-:Y:S08]  /*1a4d0*/  HMMA.16816.F32.BF16 R12, R20, R24, R12 ;  /* 0x00000018140c723c */ /* 0x004ff0000004180c */
[----:B----4-:R-:W-:Y:S07]  /*1a4e0*/  HMMA.16816.F32.BF16 R8, R16, R4, R8 ;  /* 0x000000041008723c */ /* 0x010fee0000041808 */
[----:B------:R-:W-:-:S02]  /*1a4f0*/  IMAD.MOV.U32 R16, RZ, RZ, R2 ;  /* 0x000000ffff107224 */ /* 0x000fc400078e0002 */
[----:B------:R-:W-:Y:S02]  /*1a500*/  IMAD.MOV.U32 R17, RZ, RZ, R0 ;  /* 0x000000ffff117224 */ /* 0x000fe400078e0000 */
[----:B------:R-:W-:Y:S02]  /*1a510*/  IMAD.MOV.U32 R2, RZ, RZ, R24 ;  /* 0x000000ffff027224 */ /* 0x000fe400078e0018 */
[----:B------:R-:W-:-:S10]  /*1a520*/  IMAD.MOV.U32 R0, RZ, RZ, R25 ;  /* 0x000000ffff007224 */ /* 0x000fd400078e0019 */
[----:B------:R0:W-:Y:S01]  /*1a530*/  STL.64 [R1+0x310], R8 ;  /* 0x0003100801007387 */ /* 0x0001e20000100a00 */
[----:B------:R1:W-:Y:S03]  /*1a540*/  STL.64 [R1+0x318], R10 ;  /* 0x0003180a01007387 */ /* 0x0003e60000100a00 */
[----:B0-----:R-:W2:Y:S01]  /*1a550*/  LDL.LU.64 R8, [R1+0x470] ;  /* 0x0004700001087983 */ /* 0x001ea20000300a00 */
[----:B-1----:R-:W2:Y:S02]  /*1a560*/  LDL.LU.64 R10, [R1+0x478] ;  /* 0x00047800010a7983 */ /* 0x002ea40000300a00 */
[----:B------:R-:W-:Y:S02]  /*1a570*/  STL.64 [R1+0x420], R12 ;  /* 0x0004200c01007387 */ /* 0x000fe40000100a00 */
[----:B------:R0:W-:Y:S02]  /*1a580*/  STL.64 [R1+0x428], R14 ;  /* 0x0004280e01007387 */ /* 0x0001e40000100a00 */
[----:B0-----:R-:W4:Y:S01]  /*1a590*/  LDL.LU.64 R14, [R1+0x1ae8] ;  /* 0x001ae800010e7983 */ /* 0x001f220000300a00 */
[----:B------:R-:W4:Y:S02]  /*1a5a0*/  LDL.LU.64 R12, [R1+0x1ae0] ;  /* 0x001ae000010c7983 */ /* 0x000f240000300a00 */
[----:B------:R-:W4:Y:S02]  /*1a5b0*/  LDL.LU.64 R24, [R1+0x1ad8] ;  /* 0x001ad80001187983 */ /* 0x000f240000300a00 */
[C---:B----4-:R-:W-:Y:S01]  /*1a5c0*/  HMMA.16816.F32.BF16 R12, R20.reuse, R24, R12 ;  /* 0x00000018140c723c */ /* 0x050fe2000004180c */
[----:B------:R-:W-:Y:S11]  /*1a5d0*/  IMAD.MOV.U32 R29, RZ, RZ, R25 ;  /* 0x000000ffff1d7224 */ /* 0x000ff600078e0019 */
[----:B------:R-:W-:Y:S11]  /*1a5e0*/  @!UPT UIADD3 URZ, URZ, URZ, URZ ;  /* 0x0000003f3f3ff290 */ /* 0x000ff6000fffe03f */
[----:B------:R-:W-:Y:S01]  /*1a5f0*/  STL.64 [R1+0x410], R12 ;  /* 0x0004100c01007387 */ /* 0x000fe20000100a00 */
[----:B------:R0:W-:Y:S03]  /*1a600*/  STL.64 [R1+0x418], R14 ;  /* 0x0004180e01007387 */ /* 0x0001e60000100a00 */
        /* <DEDUP_REMOVED lines=11> */
[C---:B----4-:R-:W-:Y:S11]  /*1a6c0*/  HMMA.16816.F32.BF16 R12, R20.reuse, R24, R12 ;  /* 0x00000018140c723c */ /* 0x050ff6000004180c */
[----:B------:R-:W-:Y:S11]  /*1a6d0*/  @!UPT UIADD3 URZ, URZ, URZ, URZ ;  /* 0x0000003f3f3ff290 */ /* 0x000ff6000fffe03f */
[----:B------:R-:W-:Y:S01]  /*1a6e0*/  @!UPT UIADD3 URZ, URZ, URZ, URZ ;  /* 0x0000003f3f3ff290 */ /* 0x000fe2000fffe03f */
[----:B------:R-:W-:Y:S01]  /*1a6f0*/  STL.64 [R1+0x3f0], R12 ;  /* 0x0003f00c01007387 */ /* 0x000fe20000100a00 */
[----:B------:R0:W-:Y:S03]  /*1a700*/  STL.64 [R1+0x3f8], R14 ;  /* 0x0003f80e01007387 */ /* 0x0001e60000100a00 */
[----:B0-----:R-:W4:Y:S01]  /*1a710*/  LDL.LU.64 R14, [R1+0x1aa0] ;  /* 0x001aa000010e7983 */ /* 0x001f220000300a00 */
[----:B------:R-:W4:Y:S02]  /*1a720*/  LDL.LU.64 R12, [R1+0x1a98] ;  /* 0x001a9800010c7983 */ /* 0x000f240000300a00 */
[----:B------:R0:W-:Y:S02]  /*1a730*/  STL.64 [R1+0x1a38], R24 ;  /* 0x001a381801007387 */ /* 0x0001e40000100a00 */
[----:B0-----:R-:W2:Y:S01]  /*1a740*/  LDL.LU.64 R24, [R1+0x460] ;  /* 0x0004600001187983 */ /* 0x001ea20000300a00 */
[----:B------:R-:W2:Y:S01]  /*1a750*/  LDL.LU.64 R26, [R1+0x468] ;  /* 0x00046800011a7983 */ /* 0x000ea20000300a00 */
[C---:B----4-:R-:W-:Y:S02]  /*1a760*/  HMMA.16816.F32.BF16 R16, R20.reuse, R16, R12 ;  /* 0x000000101410723c */ /* 0x050fe4000004180c */
[----:B------:R-:W2:Y:S11]  /*1a770*/  LDL.LU.64 R12, [R1+0x1a90] ;  /* 0x001a9000010c7983 */ /* 0x000eb60000300a00 */
[----:B------:R-:W-:Y:S10]  /*1a780*/  @!UPT UIADD3 URZ, URZ, URZ, URZ ;  /* 0x0000003f3f3ff290 */ /* 0x000ff4000fffe03f */
[----:B------:R0:W-:Y:S01]  /*1a790*/  STL.64 [R1+0x3e0], R16 ;  /* 0x0003e01001007387 */ /* 0x0001e20000100a00 */
[----:B------:R1:W-:Y:S03]  /*1a7a0*/  STL.64 [R1+0x3e8], R18 ;  /* 0x0003e81201007387 */ /* 0x0003e60000100a00 */
[----:B0-----:R-:W4:Y:S01]  /*1a7b0*/  LDL.LU.64 R16, [R1+0x220] ;  /* 0x0002200001107983 */ /* 0x001f220000300a00 */
[----:B-1----:R-:W3:Y:S01]  /*1a7c0*/  LDL.LU.64 R18, [R1+0x228] ;  /* 0x0002280001127983 */ /* 0x002ee20000300a00 */
[----:B--2---:R-:W-:Y:S02]  /*1a7d0*/  HMMA.16816.F32.BF16 R8, R20, R12, R8 ;  /* 0x0000000c1408723c */ /* 0x004fe40000041808 */
[----:B---3--:R-:W-:Y:S01]  /*1a7e0*/  STL.64 [R1+0x1a48], R18 ;  /* 0x001a481201007387 */ /* 0x008fe20000100a00 */
[----:B----4-:R-:W-:Y:S11]  /*1a7f0*/  STL.64 [R1+0x1a40], R16 ;  /* 0x001a401001007387 */ /* 0x010ff60000100a00 */
[----:B------:R-:W-:Y:S09]  /*1a800*/  @!UPT UIADD3 URZ, URZ, URZ, URZ ;  /* 0x0000003f3f3ff290 */ /* 0x000ff2000fffe03f */
[----:B------:R-:W-:Y:S02]  /*1a810*/  STL.64 [R1+0x3d0], R8 ;  /* 0x0003d00801007387 */ /* 0x000fe40000100a00 */
[----:B------:R0:W-:Y:S02]  /*1a820*/  STL.64 [R1+0x3d8], R10 ;  /* 0x0003d80a01007387 */ /* 0x0001e40000100a00 */
[----:B0-----:R-:W2:Y:S01]  /*1a830*/  LDL.LU.64 R10, [R1+0x1a88] ;  /* 0x001a8800010a7983 */ /* 0x001ea20000300a00 */
[----:B------:R-:W3:Y:S02]  /*1a840*/  LDL.LU.64 R8, [R1+0x1a80] ;  /* 0x001a800001087983 */ /* 0x000ee40000300a00 */
[----:B------:R-:W-:Y:S02]  /*1a850*/  IMAD.MOV.U32 R17, RZ, RZ, R0 ;  /* 0x000000ffff117224 */ /* 0x000fe400078e0000 */
[----:B------:R-:W-:Y:S02]  /*1a860*/  IMAD.MOV.U32 R3, RZ, RZ, R12 ;  /* 0x000000ffff037224 */ /* 0x000fe400078e000c */
[----:B------:R-:W-:-:S02]  /*1a870*/  IMAD.MOV.U32 R0, RZ, RZ, R13 ;  /* 0x000000ffff007224 */ /* 0x000fc400078e000d */
[----:B------:R-:W4:Y:S01]  /*1a880*/  LDL.LU.64 R12, [R1+0x3b0] ;  /* 0x0003b000010c7983 */ /* 0x000f220000300a00 */
[----:B------:R-:W4:Y:S02]  /*1a890*/  LDL.LU.64 R14, [R1+0x3b8] ;  /* 0x0003b800010e7983 */ /* 0x000f240000300a00 */
[----:B------:R-:W-:Y:S01]  /*1a8a0*/  IMAD.MOV.U32 R16, RZ, RZ, R2 ;  /* 0x000000ffff107224 */ /* 0x000fe200078e0002 */
[C---:B---3--:R-:W-:Y:S11]  /*1a8b0*/  HMMA.16816.F32.BF16 R24, R20.reuse, R8, R24 ;  /* 0x000000081418723c */ /* 0x048ff60000041818 */
[----:B------:R-:W-:Y:S11]  /*1a8c0*/  @!UPT UIADD3 URZ, URZ, URZ, URZ ;  /* 0x0000003f3f3ff290 */ /* 0x000ff6000fffe03f */
[----:B------:R-:W-:Y:S01]  /*1a8d0*/  @!UPT UIADD3 URZ, URZ, URZ, URZ ;  /* 0x0000003f3f3ff290 */ /* 0x000fe2000fffe03f */
[----:B------:R0:W-:Y:S01]  /*1a8e0*/  STL.64 [R1+0x3c0], R24 ;  /* 0x0003c01801007387 */ /* 0x0001e20000100a00 */
[----:B------:R-:W-:Y:S02]  /*1a8f0*/  IMAD.MOV.U32 R28, RZ, RZ, R26 ;  /* 0x000000ffff1c7224 */ /* 0x000fe400078e001a */
[----:B------:R-:W-:Y:S01]  /*1a900*/  IMAD.MOV.U32 R2, RZ, RZ, R27 ;  /* 0x000000ffff027224 */ /* 0x000fe200078e001b */
[----:B0-----:R-:W3:Y:S01]  /*1a910*/  LDL.LU.64 R24, [R1+0x440] ;  /* 0x0004400001187983 */ /* 0x001ee20000300a00 */
[----:B------:R-:W2:Y:S01]  /*1a920*/  LDL.LU.64 R26, [R1+0x448] ;  /* 0x00044800011a7983 */ /* 0x000ea20000300a00 */
[----:B----4-:R-:W-:Y:S02]  /*1a930*/  HMMA.16816.F32.BF16 R20, R20, R4, R12 ;  /* 0x000000041414723c */ /* 0x010fe4000004180c */
[----:B--2---:R-:W-:Y:S01]  /*1a940*/  STL.64 [R1+0x1a58], R26 ;  /* 0x001a581a01007387 */ /* 0x004fe20000100a00 */
[----:B---3--:R0:W-:Y:S03]  /*1a950*/  STL.64 [R1+0x1a50], R24 ;  /* 0x001a501801007387 */ /* 0x0081e60000100a00 */
[----:B0-----:R-:W2:Y:S01]  /*1a960*/  LDL.LU.64 R24, [R1+0x450] ;  /* 0x0004500001187983 */ /* 0x001ea20000300a00 */
[----:B------:R-:W2:Y:S02]  /*1a970*/  LDL.LU.64 R26, [R1+0x458] ;  /* 0x00045800011a7983 */ /* 0x000ea40000300a00 */
[----:B------:R-:W-:Y:S02]  /*1a980*/  STL.64 [R1+0x1a18], R10 ;  /* 0x001a180a01007387 */ /* 0x000fe40000100a00 */
[----:B------:R0:W-:Y:S02]  /*1a990*/  STL.64 [R1+0x1a10], R8 ;  /* 0x001a100801007387 */ /* 0x0001e40000100a00 */
[----:B0-----:R-:W-:-:S02]  /*1a9a0*/  IMAD.MOV.U32 R8, RZ, RZ, R6 ;  /* 0x000000ffff087224 */ /* 0x001fc400078e0006 */
[----:B------:R-:W3:Y:S01]  /*1a9b0*/  LDL.LU R6, [R1+0x1a78] ;  /* 0x001a780001067983 */ /* 0x000ee20000300800 */
[----:B------:R-:W4:Y:S02]  /*1a9c0*/  LDL.LU R9, [R1+0xa4] ;  /* 0x0000a40001097983 */ /* 0x000f240000300800 */
[----:B------:R-:W-:Y:S02]  /*1a9d0*/  STL [R1+0x179c], R2 ;  /* 0x00179c0201007387 */ /* 0x000fe40000100800 */
[----:B------:R-:W-:Y:S01]  /*1a9e0*/  STL [R1+0x1798], R28 ;  /* 0x0017981c01007387 */ /* 0x000fe20000100800 */
[----:B------:R-:W2:Y:S01]  /*1a9f0*/  LDL.LU.64 R14, [R1+0x1a70] ;  /* 0x001a7000010e7983 */ /* 0x000ea20000300a00 */
[----:B------:R-:W2:Y:S02]  /*1aa00*/  LDL.LU.64 R12, [R1+0x1a68] ;  /* 0x001a6800010c7983 */ /* 0x000ea40000300a00 */
[----:B------:R0:W-:Y:S02]  /*1aa10*/  STL.64 [R1+0x3b0], R20 ;  /* 0x0003b01401007387 */ /* 0x0001e40000100a00 */
[----:B------:R1:W-:Y:S01]  /*1aa20*/  STL.64 [R1+0x3b8], R22 ;  /* 0x0003b81601007387 */ /* 0x0003e20000100a00 */
[----:B0-----:R-:W4:Y:S01]  /*1aa30*/  LDL.LU.64 R20, [R1+0x240] ;  /* 0x0002400001147983 */ /* 0x001f220000300a00 */
[----:B-1----:R-:W4:Y:S03]  /*1aa40*/  LDL.LU.64 R22, [R1+0x248] ;  /* 0x0002480001167983 */ /* 0x002f260000300a00 */
[----:B---3--:R-:W-:Y:S01]  /*1aa50*/  STL.64 [R1+0x1a08], R6 ;  /* 0x001a080601007387 */ /* 0x008fe20000100a00 */
[----:B------:R0:W-:Y:S01]  /*1aa60*/  STL.64 [R1+0x1a00], R4 ;  /* 0x001a000401007387 */ /* 0x0001e20000100a00 */
[----:B--2---:R-:W-:Y:S02]  /*1aa70*/  HMMA.16816.F32.BF16 R16, R12, R16, R24 ;  /* 0x000000100c10723c */ /* 0x004fe40000041818 */
[----:B0-----:R-:W2:Y:S01]  /*1aa80*/  LDL.LU R4, [R1+0xb0] ;  /* 0x0000b00001047983 */ /* 0x001ea20000300800 */
[----:B------:R-:W-:-:S02]  /*1aa90*/  IMAD.MOV.U32 R5, RZ, RZ, R29 ;  /* 0x000000ffff057224 */ /* 0x000fc400078e001d */
[----:B------:R-:W3:Y:S02]  /*1aaa0*/  LDL.LU R29, [R1+0x1a60] ;  /* 0x001a6000011d7983 */ /* 0x000ee40000300800 */
[----:B------:R-:W2:Y:S01]  /*1aab0*/  LDL.LU.64 R26, [R1+0x1a58] ;  /* 0x001a5800011a7983 */ /* 0x000ea20000300a00 */
[----:B------:R-:W2:Y:S11]  /*1aac0*/  LDL.LU.64 R24, [R1+0x1a50] ;  /* 0x001a500001187983 */ /* 0x000eb60000300a00 */
[----:B------:R-:W-:Y:S04]  /*1aad0*/  @!UPT UIADD3 URZ, URZ, URZ, URZ ;  /* 0x0000003f3f3ff290 */ /* 0x000fe8000fffe03f */
[----:B------:R-:W-:Y:S01]  /*1aae0*/  STL.64 [R1+0x520], R16 ;  /* 0x0005201001007387 */ /* 0x000fe20000100a00 */
[----:B------:R0:W-:Y:S03]  /*1aaf0*/  STL.64 [R1+0x528], R18 ;  /* 0x0005281201007387 */ /* 0x0001e60000100a00 */
[----:B0-----:R-:W3:Y:S01]  /*1ab00*/  LDL.LU.64 R18, [R1+0x1a48] ;  /* 0x001a480001127983 */ /* 0x001ee20000300a00 */
[----:B------:R-:W3:Y:S01]  /*1ab10*/  LDL.LU.64 R16, [R1+0x1a40] ;  /* 0x001a400001107983 */ /* 0x000ee20000300a00 */
[C---:B--2---:R-:W-:Y:S02]  /*1ab20*/  HMMA.16816.F32.BF16 R4, R12.reuse, R4, R24 ;  /* 0x000000040c04723c */ /* 0x044fe40000041818 */
[----:B------:R-:W2:Y:S06]  /*1ab30*/  LDL.LU.64 R24, [R1+0x1a38] ;  /* 0x001a380001187983 */ /* 0x000eac0000300a00 */
[C---:B----4-:R-:W-:Y:S01]  /*1ab40*/  HMMA.16816.F32.BF16 R8, R12.reuse, R8, R20 ;  /* 0x000000080c08723c */ /* 0x050fe20000041814 */
[----:B---3--:R-:W0:Y:S11]  /*1ab50*/  LDSM.16.MT88.4 R20, [R29+0x9000] ;  /* 0x009000001d14783b */ /* 0x008e360000004200 */
[----:B------:R-:W-:Y:S03]  /*1ab60*/  @!UPT UIADD3 URZ, URZ, URZ, URZ ;  /* 0x0000003f3f3ff290 */ /* 0x000fe6000fffe03f */
[----:B------:R-:W-:Y:S01]  /*1ab70*/  STL.64 [R1+0x570], R4 ;  /* 0x0005700401007387 */ /* 0x000fe20000100a00 */
[----:B------:R2:W-:Y:S07]  /*1ab80*/  STL.64 [R1+0x578], R6 ;  /* 0x0005780601007387 */ /* 0x0005ee0000100a00 */
[----:B------:R-:W-:Y:S02]  /*1ab90*/  STL.64 [R1+0x560], R8 ;  /* 0x0005600801007387 */ /* 0x000fe40000100a00 */
[----:B------:R-:W-:Y:S01]  /*1aba0*/  STL.64 [R1+0x568], R10 ;  /* 0x0005680a01007387 */ /* 0x000fe20000100a00 */
[----:B0-----:R-:W-:Y:S01]  /*1abb0*/  STL.64 [R1+0x19f8], R22 ;  /* 0x0019f81601007387 */ /* 0x001fe20000100a00 */
[----:B--2---:R-:W-:Y:S03]  /*1abc0*/  HMMA.16816.F32.BF16 R4, R12, R24, R16 ;  /* 0x000000180c04723c */ /* 0x004fe60000041810 */
[----:B------:R-:W0:Y:S11]  /*1abd0*/  LDSM.16.MT88.4 R24, [R29+0x9080] ;  /* 0x009080001d18783b */ /* 0x000e360000004200 */
[----:B------:R-:W-:Y:S09]  /*1abe0*/  @!UPT UIADD3 URZ, URZ, URZ, URZ ;  /* 0x0000003f3f3ff290 */ /* 0x000ff2000fffe03f */
[----:B------:R-:W-:Y:S01]  /*1abf0*/  STL.64 [R1+0x550], R4 ;  /* 0x0005500401007387 */ /* 0x000fe20000100a00 */
[----:B------:R-:W-:Y:S02]  /*1ac00*/  STL.64 [R1+0x558], R6 ;  /* 0x0005580601007387 */ /* 0x000fe40000100a00 */
[----:B------:R-:W-:Y:S01]  /*1ac10*/  STL.64 [R1+0x19f0], R20 ;  /* 0x0019f01401007387 */ /* 0x000fe20000100a00 */
[----:B0-----:R-:W-:Y:S01]  /*1ac20*/  STL.64 [R1+0x1958], R26 ;  /* 0x0019581a01007387 */ /* 0x001fe20000100a00 */
[----:B------:R0:W-:Y:S03]  /*1ac30*/  STL.64 [R1+0x1950], R24 ;  /* 0x0019501801007387 */ /* 0x0001e60000100a00 */
[----:B0-----:R-:W2:Y:S01]  /*1ac40*/  LDL.LU R24, [R1+0x180] ;  /* 0x0001800001187983 */ /* 0x001ea20000300800 */
[----:B------:R-:W2:Y:S02]  /*1ac50*/  LDL.LU R25, [R1+0x184] ;  /* 0x0001840001197983 */ /* 0x000ea40000300800 */
[----:B------:R-:W3:Y:S02]  /*1ac60*/  LDL.LU R26, [R1+0x188] ;  /* 0x00018800011a7983 */ /* 0x000ee40000300800 */
[----:B------:R-:W3:Y:S01]  /*1ac70*/  LDL.LU R27, [R1+0x18c] ;  /* 0x00018c00011b7983 */ /* 0x000ee20000300800 */
[----:B------:R-:W-:Y:S01]  /*1ac80*/  LOP3.LUT R19, R29, 0x20, RZ, 0x3c, !PT ;  /* 0x000000201d137812 */ /* 0x000fe200078e3cff */
[----:B------:R-:W4:Y:S01]  /*1ac90*/  LDL.LU.64 R4, [R1+0x430] ;  /* 0x0004300001047983 */ /* 0x000f220000300a00 */
[----:B------:R-:W4:Y:S04]  /*1aca0*/  LDL.LU.64 R6, [R1+0x438] ;  /* 0x0004380001067983 */ /* 0x000f280000300a00 */
[----:B------:R-:W0:Y:S04]  /*1acb0*/  LDSM.16.MT88.4 R16, [R19+0x9000] ;  /* 0x009000001310783b */ /* 0x000e280000004200 */
[----:B---3--:R-:W-:Y:S01]  /*1acc0*/  STL.64 [R1+0x1978], R26 ;  /* 0x0019781a01007387 */ /* 0x008fe20000100a00 */
[----:B--2---:R1:W-:Y:S03]  /*1acd0*/  STL.64 [R1+0x1970], R24 ;  /* 0x0019701801007387 */ /* 0x0043e60000100a00 */
[----:B-1----:R-:W4:Y:S01]  /*1ace0*/  LDL.LU.64 R24, [R1+0x30] ;  /* 0x0000300001187983 */ /* 0x002f220000300a00 */
[----:B------:R-:W2:Y:S02]  /*1acf0*/  LDL.64 R26, [R1+0x38] ;  /* 0x00003800011a7983 */ /* 0x000ea40000100a00 */
[----:B0-----:R-:W-:Y:S02]  /*1ad00*/  STL.64 [R1+0x18e8], R18 ;  /* 0x0018e81201007387 */ /* 0x001fe40000100a00 */
[----:B------:R0:W-:Y:S02]  /*1ad10*/  STL.64 [R1+0x18e0], R16 ;  /* 0x0018e01001007387 */ /* 0x0001e40000100a00 */
[----:B0-----:R-:W3:Y:S01]  /*1ad20*/  LDL.LU R16, [R1+0x190] ;  /* 0x0001900001107983 */ /* 0x001ee20000300800 */
[----:B------:R-:W3:Y:S02]  /*1ad30*/  LDL.LU R17, [R1+0x194] ;  /* 0x0001940001117983 */ /* 0x000ee40000300800 */
[----:B------:R-:W2:Y:S02]  /*1ad40*/  LDL.LU R18, [R1+0x198] ;  /* 0x0001980001127983 */ /* 0x000ea40000300800 */
[----:B------:R-:W2:Y:S02]  /*1ad50*/  LDL.LU R19, [R1+0x19c] ;  /* 0x00019c0001137983 */ /* 0x000ea40000300800 */
[----:B--2---:R-:W-:Y:S01]  /*1ad60*/  STL.64 [R1+0x1988], R18 ;  /* 0x0019881201007387 */ /* 0x004fe20000100a00 */
[----:B---3--:R0:W-:Y:S03]  /*1ad70*/  STL.64 [R1+0x1980], R16 ;  /* 0x0019801001007387 */ /* 0x0081e60000100a00 */
[----:B0-----:R-:W2:Y:S01]  /*1ad80*/  LDL.LU R16, [R1+0x1a0] ;  /* 0x0001a00001107983 */ /* 0x001ea20000300800 */
[----:B------:R-:W2:Y:S02]  /*1ad90*/  LDL.LU R17, [R1+0x1a4] ;  /* 0x0001a40001117983 */ /* 0x000ea40000300800 */
[----:B------:R-:W3:Y:S02]  /*1ada0*/  LDL.LU R18, [R1+0x1a8] ;  /* 0x0001a80001127983 */ /* 0x000ee40000300800 */
[----:B------:R-:W3:Y:S02]  /*1adb0*/  LDL.LU R19, [R1+0x1ac] ;  /* 0x0001ac0001137983 */ /* 0x000ee40000300800 */
[----:B---3--:R0:W-:Y:S01]  /*1adc0*/  STL.64 [R1+0x1998], R18 ;  /* 0x0019981201007387 */ /* 0x0081e20000100a00 */
[----:B--2---:R-:W-:Y:S03]  /*1add0*/  STL.64 [R1+0x1990], R16 ;  /* 0x0019901001007387 */ /* 0x004fe60000100a00 */
[----:B0-----:R-:W2:Y:S04]  /*1ade0*/  LDL R18, [R1+0x98] ;  /* 0x0000980001127983 */ /* 0x001ea80000100800 */
[----:B------:R-:W2:Y:S01]  /*1adf0*/  LDL R19, [R1+0x9c] ;  /* 0x00009c0001137983 */ /* 0x000ea20000100800 */
[----:B------:R-:W-:-:S03]  /*1ae00*/  IMAD.MOV.U32 R8, RZ, RZ, R3 ;  /* 0x000000ffff087224 */ /* 0x000fc600078e0003 */
[----:B--2---:R0:W-:Y:S04]  /*1ae10*/  STL.64 [R1+0x19a8], R18 ;  /* 0x0019a81201007387 */ /* 0x0041e80000100a00 */
[----:B0-----:R-:W2:Y:S04]  /*1ae20*/  LDL R18, [R1+0xa8] ;  /* 0x0000a80001127983 */ /* 0x001ea80000100800 */
[----:B------:R-:W2:Y:S01]  /*1ae30*/  LDL R19, [R1+0xac] ;  /* 0x0000ac0001137983 */ /* 0x000ea20000100800 */
[----:B------:R-:W3:Y:S02]  /*1ae40*/  LDL.LU R3, [R1+0x1a30] ;  /* 0x001a300001037983 */ /* 0x000ee40000300800 */
[----:B------:R-:W-:-:S02]  /*1ae50*/  IMAD.MOV.U32 R9, RZ, RZ, R0 ;  /* 0x000000ffff097224 */ /* 0x000fc400078e0000 */
[----:B------:R-:W3:Y:S04]  /*1ae60*/  LDL.LU R0, [R1+0x1a2c] ;  /* 0x001a2c0001007983 */ /* 0x000ee80000300800 */
[----:B--2---:R0:W-:Y:S04]  /*1ae70*/  STL.64 [R1+0x19c0], R18 ;  /* 0x0019c01201007387 */ /* 0x0041e80000100a00 */
[----:B0-----:R-:W2:Y:S01]  /*1ae80*/  LDL.64 R18, [R1+0xb8] ;  /* 0x0000b80001127983 */ /* 0x001ea20000100a00 */
[----:B----4-:R-:W-:Y:S03]  /*1ae90*/  HMMA.16816.F32.BF16 R4, R12, R24, R4 ;  /* 0x000000180c04723c */ /* 0x010fe60000041804 */
[----:B--2---:R0:W-:Y:S04]  /*1aea0*/  STL.64 [R1+0x19d8], R18 ;  /* 0x0019d81201007387 */ /* 0x0041e80000100a00 */
[----:B0-----:R-:W2:Y:S04]  /*1aeb0*/  LDL R18, [R1+0xc8] ;  /* 0x0000c80001127983 */ /* 0x001ea80000100800 */
[----:B------:R-:W2:Y:S04]  /*1aec0*/  LDL R19, [R1+0xcc] ;  /* 0x0000cc0001137983 */ /* 0x000ea80000100800 */
[----:B--2---:R0:W-:Y:S01]  /*1aed0*/  STL.64 [R1+0x1a20], R18 ;  /* 0x001a201201007387 */ /* 0x0041e20000100a00 */
[----:B------:R-:W2:Y:S03]  /*1aee0*/  LDL.LU.64 R16, [R1+0x210] ;  /* 0x0002100001107983 */ /* 0x000ea60000300a00 */
[----:B0-----:R-:W2:Y:S04]  /*1aef0*/  LDL.LU.64 R18, [R1+0x218] ;  /* 0x0002180001127983 */ /* 0x001ea80000300a00 */
[----:B------:R-:W-:Y:S02]  /*1af00*/  STL.64 [R1+0x680], R4 ;  /* 0x0006800401007387 */ /* 0x000fe40000100a00 */
[----:B------:R-:W-:Y:S02]  /*1af10*/  STL.64 [R1+0x688], R6 ;  /* 0x0006880601007387 */ /* 0x000fe40000100a00 */
[----:B------:R0:W-:Y:S01]  /*1af20*/  STL.64 [R1+0x19a0], R26 ;  /* 0x0019a01a01007387 */ /* 0x0001e20000100a00 */
[----:B------:R-:W4:Y:S01]  /*1af30*/  LDL.LU R24, [R1+0x1b0] ;  /* 0x0001b00001187983 */ /* 0x000f220000300800 */
[----:B------:R-:W4:Y:S03]  /*1af40*/  LDL.LU R25, [R1+0x1b4] ;  /* 0x0001b40001197983 */ /* 0x000f260000300800 */
[----:B0-----:R-:W2:Y:S01]  /*1af50*/  LDL.LU R26, [R1+0x1b8] ;  /* 0x0001b800011a7983 */ /* 0x001ea20000300800 */
[----:B------:R-:W2:Y:S02]  /*1af60*/  LDL.LU R27, [R1+0x1bc] ;  /* 0x0001bc00011b7983 */ /* 0x000ea40000300800 */
[----:B------:R-:W3:Y:S02]  /*1af70*/  LDL.LU.64 R4, [R1+0x1f0] ;  /* 0x0001f00001047983 */ /* 0x000ee40000300a00 */
[----:B------:R-:W3:Y:S01]  /*1af80*/  LDL.LU.64 R6, [R1+0x1f8] ;  /* 0x0001f80001067983 */ /* 0x000ee20000300a00 */
[----:B--2---:R-:W-:Y:S01]  /*1af90*/  STL.64 [R1+0x19b8], R26 ;  /* 0x0019b81a01007387 */ /* 0x004fe20000100a00 */
[----:B----4-:R0:W-:Y:S03]  /*1afa0*/  STL.64 [R1+0x19b0], R24 ;  /* 0x0019b01801007387 */ /* 0x0101e60000100a00 */
[----:B0-----:R-:W2:Y:S01]  /*1afb0*/  LDL.LU R24, [R1+0x1c0] ;  /* 0x0001c00001187983 */ /* 0x001ea20000300800 */
[----:B------:R-:W2:Y:S02]  /*1afc0*/  LDL.LU R25, [R1+0x1c4] ;  /* 0x0001c40001197983 */ /* 0x000ea40000300800 */
[----:B------:R-:W4:Y:S02]  /*1afd0*/  LDL.LU R26, [R1+0x1c8] ;  /* 0x0001c800011a7983 */ /* 0x000f240000300800 */
[----:B---3--:R-:W-:-:S02]  /*1afe0*/  IMAD.MOV.U32 R27, RZ, RZ, R0 ;  /* 0x000000ffff1b7224 */ /* 0x008fc400078e0000 */
[----:B------:R-:W3:Y:S01]  /*1aff0*/  LDL.LU R0, [R1+0x1a28] ;  /* 0x001a280001007983 */ /* 0x000ee20000300800 */
[----:B------:R-:W3:Y:S02]  /*1b000*/  LDL.LU.64 R20, [R1+0xd0] ;  /* 0x0000d00001147983 */ /* 0x000ee40000300a00 */
[----:B------:R-:W3:Y:S01]  /*1b010*/  LDL.LU.64 R22, [R1+0xd8] ;  /* 0x0000d80001167983 */ /* 0x000ee20000300a00 */
[C---:B------:R-:W-:Y:S01]  /*1b020*/  HMMA.16816.F32.BF16 R8, R12.reuse, R8, R16 ;  /* 0x000000080c08723c */ /* 0x040fe20000041810 */
[----:B----4-:R-:W-:Y:S01]  /*1b030*/  STL.64 [R1+0x19d0], R26 ;  /* 0x0019d01a01007387 */ /* 0x010fe20000100a00 */
[----:B--2---:R0:W-:Y:S03]  /*1b040*/  STL.64 [R1+0x19c8], R24 ;  /* 0x0019c81801007387 */ /* 0x0041e60000100a00 */
[----:B0-----:R-:W2:Y:S01]  /*1b050*/  LDL.LU R24, [R1+0x1d0] ;  /* 0x0001d00001187983 */ /* 0x001ea20000300800 */
[----:B------:R-:W2:Y:S02]  /*1b060*/  LDL.LU R25, [R1+0x1d4] ;  /* 0x0001d40001197983 */ /* 0x000ea40000300800 */
[----:B------:R-:W4:Y:S02]  /*1b070*/  LDL.LU R26, [R1+0x1d8] ;  /* 0x0001d800011a7983 */ /* 0x000f240000300800 */
[----:B------:R-:W4:Y:S02]  /*1b080*/  LDL.LU R27, [R1+0x1dc] ;  /* 0x0001dc00011b7983 */ /* 0x000f240000300800 */
[----:B----4-:R-:W-:Y:S01]  /*1b090*/  STL.64 [R1+0x19e8], R26 ;  /* 0x0019e81a01007387 */ /* 0x010fe20000100a00 */
[----:B--2---:R0:W-:Y:S03]  /*1b0a0*/  STL.64 [R1+0x19e0], R24 ;  /* 0x0019e01801007387 */ /* 0x0041e60000100a00 */
[----:B0-----:R-:W2:Y:S01]  /*1b0b0*/  LDL.LU R24, [R1+0x1e0] ;  /* 0x0001e00001187983 */ /* 0x001ea20000300800 */
[----:B------:R-:W2:Y:S02]  /*1b0c0*/  LDL.LU R25, [R1+0x1e4] ;  /* 0x0001e40001197983 */ /* 0x000ea40000300800 */
[----:B------:R-:W2:Y:S02]  /*1b0d0*/  LDL.LU R26, [R1+0x1e8] ;  /* 0x0001e800011a7983 */ /* 0x000ea40000300800 */
[----:B------:R-:W2:Y:S02]  /*1b0e0*/  LDL.LU.64 R18, [R1+0x1a20] ;  /* 0x001a200001127983 */ /* 0x000ea40000300a00 */
[----:B------:R-:W-:Y:S01]  /*1b0f0*/  STL.64 [R1+0x670], R8 ;  /* 0x0006700801007387 */ /* 0x000fe20000100a00 */
[----:B------:R0:W-:Y:S03]  /*1b100*/  STL.64 [R1+0x678], R10 ;  /* 0x0006780a01007387 */ /* 0x0001e60000100a00 */
[----:B0-----:R-:W4:Y:S01]  /*1b110*/  LDL.LU.64 R10, [R1+0x1a18] ;  /* 0x001a1800010a7983 */ /* 0x001f220000300a00 */
[----:B------:R-:W2:Y:S02]  /*1b120*/  LDL.LU.64 R8, [R1+0x1a10] ;  /* 0x001a100001087983 */ /* 0x000ea40000300a00 */
[----:B---3--:R-:W-:Y:S01]  /*1b130*/  IMAD.MOV.U32 R27, RZ, RZ, R0 ;  /* 0x000000ffff1b7224 */ /* 0x008fe200078e0000 */
[C---:B--2---:R-:W-:Y:S11]  /*1b140*/  HMMA.16816.F32.BF16 R4, R12.reuse, R8, R4 ;  /* 0x000000080c04723c */ /* 0x044ff60000041804 */
[----:B------:R-:W-:Y:S11]  /*1b150*/  @!UPT UIADD3 URZ, URZ, URZ, URZ ;  /* 0x0000003f3f3ff290 */ /* 0x000ff6000fffe03f */
[----:B------:R-:W-:Y:S01]  /*1b160*/  @!UPT UIADD3 URZ, URZ, URZ, URZ ;  /* 0x0000003f3f3ff290 */ /* 0x000fe2000fffe03f */
[----:B------:R-:W-:Y:S01]  /*1b170*/  STL.64 [R1+0x660], R4 ;  /* 0x0006600401007387 */ /* 0x000fe20000100a00 */
[----:B------:R0:W-:Y:S02]  /*1b180*/  STL [R1+0x668], R6 ;  /* 0x0006680601007387 */ /* 0x0001e40000100800 */
[----:B------:R-:W-:Y:S02]  /*1b190*/  IMAD.MOV.U32 R0, RZ, RZ, R7 ;  /* 0x000000ffff007224 */ /* 0x000fe400078e0007 */
[----:B0-----:R-:W2:Y:S01]  /*1b1a0*/  LDL.LU.64 R6, [R1+0x1a08] ;  /* 0x001a080001067983 */ /* 0x001ea20000300a00 */
[----:B------:R-:W3:Y:S02]  /*1b1b0*/  LDL.LU.64 R4, [R1+0x1a00] ;  /* 0x001a000001047983 */ /* 0x000ee40000300a00 */
[----:B------:R-:W-:Y:S01]  /*1b1c0*/  STL [R1+0x1650], R0 ;  /* 0x0016500001007387 */ /* 0x000fe20000100800 */
[----:B---3--:R-:W-:Y:S01]  /*1b1d0*/  HMMA.16816.F32.BF16 R12, R12, R4, R20 ;  /* 0x000000040c0c723c */ /* 0x008fe20000041814 */
[----:B------:R-:W3:Y:S01]  /*1b1e0*/  LDL.LU.64 R22, [R1+0x19f8] ;  /* 0x0019f80001167983 */ /* 0x000ee20000300a00 */
[----:B------:R-:W3:Y:S11]  /*1b1f0*/  LDL.LU.64 R20, [R1+0x19f0] ;  /* 0x0019f00001147983 */ /* 0x000ef60000300a00 */
[----:B------:R-:W-:Y:S10]  /*1b200*/  @!UPT UIADD3 URZ, URZ, URZ, URZ ;  /* 0x0000003f3f3ff290 */ /* 0x000ff4000fffe03f */
[----:B------:R-:W-:Y:S01]  /*1b210*/  STL.64 [R1+0x540], R12 ;  /* 0x0005400c01007387 */ /* 0x000fe20000100a00 */
[----:B------:R0:W-:Y:S03]  /*1b220*/  STL.64 [R1+0x548], R14 ;  /* 0x0005480e01007387 */ /* 0x0001e60000100a00 */
[----:B0-----:R-:W2:Y:S04]  /*1b230*/  LDL R14, [R1+0x28] ;  /* 0x00002800010e7983 */ /* 0x001ea80000100800 */
[----:B------:R-:W2:Y:S01]  /*1b240*/  LDL R15, [R1+0x2c] ;  /* 0x00002c00010f7983 */ /* 0x000ea20000100800 */
[C---:B---3--:R-:W-:Y:S03]  /*1b250*/  HMMA.16816.F32.BF16 R16, R20.reuse, R18, R24 ;  /* 0x000000121410723c */ /* 0x048fe60000041818 */
[----:B------:R-:W3:Y:S01]  /*1b260*/  LDL.LU.64 R26, [R1+0x19e8] ;  /* 0x0019e800011a7983 */ /* 0x000ee20000300a00 */
[----:B------:R-:W3:Y:S11]  /*1b270*/  LDL.LU.64 R24, [R1+0x19e0] ;  /* 0x0019e00001187983 */ /* 0x000ef60000300a00 */
[----:B------:R-:W-:Y:S08]  /*1b280*/  @!UPT UIADD3 URZ, URZ, URZ, URZ ;  /* 0x0000003f3f3ff290 */ /* 0x000ff0000fffe03f */
[----:B------:R-:W-:Y:S01]  /*1b290*/  STL.64 [R1+0x530], R16 ;  /* 0x0005301001007387 */ /* 0x000fe20000100a00 */
[----:B------:R0:W-:Y:S03]  /*1b2a0*/  STL.64 [R1+0x538], R18 ;  /* 0x0005381201007387 */ /* 0x0001e60000100a00 */
[----:B0-----:R-:W3:Y:S02]  /*1b2b0*/  LDL.LU.64 R18, [R1+0x19d8] ;  /* 0x0019d80001127983 */ /* 0x001ee40000300a00 */
[C---:B---3--:R-:W-:Y:S01]  /*1b2c0*/  HMMA.16816.F32.BF16 R24, R20.reuse, R18, R24 ;  /* 0x000000121418723c */ /* 0x048fe20000041818 */
[----:B------:R-:W-:Y:S02]  /*1b2d0*/  IMAD.MOV.U32 R5, RZ, RZ, R18 ;  /* 0x000000ffff057224 */ /* 0x000fe400078e0012 */
[----:B------:R-:W-:Y:S11]  /*1b2e0*/  IMAD.MOV.U32 R4, RZ, RZ, R19 ;  /* 0x000000ffff047224 */ /* 0x000ff600078e0013 */
[----:B------:R-:W-:Y:S09]  /*1b2f0*/  @!UPT UIADD3 URZ, URZ, URZ, URZ ;  /* 0x0000003f3f3ff290 */ /* 0x000ff2000fffe03f */
[----:B------:R-:W-:Y:S01]  /*1b300*/  STL.64 [R1+0x510], R24 ;  /* 0x0005101801007387 */ /* 0x000fe20000100a00 */
[----:B------:R0:W-:Y:S03]  /*1b310*/  STL.64 [R1+0x518], R26 ;  /* 0x0005181a01007387 */ /* 0x0001e60000100a00 */
[----:B0-----:R-:W3:Y:S01]  /*1b320*/  LDL.LU.64 R26, [R1+0x19d0] ;  /* 0x0019d000011a7983 */ /* 0x001ee20000300a00 */
[----:B------:R-:W3:Y:S02]  /*1b330*/  LDL.LU.64 R24, [R1+0x19c8] ;  /* 0x0019c80001187983 */ /* 0x000ee40000300a00 */
[----:B------:R-:W3:Y:S02]  /*1b340*/  LDL.LU.64 R18, [R1+0x19c0] ;  /* 0x0019c00001127983 */ /* 0x000ee40000300a00 */
[C---:B---3--:R-:W-:Y:S01]  /*1b350*/  HMMA.16816.F32.BF16 R16, R20.reuse, R18, R24 ;  /* 0x000000121410723c */ /* 0x048fe20000041818 */
[----:B------:R-:W3:Y:S01]  /*1b360*/  LDL.LU.64 R26, [R1+0x19b8] ;  /* 0x0019b800011a7983 */ /* 0x000ee20000300a00 */
[----:B------:R-:W3:Y:S11]  /*1b370*/  LDL.LU.64 R24, [R1+0x19b0] ;  /* 0x0019b00001187983 */ /* 0x000ef60000300a00 */
[----:B------:R-:W-:Y:S10]  /*1b380*/  @!UPT UIADD3 URZ, URZ, URZ, URZ ;  /* 0x0000003f3f3ff290 */ /* 0x000ff4000fffe03f */
[----:B------:R-:W-:Y:S01]  /*1b390*/  STL.64 [R1+0x500], R16 ;  /* 0x0005001001007387 */ /* 0x000fe20000100a00 */
[----:B------:R0:W-:Y:S03]  /*1b3a0*/  STL.64 [R1+0x508], R18 ;  /* 0x0005081201007387 */ /* 0x0001e60000100a00 */
[----:B0-----:R-:W3:Y:S02]  /*1b3b0*/  LDL.LU.64 R18, [R1+0x19a8] ;  /* 0x0019a80001127983 */ /* 0x001ee40000300a00 */
[C---:B---3--:R-:W-:Y:S02]  /*1b3c0*/  HMMA.16816.F32.BF16 R16, R20.reuse, R18, R24 ;  /* 0x000000121410723c */ /* 0x048fe40000041818 */
[----:B------:R-:W3:Y:S11]  /*1b3d0*/  LDL.LU.64 R26, [R1+0x19a0] ;  /* 0x0019a000011a7983 */ /* 0x000ef60000300a00 */
[----:B------:R-:W-:Y:S10]  /*1b3e0*/  @!UPT UIADD3 URZ, URZ, URZ, URZ ;  /* 0x0000003f3f3ff290 */ /* 0x000ff4000fffe03f */
[----:B------:R-:W-:Y:S01]  /*1b3f0*/  STL.64 [R1+0x4f0], R16 ;  /* 0x0004f01001007387 */ /* 0x000fe20000100a00 */
[----:B------:R0:W-:Y:S03]  /*1b400*/  STL.64 [R1+0x4f8], R18 ;  /* 0x0004f81201007387 */ /* 0x0001e60000100a00 */
[----:B0-----:R-:W3:Y:S01]  /*1b410*/  LDL.LU.64 R18, [R1+0x1998] ;  /* 0x0019980001127983 */ /* 0x001ee20000300a00 */
[----:B------:R-:W3:Y:S02]  /*1b420*/  LDL.LU.64 R16, [R1+0x1990] ;  /* 0x0019900001107983 */ /* 0x000ee40000300a00 */
[C---:B---3--:R-:W-:Y:S11]  /*1b430*/  HMMA.16816.F32.BF16 R16, R20.reuse, R26, R16 ;  /* 0x0000001a1410723c */ /* 0x048ff60000041810 */
[----:B------:R-:W-:Y:S11]  /*1b440*/  @!UPT UIADD3 URZ, URZ, URZ, URZ ;  /* 0x0000003f3f3ff290 */ /* 0x000ff6000fffe03f */
[----:B------:R-:W-:Y:S01]  /*1b450*/  @!UPT UIADD3 URZ, URZ, URZ, URZ ;  /* 0x0000003f3f3ff290 */ /* 0x000fe2000fffe03f */
[----:B------:R-:W-:Y:S01]  /*1b460*/  STL.64 [R1+0x4e0], R16 ;  /* 0x0004e01001007387 */ /* 0x000fe20000100a00 */
[----:B------:R0:W-:Y:S03]  /*1b470*/  STL.64 [R1+0x4e8], R18 ;  /* 0x0004e81201007387 */ /* 0x0001e60000100a00 */
[----:B0-----:R-:W3:Y:S01]  /*1b480*/  LDL.LU.64 R18, [R1+0x1988] ;  /* 0x0019880001127983 */ /* 0x001ee20000300a00 */
[----:B------:R-:W3:Y:S02]  /*1b490*/  LDL.LU.64 R16, [R1+0x1980] ;  /* 0x0019800001107983 */ /* 0x000ee40000300a00 */
[----:B------:R-:W-:Y:S02]  /*1b4a0*/  IMAD.MOV.U32 R2, RZ, RZ, R26 ;  /* 0x000000ffff027224 */ /* 0x000fe400078e001a */
[----:B------:R-:W-:Y:S02]  /*1b4b0*/  IMAD.MOV.U32 R0, RZ, RZ, R27 ;  /* 0x000000ffff007224 */ /* 0x000fe400078e001b */
[----:B------:R-:W4:Y:S01]  /*1b4c0*/  LDL.LU.64 R26, [R1+0x1978] ;  /* 0x00197800011a7983 */ /* 0x000f220000300a00 */
[----:B------:R-:W4:Y:S02]  /*1b4d0*/  LDL.LU.64 R24, [R1+0x1970] ;  /* 0x0019700001187983 */ /* 0x000f240000300a00 */
[----:B--2---:R0:W-:Y:S01]  /*1b4e0*/  STL.64 [R1+0x1910], R14 ;  /* 0x0019100e01007387 */ /* 0x0041e20000100a00 */
[C---:B---3--:R-:W-:Y:S01]  /*1b4f0*/  HMMA.16816.F32.BF16 R16, R20.reuse, R14, R16 ;  /* 0x0000000e1410723c */ /* 0x048fe20000041810 */
[----:B0-----:R-:W2:Y:S11]  /*1b500*/  LDL.64 R14, [R1+0xa8] ;  /* 0x0000a800010e7983 */ /* 0x001eb60000100a00 */
[----:B------:R-:W-:Y:S11]  /*1b510*/  @!UPT UIADD3 URZ, URZ, URZ, URZ ;  /* 0x0000003f3f3ff290 */ /* 0x000ff6000fffe03f */
[----:B------:R-:W-:Y:S01]  /*1b520*/  STL.64 [R1+0x4d0], R16 ;  /* 0x0004d01001007387 */ /* 0x000fe20000100a00 */
[----:B------:R-:W-:Y:S03]  /*1b530*/  STL.64 [R1+0x4d8], R18 ;  /* 0x0004d81201007387 */ /* 0x000fe60000100a00 */
[----:B--2---:R4:W-:Y:S02]  /*1b540*/  STL.64 [R1+0x1920], R14 ;  /* 0x0019200e01007387 */ /* 0x0049e40000100a00 */
[----:B----4-:R-:W-:Y:S02]  /*1b550*/  HMMA.16816.F32.BF16 R12, R20, R10, R24 ;  /* 0x0000000a140c723c */ /* 0x010fe40000041818 */
[----:B------:R-:W2:Y:S11]  /*1b560*/  LDL.LU R24, [R1+0x170] ;  /* 0x0001700001187983 */ /* 0x000eb60000300800 */
[----:B------:R-:W-:Y:S10]  /*1b570*/  @!UPT UIADD3 URZ, URZ, URZ, URZ ;  /* 0x0000003f3f3ff290 */ /* 0x000ff4000fffe03f */
[----:B------:R-:W-:Y:S01]  /*1b580*/  STL.64 [R1+0x4c0], R12 ;  /* 0x0004c00c01007387 */ /* 0x000fe20000100a00 */
[----:B------:R0:W-:Y:S02]  /*1b590*/  STL.64 [R1+0x4c8], R14 ;  /* 0x0004c80e01007387 */ /* 0x0001e40000100a00 */
[----:B------:R-:W2:Y:S02]  /*1b5a0*/  LDL.LU R25, [R1+0x174] ;  /* 0x0001740001197983 */ /* 0x000ea40000300800 */
[----:B------:R-:W2:Y:S01]  /*1b5b0*/  LDL.LU R26, [R1+0x178] ;  /* 0x00017800011a7983 */ /* 0x000ea20000300800 */
[----:B------:R-:W2:Y:S01]  /*1b5c0*/  LDL.LU R27, [R1+0x17c] ;  /* 0x00017c00011b7983 */ /* 0x000ea20000300800 */
[----:B0-----:R-:W-:Y:S02]  /*1b5d0*/  IMAD.MOV.U32 R14, RZ, RZ, R5 ;  /* 0x000000ffff0e7224 */ /* 0x001fe400078e0005 */
[----:B------:R-:W-:-:S05]  /*1b5e0*/  IMAD.MOV.U32 R15, RZ, RZ, R4 ;  /* 0x000000ffff0f7224 */ /* 0x000fca00078e0004 */
[----:B------:R0:W-:Y:S04]  /*1b5f0*/  STL.64 [R1+0x1938], R14 ;  /* 0x0019380e01007387 */ /* 0x0001e80000100a00 */
[----:B0-----:R-:W3:Y:S01]  /*1b600*/  LDL.64 R14, [R1+0xc8] ;  /* 0x0000c800010e7983 */ /* 0x001ee20000100a00 */
[----:B------:R0:W-:Y:S02]  /*1b610*/  STL.64 [R1+0x1918], R10 ;  /* 0x0019180a01007387 */ /* 0x0001e40000100a00 */
[----:B------:R-:W4:Y:S02]  /*1b620*/  LDL.LU R8, [R1+0x120] ;  /* 0x0001200001087983 */ /* 0x000f240000300800 */
[----:B------:R-:W4:Y:S01]  /*1b630*/  LDL.LU R9, [R1+0x124] ;  /* 0x0001240001097983 */ /* 0x000f220000300800 */
[----:B0-----:R-:W2:Y:S01]  /*1b640*/  LDL.LU R10, [R1+0x128] ;  /* 0x00012800010a7983 */ /* 0x001ea20000300800 */
[----:B------:R-:W2:Y:S03]  /*1b650*/  LDL.LU R11, [R1+0x12c] ;  /* 0x00012c00010b7983 */ /* 0x000ea60000300800 */
[----:B--2---:R-:W-:Y:S01]  /*1b660*/  STL.64 [R1+0x1930], R10 ;  /* 0x0019300a01007387 */ /* 0x004fe20000100a00 */
[----:B----4-:R0:W-:Y:S03]  /*1b670*/  STL.64 [R1+0x1928], R8 ;  /* 0x0019280801007387 */ /* 0x0101e60000100a00 */
[----:B0-----:R-:W2:Y:S01]  /*1b680*/  LDL.LU R8, [R1+0x130] ;  /* 0x0001300001087983 */ /* 0x001ea20000300800 */
[----:B------:R-:W2:Y:S02]  /*1b690*/  LDL.LU R9, [R1+0x134] ;  /* 0x0001340001097983 */ /* 0x000ea40000300800 */
[----:B------:R-:W4:Y:S02]  /*1b6a0*/  LDL.LU R10, [R1+0x138] ;  /* 0x00013800010a7983 */ /* 0x000f240000300800 */
[----:B------:R-:W4:Y:S02]  /*1b6b0*/  LDL.LU R11, [R1+0x13c] ;  /* 0x00013c00010b7983 */ /* 0x000f240000300800 */
[----:B------:R-:W-:-:S02]  /*1b6c0*/  IMAD.MOV.U32 R16, RZ, RZ, R3 ;  /* 0x000000ffff107224 */ /* 0x000fc400078e0003 */
[----:B------:R-:W-:Y:S02]  /*1b6d0*/  IMAD.MOV.U32 R17, RZ, RZ, R6 ;  /* 0x000000ffff117224 */ /* 0x000fe400078e0006 */
[----:B------:R-:W-:Y:S01]  /*1b6e0*/  IMAD.MOV.U32 R18, RZ, RZ, R7 ;  /* 0x000000ffff127224 */ /* 0x000fe200078e0007 */
[----:B----4-:R-:W-:Y:S01]  /*1b6f0*/  STL.64 [R1+0x1948], R10 ;  /* 0x0019480a01007387 */ /* 0x010fe20000100a00 */
[----:B--2---:R0:W-:Y:S03]  /*1b700*/  STL.64 [R1+0x1940], R8 ;  /* 0x0019400801007387 */ /* 0x0041e60000100a00 */
[----:B0-----:R-:W3:Y:S01]  /*1b710*/  LDL.LU R8, [R1+0x140] ;  /* 0x0001400001087983 */ /* 0x001ee20000300800 */
[----:B------:R-:W3:Y:S02]  /*1b720*/  LDL.LU R9, [R1+0x144] ;  /* 0x0001440001097983 */ /* 0x000ee40000300800 */
[----:B------:R-:W3:Y:S02]  /*1b730*/  LDL.LU R10, [R1+0x148] ;  /* 0x00014800010a7983 */ /* 0x000ee40000300800 */
[----:B------:R-:W3:Y:S01]  /*1b740*/  LDL.LU R11, [R1+0x14c] ;  /* 0x00014c00010b7983 */ /* 0x000ee20000300800 */
[----:B------:R-:W2:Y:S01]  /*1b750*/  LDL.LU R3, [R1+0x1968] ;  /* 0x0019680001037983 */ /* 0x000ea20000300800 */
[----:B------:R-:W4:Y:S02]  /*1b760*/  LDL.LU R6, [R1+0x1964] ;  /* 0x0019640001067983 */ /* 0x000f240000300800 */
[----:B------:R-:W4:Y:S02]  /*1b770*/  LDL.LU R7, [R1+0x1960] ;  /* 0x0019600001077983 */ /* 0x000f240000300800 */
[----:B------:R-:W2:Y:S01]  /*1b780*/  LDL.LU R19, [R1+0xfc] ;  /* 0x0000fc0001137983 */ /* 0x000ea20000300800 */
[----:B----4-:R-:W-:Y:S01]  /*1b790*/  HMMA.16816.F32.BF16 R20, R20, R6, R24 ;  /* 0x000000061414723c */ /* 0x010fe20000041818 */
[----:B--2---:R-:W-:Y:S01]  /*1b7a0*/  STL.64 [R1+0x1900], R18 ;  /* 0x0019001201007387 */ /* 0x004fe20000100a00 */
[----:B------:R0:W-:Y:S03]  /*1b7b0*/  STL.64 [R1+0x18f8], R16 ;  /* 0x0018f81001007387 */ /* 0x0001e60000100a00 */
[----:B0-----:R-:W2:Y:S01]  /*1b7c0*/  LDL.LU R16, [R1+0x110] ;  /* 0x0001100001107983 */ /* 0x001ea20000300800 */
[----:B------:R-:W2:Y:S02]  /*1b7d0*/  LDL.LU R17, [R1+0x114] ;  /* 0x0001140001117983 */ /* 0x000ea40000300800 */
[----:B------:R-:W2:Y:S02]  /*1b7e0*/  LDL.LU R18, [R1+0x118] ;  /* 0x0001180001127983 */ /* 0x000ea40000300800 */
[----:B------:R-:W3:Y:S01]  /*1b7f0*/  LDL.LU.64 R26, [R1+0x1958] ;  /* 0x00195800011a7983 */ /* 0x000ee20000300a00 */
[----:B------:R-:W3:Y:S11]  /*1b800*/  LDL.LU.64 R24, [R1+0x1950] ;  /* 0x0019500001187983 */ /* 0x000ef60000300a00 */
[----:B------:R-:W-:Y:S01]  /*1b810*/  @!UPT UIADD3 URZ, URZ, URZ, URZ ;  /* 0x0000003f3f3ff290 */ /* 0x000fe2000fffe03f */
[----:B------:R-:W-:Y:S01]  /*1b820*/  STL.64 [R1+0x4b0], R20 ;  /* 0x0004b01401007387 */ /* 0x000fe20000100a00 */
[----:B------:R-:W-:Y:S02]  /*1b830*/  STL [R1+0x4b8], R22 ;  /* 0x0004b81601007387 */ /* 0x000fe40000100800 */
[----:B------:R0:W-:Y:S02]  /*1b840*/  STL.64 [R1+0x1908], R6 ;  /* 0x0019080601007387 */ /* 0x0001e40000100a00 */
[----:B------:R-:W-:Y:S02]  /*1b850*/  IMAD.MOV.U32 R19, RZ, RZ, R3 ;  /* 0x000000ffff137224 */ /* 0x000fe400078e0003 */
[----:B------:R-:W-:Y:S01]  /*1b860*/  IMAD.MOV.U32 R3, RZ, RZ, R23 ;  /* 0x000000ffff037224 */ /* 0x000fe200078e0017 */
[----:B0-----:R-:W2:Y:S01]  /*1b870*/  LDL.64 R6, [R1+0x98] ;  /* 0x0000980001067983 */ /* 0x001ea20000100a00 */
[----:B------:R-:W4:Y:S02]  /*1b880*/  LDL.LU R20, [R1+0x160] ;  /* 0x0001600001147983 */ /* 0x000f240000300800 */
[----:B------:R-:W4:Y:S02]  /*1b890*/  LDL.LU R21, [R1+0x164] ;  /* 0x0001640001157983 */ /* 0x000f240000300800 */
[----:B------:R-:W2:Y:S01]  /*1b8a0*/  LDL.LU R22, [R1+0x168] ;  /* 0x0001680001167983 */ /* 0x000ea20000300800 */
[----:B------:R-:W2:Y:S01]  /*1b8b0*/  LDL.LU R23, [R1+0x16c] ;  /* 0x00016c0001177983 */ /* 0x000ea20000300800 */
[C---:B---3--:R-:W-:Y:S03]  /*1b8c0*/  HMMA.16816.F32.BF16 R8, R24.reuse, R14, R8 ;  /* 0x0000000e1808723c */ /* 0x048fe60000041808 */
[----:B--2---:R0:W-:Y:S01]  /*1b8d0*/  STL.64 [R1+0x1870], R22 ;  /* 0x0018701601007387 */ /* 0x0041e20000100a00 */
[----:B----4-:R-:W-:Y:S02]  /*1b8e0*/  STL.64 [R1+0x1868], R20 ;  /* 0x0018681401007387 */ /* 0x010fe40000100a00 */
[----:B------:R-:W-:Y:S11]  /*1b8f0*/  STL [R1+0x15a0], R3 ;  /* 0x0015a00301007387 */ /* 0x000ff60000100800 */
[----:B------:R-:W-:Y:S06]  /*1b900*/  @!UPT UIADD3 URZ, URZ, URZ, URZ ;  /* 0x0000003f3f3ff290 */ /* 0x000fec000fffe03f */
[----:B------:R-:W-:Y:S01]  /*1b910*/  STL.64 [R1+0x440], R8 ;  /* 0x0004400801007387 */ /* 0x000fe20000100a00 */
[----:B------:R1:W-:Y:S01]  /*1b920*/  STL.64 [R1+0x448], R10 ;  /* 0x0004480a01007387 */ /* 0x0003e20000100a00 */
[----:B0-----:R-:W-:Y:S02]  /*1b930*/  IMAD.MOV.U32 R22, RZ, RZ, R2 ;  /* 0x000000ffff167224 */ /* 0x001fe400078e0002 */
[----:B------:R-:W-:Y:S02]  /*1b940*/  IMAD.MOV.U32 R23, RZ, RZ, R0 ;  /* 0x000000ffff177224 */ /* 0x000fe400078e0000 */
[----:B------:R-:W-:Y:S02]  /*1b950*/  IMAD.MOV.U32 R2, RZ, RZ, R14 ;  /* 0x000000ffff027224 */ /* 0x000fe400078e000e */
[----:B------:R-:W-:Y:S01]  /*1b960*/  IMAD.MOV.U32 R0, RZ, RZ, R15 ;  /* 0x000000ffff007224 */ /* 0x000fe200078e000f */
[----:B-1----:R-:W2:Y:S01]  /*1b970*/  LDL.LU.64 R10, [R1+0x1948] ;  /* 0x00194800010a7983 */ /* 0x002ea20000300a00 */
[----:B------:R-:W2:Y:S02]  /*1b980*/  LDL.LU.64 R8, [R1+0x1940] ;  /* 0x0019400001087983 */ /* 0x000ea40000300a00 */
[----:B------:R-:W2:Y:S02]  /*1b990*/  LDL.LU.64 R14, [R1+0x1938] ;  /* 0x00193800010e7983 */ /* 0x000ea40000300a00 */
[C---:B--2---:R-:W-:Y:S01]  /*1b9a0*/  HMMA.16816.F32.BF16 R12, R24.reuse, R14, R8 ;  /* 0x0000000e180c723c */ /* 0x044fe20000041808 */
[----:B------:R-:W2:Y:S01]  /*1b9b0*/  LDL.LU.64 R10, [R1+0x1930] ;  /* 0x00193000010a7983 */ /* 0x000ea20000300a00 */
[----:B------:R-:W2:Y:S11]  /*1b9c0*/  LDL.LU.64 R8, [R1+0x1928] ;  /* 0x0019280001087983 */ /* 0x000eb60000300a00 */
[----:B------:R-:W-:Y:S10]  /*1b9d0*/  @!UPT UIADD3 URZ, URZ, URZ, URZ ;  /* 0x0000003f3f3ff290 */ /* 0x000ff4000fffe03f */
[----:B------:R-:W-:Y:S01]  /*1b9e0*/  STL.64 [R1+0x430], R12 ;  /* 0x0004300c01007387 */ /* 0x000fe20000100a00 */
[----:B------:R0:W-:Y:S03]  /*1b9f0*/  STL.64 [R1+0x438], R14 ;  /* 0x0004380e01007387 */ /* 0x0001e60000100a00 */
[----:B0-----:R-:W2:Y:S01]  /*1ba00*/  LDL.LU.64 R14, [R1+0x1920] ;  /* 0x00192000010e7983 */ /* 0x001ea20000300a00 */
[----:B------:R-:W-:Y:S01]  /*1ba10*/  HMMA.16816.F32.BF16 R16, R24, R6, R16 ;  /* 0x000000061810723c */ /* 0x000fe20000041810 */
[----:B------:R-:W-:-:S07]  /*1ba20*/  IMAD.MOV.U32 R12, RZ, RZ, R6 ;  /* 0x000000ffff0c7224 */ /* 0x000fce00078e0006 */
[----:B--2---:R-:W-:Y:S01]  /*1ba30*/  HMMA.16816.F32.BF16 R8, R24, R14, R8 ;  /* 0x0000000e1808723c */ /* 0x004fe20000041808 */
[----:B------:R-:W-:Y:S11]  /*1ba40*/  IMAD.MOV.U32 R3, RZ, RZ, R15 ;  /* 0x000000ffff037224 */ /* 0x000ff600078e000f */
[----:B------:R-:W-:Y:S11]  /*1ba50*/  @!UPT UIADD3 URZ, URZ, URZ, URZ ;  /* 0x0000003f3f3ff290 */ /* 0x000ff6000fffe03f */
[----:B------:R0:W-:Y:S01]  /*1ba60*/  STL.64 [R1+0x240], R8 ;  /* 0x0002400801007387 */ /* 0x0001e20000100a00 */
[----:B------:R1:W-:Y:S02]  /*1ba70*/  STL.64 [R1+0x248], R10 ;  /* 0x0002480a01007387 */ /* 0x0003e40000100a00 */
[----:B0-----:R-:W-:Y:S01]  /*1ba80*/  IMAD.MOV.U32 R8, RZ, RZ, R14 ;  /* 0x000000ffff087224 */ /* 0x001fe200078e000e */
[----:B-1----:R-:W2:Y:S01]  /*1ba90*/  LDL.LU.64 R10, [R1+0x1918] ;  /* 0x00191800010a7983 */ /* 0x002ea20000300a00 */
[----:B------:R-:W3:Y:S02]  /*1baa0*/  LDL.LU.64 R14, [R1+0x1910] ;  /* 0x00191000010e7983 */ /* 0x000ee40000300a00 */
[----:B------:R-:W-:Y:S02]  /*1bab0*/  IMAD.MOV.U32 R9, RZ, RZ, R7 ;  /* 0x000000ffff097224 */ /* 0x000fe400078e0007 */
[----:B------:R-:W4:Y:S01]  /*1bac0*/  LDL.LU.64 R6, [R1+0x1908] ;  /* 0x0019080001067983 */ /* 0x000f220000300a00 */
[----:B------:R-:W-:-:S02]  /*1bad0*/  IMAD.MOV.U32 R5, RZ, RZ, R17 ;  /* 0x000000ffff057224 */ /* 0x000fc400078e0011 */
[----:B------:R-:W-:Y:S02]  /*1bae0*/  IMAD.MOV.U32 R4, RZ, RZ, R16 ;  /* 0x000000ffff047224 */ /* 0x000fe400078e0010 */
[----:B------:R0:W-:Y:S02]  /*1baf0*/  STL.64 [R1+0x228], R18 ;  /* 0x0002281201007387 */ /* 0x0001e40000100a00 */
[----:B0-----:R-:W3:Y:S01]  /*1bb00*/  LDL.LU.64 R18, [R1+0x1900] ;  /* 0x0019000001127983 */ /* 0x001ee20000300a00 */
[----:B------:R-:W3:Y:S02]  /*1bb10*/  LDL.LU.64 R16, [R1+0x18f8] ;  /* 0x0018f80001107983 */ /* 0x000ee40000300a00 */
[----:B------:R-:W-:Y:S02]  /*1bb20*/  STL [R1+0x15a8], R5 ;  /* 0x0015a80501007387 */ /* 0x000fe40000100800 */
[----:B------:R0:W-:Y:S01]  /*1bb30*/  STL [R1+0x15a4], R4 ;  /* 0x0015a40401007387 */ /* 0x0001e20000100800 */
[----:B----4-:R1:W-:Y:S01]  /*1bb40*/  STL.64 [R1+0x18f0], R6 ;  /* 0x0018f00601007387 */ /* 0x0103e20000100a00 */
[----:B0-----:R-:W4:Y:S02]  /*1bb50*/  LDL.LU R4, [R1+0x100] ;  /* 0x0001000001047983 */ /* 0x001f240000300800 */
[----:B------:R-:W4:Y:S01]  /*1bb60*/  LDL.LU R5, [R1+0x104] ;  /* 0x0001040001057983 */ /* 0x000f220000300800 */
[----:B-1----:R-:W4:Y:S01]  /*1bb70*/  LDL.LU R6, [R1+0x108] ;  /* 0x0001080001067983 */ /* 0x002f220000300800 */
[----:B------:R-:W4:Y:S02]  /*1bb80*/  LDL.LU R7, [R1+0x10c] ;  /* 0x00010c0001077983 */ /* 0x000f240000300800 */
[----:B------:R0:W-:Y:S01]  /*1bb90*/  STL.64 [R1+0x1880], R22 ;  /* 0x0018801601007387 */ /* 0x0001e20000100a00 */
[----:B----4-:R-:W-:Y:S07]  /*1bba0*/  HMMA.16816.F32.BF16 R4, R24, R22, R4 ;  /* 0x000000161804723c */ /* 0x010fee0000041804 */
[----:B0-----:R-:W-:-:S02]  /*1bbb0*/  IMAD.MOV.U32 R22, RZ, RZ, R12 ;  /* 0x000000ffff167224 */ /* 0x001fc400078e000c */
[----:B------:R-:W-:Y:S11]  /*1bbc0*/  IMAD.MOV.U32 R23, RZ, RZ, R9 ;  /* 0x000000ffff177224 */ /* 0x000ff600078e0009 */
[----:B------:R-:W-:Y:S03]  /*1bbd0*/  @!UPT UIADD3 URZ, URZ, URZ, URZ ;  /* 0x0000003f3f3ff290 */ /* 0x000fe6000fffe03f */
[----:B------:R-:W-:Y:S01]  /*1bbe0*/  STL.64 [R1+0x210], R4 ;  /* 0x0002100401007387 */ /* 0x000fe20000100a00 */
[----:B------:R3:W-:Y:S02]  /*1bbf0*/  STL.64 [R1+0x218], R6 ;  /* 0x0002180601007387 */ /* 0x0007e40000100a00 */
[----:B---3--:R-:W-:Y:S01]  /*1bc00*/  HMMA.16816.F32.BF16 R4, R24, R14, R16 ;  /* 0x0000000e1804723c */ /* 0x008fe20000041810 */
[----:B------:R0:W-:Y:S02]  /*1bc10*/  STL.64 [R1+0x1898], R22 ;  /* 0x0018981601007387 */ /* 0x0001e40000100a00 */
[----:B0-----:R-:W-:Y:S02]  /*1bc20*/  IMAD.MOV.U32 R22, RZ, RZ, R8 ;  /* 0x000000ffff167224 */ /* 0x001fe400078e0008 */
[----:B------:R-:W-:-:S05]  /*1bc30*/  IMAD.MOV.U32 R23, RZ, RZ, R3 ;  /* 0x000000ffff177224 */ /* 0x000fca00078e0003 */
[----:B------:R0:W-:Y:S01]  /*1bc40*/  STL.64 [R1+0x18b0], R22 ;  /* 0x0018b01601007387 */ /* 0x0001e20000100a00 */
[----:B------:R-:W3:Y:S11]  /*1bc50*/  LDL.LU R20, [R1+0x70] ;  /* 0x0000700001147983 */ /* 0x000ef60000300800 */
[----:B------:R-:W-:Y:S01]  /*1bc60*/  @!UPT UIADD3 URZ, URZ, URZ, URZ ;  /* 0x0000003f3f3ff290 */ /* 0x000fe2000fffe03f */
[----:B------:R1:W-:Y:S01]  /*1bc70*/  STL.64 [R1+0x1f0], R4 ;  /* 0x0001f00401007387 */ /* 0x0003e20000100a00 */
[----:B------:R4:W-:Y:S02]  /*1bc80*/  STL.64 [R1+0x1f8], R6 ;  /* 0x0001f80601007387 */ /* 0x0009e40000100a00 */
[----:B------:R-:W3:Y:S01]  /*1bc90*/  LDL.LU R21, [R1+0x74] ;  /* 0x0000740001157983 */ /* 0x000ee20000300800 */
[----:B0-----:R-:W2:Y:S01]  /*1bca0*/  LDL.LU R22, [R1+0x78] ;  /* 0x0000780001167983 */ /* 0x001ea20000300800 */
[----:B------:R-:W2:Y:S03]  /*1bcb0*/  LDL.LU R23, [R1+0x7c] ;  /* 0x00007c0001177983 */ /* 0x000ea60000300800 */
[----:B-1----:R-:W3:Y:S01]  /*1bcc0*/  LDL.LU R4, [R1+0xe0] ;  /* 0x0000e00001047983 */ /* 0x002ee20000300800 */
[----:B------:R-:W3:Y:S02]  /*1bcd0*/  LDL.LU R5, [R1+0xe4] ;  /* 0x0000e40001057983 */ /* 0x000ee40000300800 */
[----:B----4-:R-:W4:Y:S02]  /*1bce0*/  LDL.LU R6, [R1+0xe8] ;  /* 0x0000e80001067983 */ /* 0x010f240000300800 */
[----:B------:R-:W4:Y:S01]  /*1bcf0*/  LDL.LU R7, [R1+0xec] ;  /* 0x0000ec0001077983 */ /* 0x000f220000300800 */
[----:B------:R-:W4:Y:S01]  /*1bd00*/  LDL.LU R16, [R1] ;  /* 0x0000000001107983 */ /* 0x000f220000300800 */
[----:B------:R-:W4:Y:S02]  /*1bd10*/  LDL.LU R17, [R1+0x4] ;  /* 0x0000040001117983 */ /* 0x000f240000300800 */
[----:B------:R-:W4:Y:S02]  /*1bd20*/  LDL.LU R18, [R1+0x8] ;  /* 0x0000080001127983 */ /* 0x000f240000300800 */
[----:B------:R-:W4:Y:S01]  /*1bd30*/  LDL.LU R19, [R1+0xc] ;  /* 0x00000c0001137983 */ /* 0x000f220000300800 */
[----:B--2---:R-:W-:Y:S01]  /*1bd40*/  STL.64 [R1+0x18d0], R22 ;  /* 0x0018d01601007387 */ /* 0x004fe20000100a00 */
[----:B---3--:R-:W-:Y:S03]  /*1bd50*/  STL.64 [R1+0x18c8], R20 ;  /* 0x0018c81401007387 */ /* 0x008fe60000100a00 */
[----:B------:R0:W-:Y:S01]  /*1bd60*/  STL.64 [R1+0x1878], R14 ;  /* 0x0018780e01007387 */ /* 0x0001e20000100a00 */
[----:B------:R-:W2:Y:S03]  /*1bd70*/  LDL.LU R12, [R1+0x40] ;  /* 0x00004000010c7983 */ /* 0x000ea60000300800 */
[----:B------:R-:W2:Y:S04]  /*1bd80*/  LDL.LU R13, [R1+0x44] ;  /* 0x00004400010d7983 */ /* 0x000ea80000300800 */
[----:B0-----:R-:W3:Y:S01]  /*1bd90*/  LDL.LU R14, [R1+0x48] ;  /* 0x00004800010e7983 */ /* 0x001ee20000300800 */
[----:B------:R-:W3:Y:S03]  /*1bda0*/  LDL.LU R15, [R1+0x4c] ;  /* 0x00004c00010f7983 */ /* 0x000ee60000300800 */
[----:B---3--:R-:W-:Y:S01]  /*1bdb0*/  STL.64 [R1+0x1890], R14 ;  /* 0x0018900e01007387 */ /* 0x008fe20000100a00 */
[----:B--2---:R0:W-:Y:S03]  /*1bdc0*/  STL.64 [R1+0x1888], R12 ;  /* 0x0018880c01007387 */ /* 0x0041e60000100a00 */
[----:B0-----:R-:W2:Y:S01]  /*1bdd0*/  LDL.LU R12, [R1+0x50] ;  /* 0x00005000010c7983 */ /* 0x001ea20000300800 */
[----:B------:R-:W2:Y:S02]  /*1bde0*/  LDL.LU R13, [R1+0x54] ;  /* 0x00005400010d7983 */ /* 0x000ea40000300800 */
[----:B------:R-:W3:Y:S02]  /*1bdf0*/  LDL.LU R14, [R1+0x58] ;  /* 0x00005800010e7983 */ /* 0x000ee40000300800 */
[----:B------:R-:W3:Y:S02]  /*1be00*/  LDL.LU R15, [R1+0x5c] ;  /* 0x00005c00010f7983 */ /* 0x000ee40000300800 */
[----:B---3--:R-:W-:Y:S01]  /*1be10*/  STL.64 [R1+0x18a8], R14 ;  /* 0x0018a80e01007387 */ /* 0x008fe20000100a00 */
[----:B--2---:R0:W-:Y:S03]  /*1be20*/  STL.64 [R1+0x18a0], R12 ;  /* 0x0018a00c01007387 */ /* 0x0041e60000100a00 */
[----:B0-----:R-:W2:Y:S01]  /*1be30*/  LDL.LU R12, [R1+0x60] ;  /* 0x00006000010c7983 */ /* 0x001ea20000300800 */
[----:B------:R-:W2:Y:S02]  /*1be40*/  LDL.LU R13, [R1+0x64] ;  /* 0x00006400010d7983 */ /* 0x000ea40000300800 */
[----:B------:R-:W3:Y:S02]  /*1be50*/  LDL.LU R14, [R1+0x68] ;  /* 0x00006800010e7983 */ /* 0x000ee40000300800 */
[----:B------:R-:W3:Y:S01]  /*1be60*/  LDL.LU R15, [R1+0x6c] ;  /* 0x00006c00010f7983 */ /* 0x000ee20000300800 */
[----:B----4-:R-:W-:Y:S01]  /*1be70*/  HMMA.16816.F32.BF16 R4, R24, R10, R4 ;  /* 0x0000000a1804723c */ /* 0x010fe20000041804 */
[----:B---3--:R0:W-:Y:S01]  /*1be80*/  STL.64 [R1+0x18c0], R14 ;  /* 0x0018c00e01007387 */ /* 0x0081e20000100a00 */
[----:B--2---:R1:W-:Y:S03]  /*1be90*/  STL.64 [R1+0x18b8], R12 ;  /* 0x0018b80c01007387 */ /* 0x0043e60000100a00 */
[----:B0-----:R-:W2:Y:S04]  /*1bea0*/  LDL.64 R14, [R1+0xb8] ;  /* 0x0000b800010e7983 */ /* 0x001ea80000100a00 */
[----:B--2---:R0:W-:Y:S01]  /*1beb0*/  STL.64 [R1+0x18d8], R14 ;  /* 0x0018d80e01007387 */ /* 0x0041e20000100a00 */
[----:B-1----:R-:W2:Y:S02]  /*1bec0*/  LDL.LU R12, [R1+0x80] ;  /* 0x00008000010c7983 */ /* 0x002ea40000300800 */
[----:B------:R-:W2:Y:S01]  /*1bed0*/  LDL.LU R13, [R1+0x84] ;  /* 0x00008400010d7983 */ /* 0x000ea20000300800 */
[----:B0-----:R-:W2:Y:S01]  /*1bee0*/  LDL.LU R14, [R1+0x88] ;  /* 0x00008800010e7983 */ /* 0x001ea20000300800 */
[----:B------:R-:W2:Y:S09]  /*1bef0*/  LDL.LU R15, [R1+0x8c] ;  /* 0x00008c00010f7983 */ /* 0x000eb20000300800 */
[----:B------:R-:W-:Y:S02]  /*1bf00*/  STL.64 [R1+0x1e0], R4 ;  /* 0x0001e00401007387 */ /* 0x000fe40000100a00 */
[----:B------:R0:W-:Y:S02]  /*1bf10*/  STL.64 [R1+0x1e8], R6 ;  /* 0x0001e80601007387 */ /* 0x0001e40000100a00 */
[----:B0-----:R-:W3:Y:S01]  /*1bf20*/  LDL.LU.64 R6, [R1+0x18f0] ;  /* 0x0018f00001067983 */ /* 0x001ee20000300a00 */
[----:B------:R-:W-:-:S02]  /*1bf30*/  IMAD.MOV.U32 R22, RZ, RZ, R2 ;  /* 0x000000ffff167224 */ /* 0x000fc400078e0002 */
[----:B------:R-:W-:Y:S01]  /*1bf40*/  IMAD.MOV.U32 R23, RZ, RZ, R0 ;  /* 0x000000ffff177224 */ /* 0x000fe200078e0000 */
[----:B---3--:R-:W-:Y:S01]  /*1bf50*/  HMMA.16816.F32.BF16 R24, R24, R6, R16 ;  /* 0x000000061818723c */ /* 0x008fe20000041810 */
[----:B------:R-:W2:Y:S01]  /*1bf60*/  LDL.LU.64 R18, [R1+0x18e8] ;  /* 0x0018e80001127983 */ /* 0x000ea20000300a00 */
[----:B------:R-:W2:Y:S11]  /*1bf70*/  LDL.LU.64 R16, [R1+0x18e0] ;  /* 0x0018e00001107983 */ /* 0x000eb60000300a00 */
[----:B------:R-:W-:Y:S10]  /*1bf80*/  @!UPT UIADD3 URZ, URZ, URZ, URZ ;  /* 0x0000003f3f3ff290 */ /* 0x000ff4000fffe03f */
[----:B------:R0:W-:Y:S01]  /*1bf90*/  STL.64 [R1+0x1d0], R24 ;  /* 0x0001d01801007387 */ /* 0x0001e20000100a00 */
[----:B------:R-:W-:Y:S02]  /*1bfa0*/  IMAD.MOV.U32 R4, RZ, RZ, R27 ;  /* 0x000000ffff047224 */ /* 0x000fe400078e001b */
[----:B------:R-:W-:Y:S01]  /*1bfb0*/  IMAD.MOV.U32 R5, RZ, RZ, R26 ;  /* 0x000000ffff057224 */ /* 0x000fe200078e001a */
[----:B0-----:R-:W3:Y:S01]  /*1bfc0*/  LDL.LU R24, [R1+0x10] ;  /* 0x0000100001187983 */ /* 0x001ee20000300800 */
[----:B------:R-:W3:Y:S02]  /*1bfd0*/  LDL.LU R25, [R1+0x14] ;  /* 0x0000140001197983 */ /* 0x000ee40000300800 */
[----:B------:R-:W3:Y:S02]  /*1bfe0*/  LDL.LU R26, [R1+0x18] ;  /* 0x00001800011a7983 */ /* 0x000ee40000300800 */
[----:B------:R-:W3:Y:S01]  /*1bff0*/  LDL.LU R27, [R1+0x1c] ;  /* 0x00001c00011b7983 */ /* 0x000ee20000300800 */
[----:B------:R-:W-:Y:S01]  /*1c000*/  STL [R1+0x15b0], R4 ;  /* 0x0015b00401007387 */ /* 0x000fe20000100800 */
[----:B------:R-:W-:Y:S01]  /*1c010*/  STL [R1+0x15ac], R5 ;  /* 0x0015ac0501007387 */ /* 0x000fe20000100800 */
[C---:B--2---:R-:W-:Y:S02]  /*1c020*/  HMMA.16816.F32.BF16 R20, R16.reuse, R22, R12 ;  /* 0x000000161014723c */ /* 0x044fe4000004180c */
[----:B------:R-:W2:Y:S11]  /*1c030*/  LDL.LU.64 R14, [R1+0x18d8] ;  /* 0x0018d800010e7983 */ /* 0x000eb60000300a00 */
[----:B------:R-:W-:Y:S10]  /*1c040*/  @!UPT UIADD3 URZ, URZ, URZ, URZ ;  /* 0x0000003f3f3ff290 */ /* 0x000ff4000fffe03f */
[----:B------:R-:W-:Y:S01]  /*1c050*/  STL.64 [R1+0x650], R20 ;  /* 0x0006501401007387 */ /* 0x000fe20000100a00 */
[----:B------:R0:W-:Y:S03]  /*1c060*/  STL.64 [R1+0x658], R22 ;  /* 0x0006581601007387 */ /* 0x0001e60000100a00 */
[----:B0-----:R-:W4:Y:S01]  /*1c070*/  LDL.LU.64 R22, [R1+0x18d0] ;  /* 0x0018d00001167983 */ /* 0x001f220000300a00 */
[----:B------:R-:W4:Y:S02]  /*1c080*/  LDL.LU.64 R20, [R1+0x18c8] ;  /* 0x0018c80001147983 */ /* 0x000f240000300a00 */
[----:B--2---:R-:W-:Y:S02]  /*1c090*/  IMAD.MOV.U32 R3, RZ, RZ, R14 ;  /* 0x000000ffff037224 */ /* 0x004fe400078e000e */
[----:B------:R-:W-:Y:S01]  /*1c0a0*/  IMAD.MOV.U32 R0, RZ, RZ, R15 ;  /* 0x000000ffff007224 */ /* 0x000fe200078e000f */
[C---:B----4-:R-:W-:Y:S01]  /*1c0b0*/  HMMA.16816.F32.BF16 R20, R16.reuse, R14, R20 ;  /* 0x0000000e1014723c */ /* 0x050fe20000041814 */
[----:B------:R-:W2:Y:S01]  /*1c0c0*/  LDL.LU.64 R14, [R1+0x18c0] ;  /* 0x0018c000010e7983 */ /* 0x000ea20000300a00 */
[----:B------:R-:W2:Y:S11]  /*1c0d0*/  LDL.LU.64 R12, [R1+0x18b8] ;  /* 0x0018b800010c7983 */ /* 0x000eb60000300a00 */
[----:B------:R-:W-:Y:S10]  /*1c0e0*/  @!UPT UIADD3 URZ, URZ, URZ, URZ ;  /* 0x0000003f3f3ff290 */ /* 0x000ff4000fffe03f */
[----:B------:R-:W-:Y:S01]  /*1c0f0*/  STL.64 [R1+0x640], R20 ;  /* 0x0006401401007387 */ /* 0x000fe20000100a00 */
[----:B------:R0:W-:Y:S02]  /*1c100*/  STL [R1+0x648], R22 ;  /* 0x0006481601007387 */ /* 0x0001e40000100800 */
[----:B------:R-:W-:Y:S02]  /*1c110*/  IMAD.MOV.U32 R8, RZ, RZ, R23 ;  /* 0x000000ffff087224 */ /* 0x000fe400078e0017 */
[----:B0-----:R-:W2:Y:S03]  /*1c120*/  LDL.LU.64 R22, [R1+0x18b0] ;  /* 0x0018b00001167983 */ /* 0x001ea60000300a00 */
[----:B------:R-:W-:Y:S01]  /*1c130*/  STL [R1+0x1490], R8 ;  /* 0x0014900801007387 */ /* 0x000fe20000100800 */
[C---:B--2---:R-:W-:Y:S01]  /*1c140*/  HMMA.16816.F32.BF16 R20, R16.reuse, R22, R12 ;  /* 0x000000161014723c */ /* 0x044fe2000004180c */
[----:B------:R-:W2:Y:S01]  /*1c150*/  LDL.LU.64 R14, [R1+0x18a8] ;  /* 0x0018a800010e7983 */ /* 0x000ea20000300a00 */
[----:B------:R-:W2:Y:S11]  /*1c160*/  LDL.LU.64 R12, [R1+0x18a0] ;  /* 0x0018a000010c7983 */ /* 0x000eb60000300a00 */
[----:B------:R-:W-:Y:S10]  /*1c170*/  @!UPT UIADD3 URZ, URZ, URZ, URZ ;  /* 0x0000003f3f3ff290 */ /* 0x000ff4000fffe03f */
[----:B------:R-:W-:Y:S01]  /*1c180*/  STL.64 [R1+0x630], R20 ;  /* 0x0006301401007387 */ /* 0x000fe20000100a00 */
[----:B------:R0:W-:Y:S03]  /*1c190*/  STL.64 [R1+0x638], R22 ;  /* 0x0006381601007387 */ /* 0x0001e60000100a00 */
[----:B0-----:R-:W2:Y:S02]  /*1c1a0*/  LDL.LU.64 R22, [R1+0x1898] ;  /* 0x0018980001167983 */ /* 0x001ea40000300a00 */
[C---:B--2---:R-:W-:Y:S02]  /*1c1b0*/  HMMA.16816.F32.BF16 R20, R16.reuse, R22, R12 ;  /* 0x000000161014723c */ /* 0x044fe4000004180c */
[----:B------:R-:W2:Y:S01]  /*1c1c0*/  LDL.LU.64 R14, [R1+0x1890] ;  /* 0x00189000010e7983 */ /* 0x000ea20000300a00 */
[----:B------:R-:W2:Y:S11]  /*1c1d0*/  LDL.LU.64 R12, [R1+0x1888] ;  /* 0x00188800010c7983 */ /* 0x000eb60000300a00 */
[----:B------:R-:W-:Y:S09]  /*1c1e0*/  @!UPT UIADD3 URZ, URZ, URZ, URZ ;  /* 0x0000003f3f3ff290 */ /* 0x000ff2000fffe03f */
[----:B------:R-:W-:Y:S01]  /*1c1f0*/  STL.64 [R1+0x620], R20 ;  /* 0x0006201401007387 */ /* 0x000fe20000100a00 */
[----:B------:R0:W-:Y:S02]  /*1c200*/  STL [R1+0x628], R22 ;  /* 0x0006281601007387 */ /* 0x0001e40000100800 */
[----:B------:R-:W-:Y:S02]  /*1c210*/  IMAD.MOV.U32 R8, RZ, RZ, R23 ;  /* 0x000000ffff087224 */ /* 0x000fe400078e0017 */
[----:B0-----:R-:W2:Y:S02]  /*1c220*/  LDL.LU.64 R22, [R1+0x1880] ;  /* 0x0018800001167983 */ /* 0x001ea40000300a00 */
[C---:B--2---:R-:W-:Y:S02]  /*1c230*/  HMMA.16816.F32.BF16 R20, R16.reuse, R22, R12 ;  /* 0x000000161014723c */ /* 0x044fe4000004180c */
[----:B------:R-:W3:Y:S11]  /*1c240*/  LDL.LU.64 R14, [R1+0x1878] ;  /* 0x00187800010e7983 */ /* 0x000ef60000300a00 */
[----:B------:R-:W-:Y:S10]  /*1c250*/  @!UPT UIADD3 URZ, URZ, URZ, URZ ;  /* 0x0000003f3f3ff290 */ /* 0x000ff4000fffe03f */
[----:B------:R-:W-:Y:S01]  /*1c260*/  STL.64 [R1+0x610], R20 ;  /* 0x0006101401007387 */ /* 0x000fe20000100a00 */
[----:B------:R0:W-:Y:S03]  /*1c270*/  STL.64 [R1+0x618], R22 ;  /* 0x0006181601007387 */ /* 0x0001e60000100a00 */
[----:B0-----:R-:W2:Y:S01]  /*1c280*/  LDL.LU.64 R22, [R1+0x1870] ;  /* 0x0018700001167983 */ /* 0x001ea20000300a00 */
[----:B------:R-:W2:Y:S01]  /*1c290*/  LDL.LU.64 R20, [R1+0x1868] ;  /* 0x0018680001147983 */ /* 0x000ea20000300a00 */
[C---:B------:R-:W-:Y:S01]  /*1c2a0*/  LOP3.LUT R9, R29.reuse, 0x20, RZ, 0x3c, !PT ;  /* 0x000000201d097812 */ /* 0x040fe200078e3cff */
[----:B---3--:R-:W-:Y:S01]  /*1c2b0*/  HMMA.16816.F32.BF16 R24, R16, R14, R24 ;  /* 0x0000000e1018723c */ /* 0x008fe20000041818 */
[----:B------:R-:W-:-:S03]  /*1c2c0*/  LOP3.LUT R2, R29, 0x40, RZ, 0x3c, !PT ;  /* 0x000000401d027812 */ /* 0x000fc600078e3cff */
[----:B------:R-:W-:Y:S04]  /*1c2d0*/  LDSM.16.MT88.4 R12, [R9+0x9080] ;  /* 0x00908000090c783b */ /* 0x000fe80000004200 */
[----:B--2---:R-:W-:Y:S11]  /*1c2e0*/  HMMA.16816.F32.BF16 R20, R16, R10, R20 ;  /* 0x0000000a1014723c */ /* 0x004ff60000041814 */
[----:B------:R-:W-:Y:S04]  /*1c2f0*/  @!UPT UIADD3 URZ, URZ, URZ, URZ ;  /* 0x0000003f3f3ff290 */ /* 0x000fe8000fffe03f */
[----:B------:R-:W-:Y:S01]  /*1c300*/  STL.64 [R1+0x600], R24 ;  /* 0x0006001801007387 */ /* 0x000fe20000100a00 */
[----:B------:R-:W-:Y:S02]  /*1c310*/  STL.64 [R1+0x608], R26 ;  /* 0x0006081a01007387 */ /* 0x000fe40000100a00 */
[----:B------:R0:W-:Y:S02]  /*1c320*/  STL.64 [R1+0x17f0], R10 ;  /* 0x0017f00a01007387 */ /* 0x0001e40000100a00 */
[----:B------:R-:W-:Y:S03]  /*1c330*/  STL.64 [R1+0x17e8], R8 ;  /* 0x0017e80801007387 */ /* 0x000fe60000100a00 */
[----:B------:R-:W-:Y:S01]  /*1c340*/  STL.64 [R1+0x5f0], R20 ;  /* 0x0005f01401007387 */ /* 0x000fe20000100a00 */
[----:B------:R-:W-:Y:S02]  /*1c350*/  STL.64 [R1+0x5f8], R22 ;  /* 0x0005f81601007387 */ /* 0x000fe40000100a00 */
[----:B0-----:R-:W2:Y:S02]  /*1c360*/  LDL.64 R10, [R1+0x28] ;  /* 0x00002800010a7983 */ /* 0x001ea40000100a00 */
[----:B------:R-:W0:Y:S01]  /*1c370*/  LDSM.16.MT88.4 R20, [R2+0x9000] ;  /* 0x009000000214783b */ /* 0x000e220000004200 */
[----:B--2---:R1:W-:Y:S04]  /*1c380*/  STL.64 [R1+0x1808], R10 ;  /* 0x0018080a01007387 */ /* 0x0043e80000100a00 */
[----:B-1----:R-:W2:Y:S04]  /*1c390*/  LDL.64 R10, [R1+0x38] ;  /* 0x00003800010a7983 */ /* 0x002ea80000100a00 */
[----:B--2---:R-:W-:Y:S01]  /*1c3a0*/  STL.64 [R1+0x1820], R10 ;  /* 0x0018200a01007387 */ /* 0x004fe20000100a00 */
[----:B------:R-:W-:Y:S02]  /*1c3b0*/  STL [R1+0x17a0], R29 ;  /* 0x0017a01d01007387 */ /* 0x000fe40000100800 */
[----:B0-----:R-:W-:Y:S02]  /*1c3c0*/  STL.64 [R1+0x17e0], R22 ;  /* 0x0017e01601007387 */ /* 0x001fe40000100a00 */
[----:B------:R0:W-:Y:S02]  /*1c3d0*/  STL.64 [R1+0x17d8], R20 ;  /* 0x0017d81401007387 */ /* 0x0001e40000100a00 */
[----:B0-----:R-:W2:Y:S01]  /*1c3e0*/  LDL.LU R20, [R1+0x2a0] ;  /* 0x0002a00001147983 */ /* 0x001ea20000300800 */
[----:B------:R-:W2:Y:S02]  /*1c3f0*/  LDL.LU R21, [R1+0x2a4] ;  /* 0x0002a40001157983 */ /* 0x000ea40000300800 */
[----:B------:R-:W3:Y:S02]  /*1c400*/  LDL.LU R22, [R1+0x2a8] ;  /* 0x0002a80001167983 */ /* 0x000ee40000300800 */
[----:B------:R-:W3:Y:S01]  /*1c410*/  LDL.LU R23, [R1+0x2ac] ;  /* 0x0002ac0001177983 */ /* 0x000ee20000300800 */
[----:B------:R-:W4:Y:S04]  /*1c420*/  LDL.64 R10, [R1+0x98] ;  /* 0x00009800010a7983 */ /* 0x000f280000100a00 */
[----:B----4-:R0:W-:Y:S01]  /*1c430*/  STL.64 [R1+0x1838], R10 ;  /* 0x0018380a01007387 */ /* 0x0101e20000100a00 */
[----:B------:R-:W4:Y:S02]  /*1c440*/  LDL.LU R24, [R1+0x150] ;  /* 0x0001500001187983 */ /* 0x000f240000300800 */
[----:B------:R-:W4:Y:S02]  /*1c450*/  LDL.LU R25, [R1+0x154] ;  /* 0x0001540001197983 */ /* 0x000f240000300800 */
[----:B------:R-:W4:Y:S01]  /*1c460*/  LDL.LU R26, [R1+0x158] ;  /* 0x00015800011a7983 */ /* 0x000f220000300800 */
[----:B------:R-:W4:Y:S01]  /*1c470*/  LDL.LU R27, [R1+0x15c] ;  /* 0x00015c00011b7983 */ /* 0x000f220000300800 */
[----:B0-----:R-:W-:-:S02]  /*1c480*/  IMAD.MOV.U32 R10, RZ, RZ, R3 ;  /* 0x000000ffff0a7224 */ /* 0x001fc400078e0003 */
[----:B------:R-:W-:-:S05]  /*1c490*/  IMAD.MOV.U32 R11, RZ, RZ, R0 ;  /* 0x000000ffff0b7224 */ /* 0x000fca00078e0000 */
[----:B------:R-:W-:Y:S01]  /*1c4a0*/  STL.64 [R1+0x1850], R10 ;  /* 0x0018500a01007387 */ /* 0x000fe20000100a00 */
[----:B---3--:R-:W-:Y:S02]  /*1c4b0*/  STL.64 [R1+0x1800], R22 ;  /* 0x0018001601007387 */ /* 0x008fe40000100a00 */
[----:B--2---:R0:W-:Y:S02]  /*1c4c0*/  STL.64 [R1+0x17f8], R20 ;  /* 0x0017f81401007387 */ /* 0x0041e40000100a00 */
[----:B0-----:R-:W2:Y:S01]  /*1c4d0*/  LDL.LU R20, [R1+0x280] ;  /* 0x0002800001147983 */ /* 0x001ea20000300800 */
[----:B------:R-:W2:Y:S02]  /*1c4e0*/  LDL.LU R21, [R1+0x284] ;  /* 0x0002840001157983 */ /* 0x000ea40000300800 */
[----:B------:R-:W3:Y:S02]  /*1c4f0*/  LDL.LU R22, [R1+0x288] ;  /* 0x0002880001167983 */ /* 0x000ee40000300800 */
[----:B------:R-:W3:Y:S01]  /*1c500*/  LDL.LU R23, [R1+0x28c] ;  /* 0x00028c0001177983 */ /* 0x000ee20000300800 */
[----:B------:R-:W2:Y:S04]  /*1c510*/  LDL.64 R10, [R1+0xc8] ;  /* 0x0000c800010a7983 */ /* 0x000ea80000100a00 */
        /* <DEDUP_REMOVED lines=19> */
[----:B------:R-:W0:Y:S01]  /*1c650*/  LDSM.16.MT88.4 R24, [R2+0x9080] ;  /* 0x009080000218783b */ /* 0x000e220000004200 */
[----:B------:R-:W-:-:S03]  /*1c660*/  LOP3.LUT R4, R29, 0x60, RZ, 0x3c, !PT ;  /* 0x000000601d047812 */ /* 0x000fc600078e3cff */
[----:B---3--:R-:W-:Y:S01]  /*1c670*/  STL.64 [R1+0x1860], R22 ;  /* 0x0018601601007387 */ /* 0x008fe20000100a00 */
[----:B--2---:R1:W-:Y:S03]  /*1c680*/  STL.64 [R1+0x1858], R20 ;  /* 0x0018581401007387 */ /* 0x0043e60000100a00 */
[----:B-1----:R-:W2:Y:S01]  /*1c690*/  LDL.LU R20, [R1+0x200] ;  /* 0x0002000001147983 */ /* 0x002ea20000300800 */
[----:B------:R-:W2:Y:S02]  /*1c6a0*/  LDL.LU R21, [R1+0x204] ;  /* 0x0002040001157983 */ /* 0x000ea40000300800 */
[----:B------:R-:W2:Y:S02]  /*1c6b0*/  LDL.LU R22, [R1+0x208] ;  /* 0x0002080001167983 */ /* 0x000ea40000300800 */
[----:B------:R-:W2:Y:S01]  /*1c6c0*/  LDL.LU R23, [R1+0x20c] ;  /* 0x00020c0001177983 */ /* 0x000ea20000300800 */
[----:B0-----:R-:W-:Y:S08]  /*1c6d0*/  STL.64 [R1+0x1758], R26 ;  /* 0x0017581a01007387 */ /* 0x001ff00000100a00 */
[----:B------:R-:W-:Y:S02]  /*1c6e0*/  STL.64 [R1+0x4a0], R16 ;  /* 0x0004a01001007387 */ /* 0x000fe40000100a00 */
[----:B------:R-:W-:Y:S02]  /*1c6f0*/  STL.64 [R1+0x4a8], R18 ;  /* 0x0004a81201007387 */ /* 0x000fe40000100a00 */
[----:B------:R-:W0:Y:S04]  /*1c700*/  LDSM.16.MT88.4 R16, [R4+0x9000] ;  /* 0x009000000410783b */ /* 0x000e280000004200 */
[----:B------:R1:W-:Y:S01]  /*1c710*/  STL.64 [R1+0x1750], R24 ;  /* 0x0017501801007387 */ /* 0x0003e20000100a00 */
[----:B------:R-:W-:-:S02]  /*1c720*/  IMAD.MOV.U32 R2, RZ, RZ, R10 ;  /* 0x000000ffff027224 */ /* 0x000fc400078e000a */
[----:B------:R-:W-:Y:S01]  /*1c730*/  IMAD.MOV.U32 R0, RZ, RZ, R11 ;  /* 0x000000ffff007224 */ /* 0x000fe200078e000b */
[----:B-1----:R-:W3:Y:S01]  /*1c740*/  LDL.LU R24, [R1+0x250] ;  /* 0x0002500001187983 */ /* 0x002ee20000300800 */
[----:B------:R-:W3:Y:S02]  /*1c750*/  LDL.LU R25, [R1+0x254] ;  /* 0x0002540001197983 */ /* 0x000ee40000300800 */
[----:B------:R-:W3:Y:S02]  /*1c760*/  LDL.LU R26, [R1+0x258] ;  /* 0x00025800011a7983 */ /* 0x000ee40000300800 */
[----:B------:R-:W3:Y:S01]  /*1c770*/  LDL.LU R27, [R1+0x25c] ;  /* 0x00025c00011b7983 */ /* 0x000ee20000300800 */
[----:B0-----:R0:W-:Y:S01]  /*1c780*/  STL.64 [R1+0x16d8], R18 ;  /* 0x0016d81201007387 */ /* 0x0011e20000100a00 */
[----:B------:R-:W-:Y:S03]  /*1c790*/  STL.64 [R1+0x16d0], R16 ;  /* 0x0016d01001007387 */ /* 0x000fe60000100a00 */
[----:B0-----:R-:W3:Y:S01]  /*1c7a0*/  LDL.64 R18, [R1+0xa8] ;  /* 0x0000a80001127983 */ /* 0x001ee20000100a00 */
[C---:B--2---:R-:W-:Y:S11]  /*1c7b0*/  HMMA.16816.F32.BF16 R20, R12.reuse, R10, R20 ;  /* 0x0000000a0c14723c */ /* 0x044ff60000041814 */
[----:B------:R-:W-:Y:S11]  /*1c7c0*/  @!UPT UIADD3 URZ, URZ, URZ, URZ ;  /* 0x0000003f3f3ff290 */ /* 0x000ff6000fffe03f */
[----:B------:R-:W-:Y:S01]  /*1c7d0*/  @!UPT UIADD3 URZ, URZ, URZ, URZ ;  /* 0x0000003f3f3ff290 */ /* 0x000fe2000fffe03f */
[----:B------:R-:W-:Y:S01]  /*1c7e0*/  STL.64 [R1+0x1c0], R20 ;  /* 0x0001c01401007387 */ /* 0x000fe20000100a00 */
[----:B------:R0:W-:Y:S03]  /*1c7f0*/  STL.64 [R1+0x1c8], R22 ;  /* 0x0001c81601007387 */ /* 0x0001e60000100a00 */
[----:B0-----:R-:W2:Y:S01]  /*1c800*/  LDL.LU.64 R22, [R1+0x1860] ;  /* 0x0018600001167983 */ /* 0x001ea20000300a00 */
[----:B------:R-:W2:Y:S02]  /*1c810*/  LDL.LU.64 R20, [R1+0x1858] ;  /* 0x0018580001147983 */ /* 0x000ea40000300a00 */
[----:B------:R-:W2:Y:S01]  /*1c820*/  LDL.LU.64 R10, [R1+0x1850] ;  /* 0x00185000010a7983 */ /* 0x000ea20000300a00 */
[C---:B---3--:R-:W-:Y:S08]  /*1c830*/  HMMA.16816.F32.BF16 R24, R12.reuse, R18, R24 ;  /* 0x000000120c18723c */ /* 0x048ff00000041818 */
[C---:B--2---:R-:W-:Y:S01]  /*1c840*/  HMMA.16816.F32.BF16 R8, R12.reuse, R10, R20 ;  /* 0x0000000a0c08723c */ /* 0x044fe20000041814 */
[----:B------:R-:W2:Y:S01]  /*1c850*/  LDL.LU.64 R22, [R1+0x1848] ;  /* 0x0018480001167983 */ /* 0x000ea20000300a00 */
[----:B------:R-:W2:Y:S11]  /*1c860*/  LDL.LU.64 R20, [R1+0x1840] ;  /* 0x0018400001147983 */ /* 0x000eb60000300a00 */
[----:B------:R-:W-:Y:S10]  /*1c870*/  @!UPT UIADD3 URZ, URZ, URZ, URZ ;  /* 0x0000003f3f3ff290 */ /* 0x000ff4000fffe03f */
[----:B------:R-:W-:Y:S01]  /*1c880*/  STL.64 [R1+0x1b0], R8 ;  /* 0x0001b00801007387 */ /* 0x000fe20000100a00 */
[----:B------:R0:W-:Y:S03]  /*1c890*/  STL.64 [R1+0x1b8], R10 ;  /* 0x0001b80a01007387 */ /* 0x0001e60000100a00 */
[----:B0-----:R-:W2:Y:S01]  /*1c8a0*/  LDL.LU.64 R10, [R1+0x1838] ;  /* 0x00183800010a7983 */ /* 0x001ea20000300a00 */
[----:B------:R0:W-:Y:S02]  /*1c8b0*/  STL.64 [R1+0x1a0], R24 ;  /* 0x0001a01801007387 */ /* 0x0001e40000100a00 */
[----:B------:R1:W-:Y:S01]  /*1c8c0*/  STL.64 [R1+0x1a8], R26 ;  /* 0x0001a81a01007387 */ /* 0x0003e20000100a00 */
[----:B0-----:R-:W3:Y:S01]  /*1c8d0*/  LDL.LU R24, [R1+0x290] ;  /* 0x0002900001187983 */ /* 0x001ee20000300800 */
[----:B------:R-:W3:Y:S02]  /*1c8e0*/  LDL.LU R25, [R1+0x294] ;  /* 0x0002940001197983 */ /* 0x000ee40000300800 */
[----:B-1----:R-:W3:Y:S02]  /*1c8f0*/  LDL.LU R26, [R1+0x298] ;  /* 0x00029800011a7983 */ /* 0x002ee40000300800 */
[----:B------:R-:W3:Y:S01]  /*1c900*/  LDL.LU R27, [R1+0x29c] ;  /* 0x00029c00011b7983 */ /* 0x000ee20000300800 */
[----:B------:R0:W-:Y:S04]  /*1c910*/  STL.64 [R1+0x17a8], R18 ;  /* 0x0017a81201007387 */ /* 0x0001e80000100a00 */
[----:B0-----:R-:W4:Y:S01]  /*1c920*/  LDL.64 R18, [R1+0xb8] ;  /* 0x0000b80001127983 */ /* 0x001f220000100a00 */
[----:B--2---:R-:W-:Y:S01]  /*1c930*/  HMMA.16816.F32.BF16 R20, R12, R10, R20 ;  /* 0x0000000a0c14723c */ /* 0x004fe20000041814 */
[----:B------:R-:W-:-:S02]  /*1c940*/  IMAD.MOV.U32 R29, RZ, RZ, R10 ;  /* 0x000000ffff1d7224 */ /* 0x000fc400078e000a */
[----:B----4-:R0:W-:Y:S11]  /*1c950*/  STL.64 [R1+0x17c0], R18 ;  /* 0x0017c01201007387 */ /* 0x0101f60000100a00 */
[----:B------:R-:W-:Y:S09]  /*1c960*/  @!UPT UIADD3 URZ, URZ, URZ, URZ ;  /* 0x0000003f3f3ff290 */ /* 0x000ff2000fffe03f */
[----:B------:R-:W-:Y:S02]  /*1c970*/  STL.64 [R1+0x190], R20 ;  /* 0x0001901401007387 */ /* 0x000fe40000100a00 */
[----:B------:R1:W-:Y:S02]  /*1c980*/  STL.64 [R1+0x198], R22 ;  /* 0x0001981601007387 */ /* 0x0003e40000100a00 */
[----:B0-----:R-:W-:Y:S02]  /*1c990*/  IMAD.MOV.U32 R18, RZ, RZ, R2 ;  /* 0x000000ffff127224 */ /* 0x001fe400078e0002 */
[----:B------:R-:W-:Y:S01]  /*1c9a0*/  IMAD.MOV.U32 R2, RZ, RZ, R11 ;  /* 0x000000ffff027224 */ /* 0x000fe200078e000b */
[----:B-1----:R-:W2:Y:S01]  /*1c9b0*/  LDL.LU.64 R22, [R1+0x1830] ;  /* 0x0018300001167983 */ /* 0x002ea20000300a00 */
[----:B------:R-:W2:Y:S02]  /*1c9c0*/  LDL.LU.64 R20, [R1+0x1828] ;  /* 0x0018280001147983 */ /* 0x000ea40000300a00 */
[----:B------:R-:W2:Y:S02]  /*1c9d0*/  LDL.LU.64 R10, [R1+0x1820] ;  /* 0x00182000010a7983 */ /* 0x000ea40000300a00 */
[----:B------:R-:W-:Y:S01]  /*1c9e0*/  IMAD.MOV.U32 R19, RZ, RZ, R0 ;  /* 0x000000ffff137224 */ /* 0x000fe200078e0000 */
[----:B--2---:R-:W-:Y:S01]  /*1c9f0*/  HMMA.16816.F32.BF16 R20, R12, R10, R20 ;  /* 0x0000000a0c14723c */ /* 0x004fe20000041814 */
[----:B------:R-:W-:-:S02]  /*1ca00*/  IMAD.MOV.U32 R3, RZ, RZ, R10 ;  /* 0x000000ffff037224 */ /* 0x000fc400078e000a */
[----:B------:R-:W-:Y:S11]  /*1ca10*/  IMAD.MOV.U32 R0, RZ, RZ, R11 ;  /* 0x000000ffff007224 */ /* 0x000ff600078e000b */
[----:B------:R-:W-:Y:S09]  /*1ca20*/  @!UPT UIADD3 URZ, URZ, URZ, URZ ;  /* 0x0000003f3f3ff290 */ /* 0x000ff2000fffe03f */
[----:B------:R-:W-:Y:S01]  /*1ca30*/  STL.64 [R1+0x180], R20 ;  /* 0x0001801401007387 */ /* 0x000fe20000100a00 */
[----:B------:R0:W-:Y:S03]  /*1ca40*/  STL.64 [R1+0x188], R22 ;  /* 0x0001881601007387 */ /* 0x0001e60000100a00 */
[----:B0-----:R-:W2:Y:S01]  /*1ca50*/  LDL.LU.64 R22, [R1+0x1818] ;  /* 0x0018180001167983 */ /* 0x001ea20000300a00 */
[----:B------:R-:W2:Y:S02]  /*1ca60*/  LDL.LU.64 R20, [R1+0x1810] ;  /* 0x0018100001147983 */ /* 0x000ea40000300a00 */
[----:B------:R-:W2:Y:S02]  /*1ca70*/  LDL.LU.64 R10, [R1+0x1808] ;  /* 0x00180800010a7983 */ /* 0x000ea40000300a00 */
        /* <DEDUP_REMOVED lines=9> */
[----:B------:R-:W4:Y:S01]  /*1cb10*/  LDL.LU.64 R8, [R1+0x17e8] ;  /* 0x0017e80001087983 */ /* 0x000f220000300a00 */
[C---:B--2---:R-:W-:Y:S11]  /*1cb20*/  HMMA.16816.F32.BF16 R20, R12.reuse, R10, R20 ;  /* 0x0000000a0c14723c */ /* 0x044ff60000041814 */
[----:B------:R-:W-:Y:S11]  /*1cb30*/  @!UPT UIADD3 URZ, URZ, URZ, URZ ;  /* 0x0000003f3f3ff290 */ /* 0x000ff6000fffe03f */
[----:B------:R-:W-:Y:S01]  /*1cb40*/  @!UPT UIADD3 URZ, URZ, URZ, URZ ;  /* 0x0000003f3f3ff290 */ /* 0x000fe2000fffe03f */
[----:B------:R-:W-:Y:S01]  /*1cb50*/  STL.64 [R1+0x160], R20 ;  /* 0x0001601401007387 */ /* 0x000fe20000100a00 */
[----:B------:R0:W-:Y:S03]  /*1cb60*/  STL.64 [R1+0x168], R22 ;  /* 0x0001681601007387 */ /* 0x0001e60000100a00 */
[----:B0-----:R-:W2:Y:S01]  /*1cb70*/  LDL.LU.64 R22, [R1+0x17e0] ;  /* 0x0017e00001167983 */ /* 0x001ea20000300a00 */
[----:B------:R-:W2:Y:S02]  /*1cb80*/  LDL.LU.64 R20, [R1+0x17d8] ;  /* 0x0017d80001147983 */ /* 0x000ea40000300a00 */
[----:B------:R-:W-:Y:S02]  /*1cb90*/  STL.64 [R1+0x1778], R10 ;  /* 0x0017780a01007387 */ /* 0x000fe40000100a00 */
[----:B----4-:R0:W-:Y:S02]  /*1cba0*/  STL.64 [R1+0x1770], R8 ;  /* 0x0017700801007387 */ /* 0x0101e40000100a00 */
[----:B0-----:R-:W4:Y:S01]  /*1cbb0*/  LDL.LU R8, [R1+0x2d0] ;  /* 0x0002d00001087983 */ /* 0x001f220000300800 */
[----:B------:R-:W4:Y:S02]  /*1cbc0*/  LDL.LU R9, [R1+0x2d4] ;  /* 0x0002d40001097983 */ /* 0x000f240000300800 */
[----:B------:R-:W2:Y:S02]  /*1cbd0*/  LDL.LU R10, [R1+0x2d8] ;  /* 0x0002d800010a7983 */ /* 0x000ea40000300800 */
[----:B------:R-:W2:Y:S02]  /*1cbe0*/  LDL.LU R11, [R1+0x2dc] ;  /* 0x0002dc00010b7983 */ /* 0x000ea40000300800 */
[----:B--2---:R-:W-:Y:S01]  /*1cbf0*/  STL.64 [R1+0x17b8], R10 ;  /* 0x0017b80a01007387 */ /* 0x004fe20000100a00 */
[----:B----4-:R0:W-:Y:S03]  /*1cc00*/  STL.64 [R1+0x17b0], R8 ;  /* 0x0017b00801007387 */ /* 0x0101e60000100a00 */
[----:B0-----:R-:W2:Y:S01]  /*1cc10*/  LDL.LU R8, [R1+0x2c0] ;  /* 0x0002c00001087983 */ /* 0x001ea20000300800 */
[----:B------:R-:W2:Y:S02]  /*1cc20*/  LDL.LU R9, [R1+0x2c4] ;  /* 0x0002c40001097983 */ /* 0x000ea40000300800 */
[----:B------:R-:W4:Y:S02]  /*1cc30*/  LDL.LU R10, [R1+0x2c8] ;  /* 0x0002c800010a7983 */ /* 0x000f240000300800 */
[----:B------:R-:W4:Y:S01]  /*1cc40*/  LDL.LU R11, [R1+0x2cc] ;  /* 0x0002cc00010b7983 */ /* 0x000f220000300800 */
[----:B---3--:R-:W-:Y:S01]  /*1cc50*/  HMMA.16816.F32.BF16 R12, R12, R6, R24 ;  /* 0x000000060c0c723c */ /* 0x008fe20000041818 */
[----:B----4-:R-:W-:Y:S01]  /*1cc60*/  STL.64 [R1+0x17d0], R10 ;  /* 0x0017d00a01007387 */ /* 0x010fe20000100a00 */
[----:B--2---:R0:W-:Y:S03]  /*1cc70*/  STL.64 [R1+0x17c8], R8 ;  /* 0x0017c80801007387 */ /* 0x0041e60000100a00 */
[----:B0-----:R-:W2:Y:S01]  /*1cc80*/  LDL.LU R8, [R1+0x2b0] ;  /* 0x0002b00001087983 */ /* 0x001ea20000300800 */
[----:B------:R-:W2:Y:S02]  /*1cc90*/  LDL.LU R9, [R1+0x2b4] ;  /* 0x0002b40001097983 */ /* 0x000ea40000300800 */
[----:B------:R-:W2:Y:S02]  /*1cca0*/  LDL.LU R10, [R1+0x2b8] ;  /* 0x0002b800010a7983 */ /* 0x000ea40000300800 */
[----:B------:R-:W2:Y:S01]  /*1ccb0*/  LDL.LU R11, [R1+0x2bc] ;  /* 0x0002bc00010b7983 */ /* 0x000ea20000300800 */
[----:B------:R-:W3:Y:S11]  /*1ccc0*/  LDL.LU R24, [R1+0x2e0] ;  /* 0x0002e00001187983 */ /* 0x000ef60000300800 */
[----:B------:R-:W-:Y:S01]  /*1ccd0*/  @!UPT UIADD3 URZ, URZ, URZ, URZ ;  /* 0x0000003f3f3ff290 */ /* 0x000fe2000fffe03f */
[----:B------:R-:W-:Y:S02]  /*1cce0*/  STL.64 [R1+0xe0], R12 ;  /* 0x0000e00c01007387 */ /* 0x000fe40000100a00 */
[----:B------:R-:W-:Y:S02]  /*1ccf0*/  STL.64 [R1+0xe8], R14 ;  /* 0x0000e80e01007387 */ /* 0x000fe40000100a00 */
[----:B------:R-:W3:Y:S01]  /*1cd00*/  LDL.LU R25, [R1+0x2e4] ;  /* 0x0002e40001197983 */ /* 0x000ee20000300800 */
[----:B------:R-:W3:Y:S01]  /*1cd10*/  LDL.LU R26, [R1+0x2e8] ;  /* 0x0002e800011a7983 */ /* 0x000ee20000300800 */
[----:B------:R-:W3:Y:S02]  /*1cd20*/  LDL.LU R27, [R1+0x2ec] ;  /* 0x0002ec00011b7983 */ /* 0x000ee40000300800 */
[----:B------:R-:W-:Y:S02]  /*1cd30*/  STL.64 [R1+0x1768], R6 ;  /* 0x0017680601007387 */ /* 0x000fe40000100a00 */
[----:B------:R-:W-:Y:S01]  /*1cd40*/  STL [R1+0x1760], R4 ;  /* 0x0017600401007387 */ /* 0x000fe20000100800 */
[C---:B--2---:R-:W-:Y:S01]  /*1cd50*/  HMMA.16816.F32.BF16 R16, R20.reuse, R18, R8 ;  /* 0x000000121410723c */ /* 0x044fe20000041808 */
[----:B------:R-:W2:Y:S01]  /*1cd60*/  LDL.LU.64 R10, [R1+0x17d0] ;  /* 0x0017d000010a7983 */ /* 0x000ea20000300a00 */
[----:B------:R-:W2:Y:S11]  /*1cd70*/  LDL.LU.64 R8, [R1+0x17c8] ;  /* 0x0017c80001087983 */ /* 0x000eb60000300a00 */
[----:B------:R-:W-:Y:S10]  /*1cd80*/  @!UPT UIADD3 URZ, URZ, URZ, URZ ;  /* 0x0000003f3f3ff290 */ /* 0x000ff4000fffe03f */
[----:B------:R-:W-:Y:S01]  /*1cd90*/  STL.64 [R1+0x150], R16 ;  /* 0x0001501001007387 */ /* 0x000fe20000100a00 */
[----:B------:R0:W-:Y:S03]  /*1cda0*/  STL.64 [R1+0x158], R18 ;  /* 0x0001581201007387 */ /* 0x0001e60000100a00 */
[----:B0-----:R-:W2:Y:S01]  /*1cdb0*/  LDL.LU.64 R18, [R1+0x17c0] ;  /* 0x0017c00001127983 */ /* 0x001ea20000300a00 */
[----:B------:R-:W-:Y:S02]  /*1cdc0*/  IMAD.MOV.U32 R14, RZ, RZ, R3 ;  /* 0x000000ffff0e7224 */ /* 0x000fe400078e0003 */
[----:B------:R-:W-:Y:S01]  /*1cdd0*/  IMAD.MOV.U32 R15, RZ, RZ, R0 ;  /* 0x000000ffff0f7224 */ /* 0x000fe200078e0000 */
[C---:B--2---:R-:W-:Y:S01]  /*1cde0*/  HMMA.16816.F32.BF16 R8, R20.reuse, R18, R8 ;  /* 0x000000121408723c */ /* 0x044fe20000041808 */
        /* <DEDUP_REMOVED lines=13> */
[----:B------:R-:W-:Y:S02]  /*1cec0*/  STL.64 [R1+0x138], R10 ;  /* 0x0001380a01007387 */ /* 0x000fe40000100a00 */
[----:B------:R-:W2:Y:S02]  /*1ced0*/  LDL.LU R16, [R1+0x340] ;  /* 0x0003400001107983 */ /* 0x000ea40000300800 */
[----:B------:R-:W2:Y:S01]  /*1cee0*/  LDL.LU R17, [R1+0x344] ;  /* 0x0003440001117983 */ /* 0x000ea20000300800 */
[----:B------:R-:W4:Y:S01]  /*1cef0*/  LDL.LU R18, [R1+0x348] ;  /* 0x0003480001127983 */ /* 0x000f220000300800 */
[----:B------:R-:W4:Y:S03]  /*1cf00*/  LDL.LU R19, [R1+0x34c] ;  /* 0x00034c0001137983 */ /* 0x000f260000300800 */
        /* <DEDUP_REMOVED lines=10> */
[----:B------:R-:W4:Y:S02]  /*1cfb0*/  LDL.LU R18, [R1+0x368] ;  /* 0x0003680001127983 */ /* 0x000f240000300800 */
[----:B------:R-:W4:Y:S02]  /*1cfc0*/  LDL.LU R19, [R1+0x36c] ;  /* 0x00036c0001137983 */ /* 0x000f240000300800 */
[----:B----4-:R0:W-:Y:S02]  /*1cfd0*/  STL.64 [R1+0x1708], R18 ;  /* 0x0017081201007387 */ /* 0x0101e40000100a00 */
[----:B0-----:R-:W-:-:S02]  /*1cfe0*/  IMAD.MOV.U32 R18, RZ, RZ, R29 ;  /* 0x000000ffff127224 */ /* 0x001fc400078e001d */
[----:B------:R-:W-:-:S07]  /*1cff0*/  IMAD.MOV.U32 R19, RZ, RZ, R2 ;  /* 0x000000ffff137224 */ /* 0x000fce00078e0002 */
[----:B---3--:R-:W-:Y:S01]  /*1d000*/  HMMA.16816.F32.BF16 R8, R20, R18, R24 ;  /* 0x000000121408723c */ /* 0x008fe20000041818 */
[----:B--2---:R-:W-:Y:S01]  /*1d010*/  STL.64 [R1+0x1700], R16 ;  /* 0x0017001001007387 */ /* 0x004fe20000100a00 */
[----:B------:R-:W2:Y:S02]  /*1d020*/  LDL.LU R29, [R1+0x17a0] ;  /* 0x0017a000011d7983 */ /* 0x000ea40000300800 */
[----:B------:R-:W3:Y:S02]  /*1d030*/  LDL.LU R2, [R1+0x179c] ;  /* 0x00179c0001027983 */ /* 0x000ee40000300800 */
[----:B------:R-:W4:Y:S11]  /*1d040*/  LDL.LU R24, [R1+0x320] ;  /* 0x0003200001187983 */ /* 0x000f360000300800 */
[----:B------:R-:W-:Y:S06]  /*1d050*/  @!UPT UIADD3 URZ, URZ, URZ, URZ ;  /* 0x0000003f3f3ff290 */ /* 0x000fec000fffe03f */
[----:B------:R-:W-:Y:S01]  /*1d060*/  STL.64 [R1+0x120], R8 ;  /* 0x0001200801007387 */ /* 0x000fe20000100a00 */
[----:B------:R0:W-:Y:S02]  /*1d070*/  STL.64 [R1+0x128], R10 ;  /* 0x0001280a01007387 */ /* 0x0001e40000100a00 */
[----:B------:R-:W4:Y:S02]  /*1d080*/  LDL.LU R25, [R1+0x324] ;  /* 0x0003240001197983 */ /* 0x000f240000300800 */
[----:B------:R-:W2:Y:S01]  /*1d090*/  LDL.LU R26, [R1+0x328] ;  /* 0x00032800011a7983 */ /* 0x000ea20000300800 */
[----:B------:R-:W2:Y:S01]  /*1d0a0*/  LDL.LU R27, [R1+0x32c] ;  /* 0x00032c00011b7983 */ /* 0x000ea20000300800 */
[----:B0-----:R-:W-:Y:S02]  /*1d0b0*/  IMAD.MOV.U32 R10, RZ, RZ, R28 ;  /* 0x000000ffff0a7224 */ /* 0x001fe400078e001c */
[----:B------:R-:W-:Y:S01]  /*1d0c0*/  IMAD.MOV.U32 R11, RZ, RZ, R5 ;  /* 0x000000ffff0b7224 */ /* 0x000fe200078e0005 */
[----:B--2---:R-:W-:Y:S01]  /*1d0d0*/  STL.64 [R1+0x1788], R26 ;  /* 0x0017881a01007387 */ /* 0x004fe20000100a00 */
[----:B----4-:R-:W-:Y:S02]  /*1d0e0*/  STL.64 [R1+0x1780], R24 ;  /* 0x0017801801007387 */ /* 0x010fe40000100a00 */
[----:B------:R-:W2:Y:S02]  /*1d0f0*/  LDL.LU R28, [R1+0x1798] ;  /* 0x00179800011c7983 */ /* 0x000ea40000300800 */
[----:B------:R0:W-:Y:S01]  /*1d100*/  STL.64 [R1+0x1790], R10 ;  /* 0x0017900a01007387 */ /* 0x0001e20000100a00 */
[----:B------:R-:W4:Y:S01]  /*1d110*/  LDL.LU R8, [R1+0x2f0] ;  /* 0x0002f00001087983 */ /* 0x000f220000300800 */
[----:B------:R-:W4:Y:S03]  /*1d120*/  LDL.LU R9, [R1+0x2f4] ;  /* 0x0002f40001097983 */ /* 0x000f260000300800 */
[----:B0-----:R-:W4:Y:S01]  /*1d130*/  LDL.LU R10, [R1+0x2f8] ;  /* 0x0002f800010a7983 */ /* 0x001f220000300800 */
[----:B------:R-:W4:Y:S02]  /*1d140*/  LDL.LU R11, [R1+0x2fc] ;  /* 0x0002fc00010b7983 */ /* 0x000f240000300800 */
[----:B------:R-:W2:Y:S02]  /*1d150*/  LDL.LU R24, [R1+0x300] ;  /* 0x0003000001187983 */ /* 0x000ea40000300800 */
[----:B------:R-:W2:Y:S01]  /*1d160*/  LDL.LU R25, [R1+0x304] ;  /* 0x0003040001197983 */ /* 0x000ea20000300800 */
[----:B------:R-:W2:Y:S01]  /*1d170*/  LDL.LU R26, [R1+0x308] ;  /* 0x00030800011a7983 */ /* 0x000ea20000300800 */
[----:B------:R-:W2:Y:S02]  /*1d180*/  LDL.LU R27, [R1+0x30c] ;  /* 0x00030c00011b7983 */ /* 0x000ea40000300800 */
[----:B------:R-:W2:Y:S02]  /*1d190*/  LDL.LU R4, [R1+0x330] ;  /* 0x0003300001047983 */ /* 0x000ea40000300800 */
[----:B------:R-:W2:Y:S01]  /*1d1a0*/  LDL.LU R5, [R1+0x334] ;  /* 0x0003340001057983 */ /* 0x000ea20000300800 */
[----:B------:R-:W2:Y:S01]  /*1d1b0*/  LDL.LU R6, [R1+0x338] ;  /* 0x0003380001067983 */ /* 0x000ea20000300800 */
[----:B------:R-:W2:Y:S02]  /*1d1c0*/  LDL.LU R7, [R1+0x33c] ;  /* 0x00033c0001077983 */ /* 0x000ea40000300800 */
[----:B------:R0:W-:Y:S02]  /*1d1d0*/  STL.64 [R1+0x1718], R18 ;  /* 0x0017181201007387 */ /* 0x0001e40000100a00 */
[----:B0-----:R-:W-:-:S02]  /*1d1e0*/  IMAD.MOV.U32 R18, RZ, RZ, R13 ;  /* 0x000000ffff127224 */ /* 0x001fc400078e000d */
[----:B------:R-:W-:-:S05]  /*1d1f0*/  IMAD.MOV.U32 R19, RZ, RZ, R12 ;  /* 0x000000ffff137224 */ /* 0x000fca00078e000c */
[----:B------:R0:W-:Y:S02]  /*1d200*/  STL.64 [R1+0x1730], R18 ;  /* 0x0017301201007387 */ /* 0x0001e40000100a00 */
[----:B0-----:R-:W-:Y:S02]  /*1d210*/  IMAD.MOV.U32 R18, RZ, RZ, R3 ;  /* 0x000000ffff127224 */ /* 0x001fe400078e0003 */
[----:B------:R-:W-:-:S05]  /*1d220*/  IMAD.MOV.U32 R19, RZ, RZ, R0 ;  /* 0x000000ffff137224 */ /* 0x000fca00078e0000 */
[----:B------:R0:W-:Y:S01]  /*1d230*/  STL.64 [R1+0x1748], R18 ;  /* 0x0017481201007387 */ /* 0x0001e20000100a00 */
[----:B------:R-:W2:Y:S02]  /*1d240*/  LDL.LU R16, [R1+0x3a0] ;  /* 0x0003a00001107983 */ /* 0x000ea40000300800 */
[----:B------:R-:W2:Y:S01]  /*1d250*/  LDL.LU R17, [R1+0x3a4] ;  /* 0x0003a40001117983 */ /* 0x000ea20000300800 */
[----:B0-----:R-:W2:Y:S01]  /*1d260*/  LDL.LU R18, [R1+0x3a8] ;  /* 0x0003a80001127983 */ /* 0x001ea20000300800 */
[----:B------:R-:W2:Y:S01]  /*1d270*/  LDL.LU R19, [R1+0x3ac] ;  /* 0x0003ac0001137983 */ /* 0x000ea20000300800 */
[C---:B----4-:R-:W-:Y:S11]  /*1d280*/  HMMA.16816.F32.BF16 R8, R20.reuse, R14, R8 ;  /* 0x0000000e1408723c */ /* 0x050ff60000041808 */
[----:B------:R-:W-:Y:S11]  /*1d290*/  @!UPT UIADD3 URZ, URZ, URZ, URZ ;  /* 0x0000003f3f3ff290 */ /* 0x000ff6000fffe03f */
[----:B------:R-:W-:Y:S01]  /*1d2a0*/  @!UPT UIADD3 URZ, URZ, URZ, URZ ;  /* 0x0000003f3f3ff290 */ /* 0x000fe2000fffe03f */
[----:B------:R-:W-:Y:S01]  /*1d2b0*/  STL.64 [R1+0x110], R8 ;  /* 0x0001100801007387 */ /* 0x000fe20000100a00 */
[----:B------:R0:W-:Y:S03]  /*1d2c0*/  STL.64 [R1+0x118], R10 ;  /* 0x0001180a01007387 */ /* 0x0001e60000100a00 */
[----:B0-----:R-:W2:Y:S01]  /*1d2d0*/  LDL.LU.64 R10, [R1+0x1790] ;  /* 0x00179000010a7983 */ /* 0x001ea20000300a00 */
        /* <DEDUP_REMOVED lines=10> */
[----:B------:R-:W4:Y:S01]  /*1d380*/  LDL.LU R15, [R1+0x38c] ;  /* 0x00038c00010f7983 */ /* 0x000f220000300800 */
[C---:B------:R-:W-:Y:S01]  /*1d390*/  HMMA.16816.F32.BF16 R8, R20.reuse, R10, R24 ;  /* 0x0000000a1408723c */ /* 0x040fe20000041818 */
[----:B----4-:R-:W-:Y:S01]  /*1d3a0*/  STL.64 [R1+0x1740], R14 ;  /* 0x0017400e01007387 */ /* 0x010fe20000100a00 */
[----:B--2---:R0:W-:Y:S03]  /*1d3b0*/  STL.64 [R1+0x1738], R12 ;  /* 0x0017380c01007387 */ /* 0x0041e60000100a00 */
[----:B0-----:R-:W2:Y:S01]  /*1d3c0*/  LDL.LU R12, [R1+0x390] ;  /* 0x00039000010c7983 */ /* 0x001ea20000300800 */
[----:B------:R-:W2:Y:S02]  /*1d3d0*/  LDL.LU R13, [R1+0x394] ;  /* 0x00039400010d7983 */ /* 0x000ea40000300800 */
[----:B------:R-:W2:Y:S02]  /*1d3e0*/  LDL.LU R14, [R1+0x398] ;  /* 0x00039800010e7983 */ /* 0x000ea40000300800 */
[----:B------:R-:W2:Y:S01]  /*1d3f0*/  LDL.LU R15, [R1+0x39c] ;  /* 0x00039c00010f7983 */ /* 0x000ea20000300800 */
[----:B------:R-:W4:Y:S01]  /*1d400*/  LDL.LU.64 R26, [R1+0x1788] ;  /* 0x00178800011a7983 */ /* 0x000f220000300a00 */
[----:B------:R-:W4:Y:S11]  /*1d410*/  LDL.LU.64 R24, [R1+0x1780] ;  /* 0x0017800001187983 */ /* 0x000f360000300a00 */
[----:B------:R-:W-:Y:S02]  /*1d420*/  STL.64 [R1+0x100], R8 ;  /* 0x0001000801007387 */ /* 0x000fe40000100a00 */
[----:B------:R0:W-:Y:S02]  /*1d430*/  STL.64 [R1+0x108], R10 ;  /* 0x0001080a01007387 */ /* 0x0001e40000100a00 */
[----:B0-----:R-:W2:Y:S01]  /*1d440*/  LDL.LU.64 R10, [R1+0x1778] ;  /* 0x00177800010a7983 */ /* 0x001ea20000300a00 */
[----:B------:R-:W3:Y:S01]  /*1d450*/  LDL.LU.64 R8, [R1+0x1770] ;  /* 0x0017700001087983 */ /* 0x000ee20000300a00 */
[C---:B--2---:R-:W-:Y:S11]  /*1d460*/  HMMA.16816.F32.BF16 R4, R20.reuse, R10, R4 ;  /* 0x0000000a1404723c */ /* 0x044ff60000041804 */
[----:B------:R-:W-:Y:S11]  /*1d470*/  @!UPT UIADD3 URZ, URZ, URZ, URZ ;  /* 0x0000003f3f3ff290 */ /* 0x000ff6000fffe03f */
[----:B------:R-:W-:Y:S01]  /*1d480*/  @!UPT UIADD3 URZ, URZ, URZ, URZ ;  /* 0x0000003f3f3ff290 */ /* 0x000fe2000fffe03f */
[----:B------:R-:W-:Y:S01]  /*1d490*/  STL.64 [R1+0xf0], R4 ;  /* 0x0000f00401007387 */ /* 0x000fe20000100a00 */
[----:B------:R0:W-:Y:S03]  /*1d4a0*/  STL.64 [R1+0xf8], R6 ;  /* 0x0000f80601007387 */ /* 0x0001e60000100a00 */
[----:B0-----:R-:W4:Y:S01]  /*1d4b0*/  LDL.LU.64 R6, [R1+0x1768] ;  /* 0x0017680001067983 */ /* 0x001f220000300a00 */
[----:B------:R-:W2:Y:S01]  /*1d4c0*/  LDL.LU R4, [R1+0x1760] ;  /* 0x0017600001047983 */ /* 0x000ea20000300800 */
[----:B----4-:R-:W-:Y:S02]  /*1d4d0*/  HMMA.16816.F32.BF16 R20, R20, R6, R24 ;  /* 0x000000061414723c */ /* 0x010fe40000041818 */
[----:B------:R-:W4:Y:S01]  /*1d4e0*/  LDL.LU.64 R26, [R1+0x1758] ;  /* 0x00175800011a7983 */ /* 0x000f220000300a00 */
[----:B------:R-:W4:Y:S11]  /*1d4f0*/  LDL.LU.64 R24, [R1+0x1750] ;  /* 0x0017500001187983 */ /* 0x000f360000300a00 */
[----:B------:R-:W-:Y:S09]  /*1d500*/  @!UPT UIADD3 URZ, URZ, URZ, URZ ;  /* 0x0000003f3f3ff290 */ /* 0x000ff2000fffe03f */
[----:B------:R-:W-:Y:S01]  /*1d510*/  STL.64 [R1+0xd0], R20 ;  /* 0x0000d01401007387 */ /* 0x000fe20000100a00 */
[----:B------:R0:W-:Y:S03]  /*1d520*/  STL.64 [R1+0xd8], R22 ;  /* 0x0000d81601007387 */ /* 0x0001e60000100a00 */
[----:B0-----:R-:W4:Y:S02]  /*1d530*/  LDL.LU.64 R22, [R1+0xc8] ;  /* 0x0000c80001167983 */ /* 0x001f240000300a00 */
[C---:B----4-:R-:W-:Y:S11]  /*1d540*/  HMMA.16816.F32.BF16 R16, R24.reuse, R22, R16 ;  /* 0x000000161810723c */ /* 0x050ff60000041810 */
[----:B------:R-:W-:Y:S11]  /*1d550*/  @!UPT UIADD3 URZ, URZ, URZ, URZ ;  /* 0x0000003f3f3ff290 */ /* 0x000ff6000fffe03f */
[----:B------:R-:W-:Y:S01]  /*1d560*/  @!UPT UIADD3 URZ, URZ, URZ, URZ ;  /* 0x0000003f3f3ff290 */ /* 0x000fe2000fffe03f */
[----:B------:R-:W-:Y:S01]  /*1d570*/  STL.64 [R1+0x5e0], R16 ;  /* 0x0005e01001007387 */ /* 0x000fe20000100a00 */
[----:B------:R0:W-:Y:S03]  /*1d580*/  STL.64 [R1+0x5e8], R18 ;  /* 0x0005e81201007387 */ /* 0x0001e60000100a00 */
[----:B0-----:R-:W4:Y:S02]  /*1d590*/  LDL.LU.64 R18, [R1+0x1748] ;  /* 0x0017480001127983 */ /* 0x001f240000300a00 */
[C---:B----4-:R-:W-:Y:S02]  /*1d5a0*/  HMMA.16816.F32.BF16 R16, R24.reuse, R18, R12 ;  /* 0x000000121810723c */ /* 0x050fe4000004180c */
[----:B------:R-:W4:Y:S01]  /*1d5b0*/  LDL.LU.64 R14, [R1+0x1740] ;  /* 0x00174000010e7983 */ /* 0x000f220000300a00 */
[----:B------:R-:W4:Y:S11]  /*1d5c0*/  LDL.LU.64 R12, [R1+0x1738] ;  /* 0x00173800010c7983 */ /* 0x000f360000300a00 */
[----:B------:R-:W-:Y:S09]  /*1d5d0*/  @!UPT UIADD3 URZ, URZ, URZ, URZ ;  /* 0x0000003f3f3ff290 */ /* 0x000ff2000fffe03f */
        /* <DEDUP_REMOVED lines=11> */
[----:B------:R-:W4:Y:S11]  /*1d690*/  LDL.LU.64 R14, [R1+0x1710] ;  /* 0x00171000010e7983 */ /* 0x000f360000300a00 */
[----:B------:R-:W-:Y:S10]  /*1d6a0*/  @!UPT UIADD3 URZ, URZ, URZ, URZ ;  /* 0x0000003f3f3ff290 */ /* 0x000ff4000fffe03f */
[----:B------:R-:W-:Y:S01]  /*1d6b0*/  STL.64 [R1+0x5b0], R16 ;  /* 0x0005b01001007387 */ /* 0x000fe20000100a00 */
[----:B------:R0:W-:Y:S03]  /*1d6c0*/  STL.64 [R1+0x5b8], R18 ;  /* 0x0005b81201007387 */ /* 0x0001e60000100a00 */
[----:B0-----:R-:W4:Y:S01]  /*1d6d0*/  LDL.LU.64 R18, [R1+0x1708] ;  /* 0x0017080001127983 */ /* 0x001f220000300a00 */
[----:B------:R-:W4:Y:S02]  /*1d6e0*/  LDL.LU.64 R16, [R1+0x1700] ;  /* 0x0017000001107983 */ /* 0x000f240000300a00 */
[----:B----4-:R-:W-:Y:S01]  /*1d6f0*/  HMMA.16816.F32.BF16 R12, R24, R14, R16 ;  /* 0x0000000e180c723c */ /* 0x010fe20000041810 */
[----:B------:R-:W4:Y:S01]  /*1d700*/  LDL.LU.64 R18, [R1+0x16f8] ;  /* 0x0016f80001127983 */ /* 0x000f220000300a00 */
[----:B------:R-:W4:Y:S11]  /*1d710*/  LDL.LU.64 R16, [R1+0x16f0] ;  /* 0x0016f00001107983 */ /* 0x000f360000300a00 */
[----:B------:R-:W-:Y:S10]  /*1d720*/  @!UPT UIADD3 URZ, URZ, URZ, URZ ;  /* 0x0000003f3f3ff290 */ /* 0x000ff4000fffe03f */
[----:B------:R0:W-:Y:S01]  /*1d730*/  STL.64 [R1+0x5a0], R12 ;  /* 0x0005a00c01007387 */ /* 0x0001e20000100a00 */
[----:B------:R1:W-:Y:S03]  /*1d740*/  STL.64 [R1+0x5a8], R14 ;  /* 0x0005a80e01007387 */ /* 0x0003e60000100a00 */
[----:B0-----:R-:W2:Y:S01]  /*1d750*/  LDL.LU R12, [R1+0x3c0] ;  /* 0x0003c000010c7983 */ /* 0x001ea20000300800 */
[----:B------:R-:W2:Y:S02]  /*1d760*/  LDL.LU R13, [R1+0x3c4] ;  /* 0x0003c400010d7983 */ /* 0x000ea40000300800 */
[----:B-1----:R-:W-:Y:S02]  /*1d770*/  IMAD.MOV.U32 R14, RZ, RZ, R28 ;  /* 0x000000ffff0e7224 */ /* 0x002fe400078e001c */
[----:B---3--:R-:W-:-:S05]  /*1d780*/  IMAD.MOV.U32 R15, RZ, RZ, R2 ;  /* 0x000000ffff0f7224 */ /* 0x008fca00078e0002 */
[----:B------:R0:W-:Y:S04]  /*1d790*/  STL.64 [R1+0x1660], R14 ;  /* 0x0016600e01007387 */ /* 0x0001e80000100a00 */
[----:B--2---:R-:W-:Y:S01]  /*1d7a0*/  STL.64 [R1+0x1658], R12 ;  /* 0x0016580c01007387 */ /* 0x004fe20000100a00 */
[----:B0-----:R-:W4:Y:S02]  /*1d7b0*/  LDL.LU.64 R14, [R1+0x28] ;  /* 0x00002800010e7983 */ /* 0x001f240000300a00 */
[C---:B----4-:R-:W-:Y:S11]  /*1d7c0*/  HMMA.16816.F32.BF16 R16, R24.reuse, R14, R16 ;  /* 0x0000000e1810723c */ /* 0x050ff60000041810 */
[----:B------:R-:W-:Y:S11]  /*1d7d0*/  @!UPT UIADD3 URZ, URZ, URZ, URZ ;  /* 0x0000003f3f3ff290 */ /* 0x000ff6000fffe03f */
[----:B------:R-:W-:Y:S01]  /*1d7e0*/  @!UPT UIADD3 URZ, URZ, URZ, URZ ;  /* 0x0000003f3f3ff290 */ /* 0x000fe2000fffe03f */
[----:B------:R0:W-:Y:S01]  /*1d7f0*/  STL.64 [R1+0x590], R16 ;  /* 0x0005901001007387 */ /* 0x0001e20000100a00 */
[----:B------:R-:W-:Y:S02]  /*1d800*/  IMAD.MOV.U32 R28, RZ, RZ, R18 ;  /* 0x000000ffff1c7224 */ /* 0x000fe400078e0012 */
[----:B------:R-:W-:Y:S02]  /*1d810*/  IMAD.MOV.U32 R2, RZ, RZ, R19 ;  /* 0x000000ffff027224 */ /* 0x000fe400078e0013 */
[----:B------:R-:W2:Y:S04]  /*1d820*/  LDL.LU.64 R18, [R1+0x16e8] ;  /* 0x0016e80001127983 */ /* 0x000ea80000300a00 */
[----:B0-----:R-:W2:Y:S01]  /*1d830*/  LDL.LU.64 R16, [R1+0x16e0] ;  /* 0x0016e00001107983 */ /* 0x001ea20000300a00 */
[----:B------:R0:W-:Y:S03]  /*1d840*/  STL.64 [R1+0x1678], R14 ;  /* 0x0016780e01007387 */ /* 0x0001e60000100a00 */
[----:B0-----:R-:W3:Y:S04]  /*1d850*/  LDL.LU.64 R14, [R1+0x38] ;  /* 0x00003800010e7983 */ /* 0x001ee80000300a00 */
[----:B---3--:R0:W-:Y:S04]  /*1d860*/  STL.64 [R1+0x1690], R14 ;  /* 0x0016900e01007387 */ /* 0x0081e80000100a00 */
[----:B0-----:R-:W3:Y:S01]  /*1d870*/  LDL.LU.64 R14, [R1+0x98] ;  /* 0x00009800010e7983 */ /* 0x001ee20000300a00 */
[----:B--2---:R-:W-:Y:S03]  /*1d880*/  HMMA.16816.F32.BF16 R16, R24, R10, R16 ;  /* 0x0000000a1810723c */ /* 0x004fe60000041810 */
[----:B---3--:R0:W-:Y:S04]  /*1d890*/  STL.64 [R1+0x16a8], R14 ;  /* 0x0016a80e01007387 */ /* 0x0081e80000100a00 */
[----:B0-----:R-:W2:Y:S04]  /*1d8a0*/  LDL.LU.64 R14, [R1+0xa8] ;  /* 0x0000a800010e7983 */ /* 0x001ea80000300a00 */
[----:B--2---:R-:W-:Y:S01]  /*1d8b0*/  STL.64 [R1+0x16b0], R14 ;  /* 0x0016b00e01007387 */ /* 0x004fe20000100a00 */
[----:B------:R0:W-:Y:S02]  /*1d8c0*/  STL [R1+0x1308], R2 ;  /* 0x0013080201007387 */ /* 0x0001e40000100800 */
[----:B------:R1:W-:Y:S09]  /*1d8d0*/  STL [R1+0x1304], R28 ;  /* 0x0013041c01007387 */ /* 0x0003f20000100800 */
[----:B------:R2:W-:Y:S02]  /*1d8e0*/  STL.64 [R1+0x580], R16 ;  /* 0x0005801001007387 */ /* 0x0005e40000100a00 */
[----:B0-----:R-:W-:-:S02]  /*1d8f0*/  IMAD.MOV.U32 R2, RZ, RZ, R19 ;  /* 0x000000ffff027224 */ /* 0x001fc400078e0013 */
[----:B-1----:R-:W-:Y:S01]  /*1d900*/  IMAD.MOV.U32 R28, RZ, RZ, R18 ;  /* 0x000000ffff1c7224 */ /* 0x002fe200078e0012 */
[----:B--2---:R-:W2:Y:S01]  /*1d910*/  LDL.LU R16, [R1+0x310] ;  /* 0x0003100001107983 */ /* 0x004ea20000300800 */
[----:B------:R-:W2:Y:S02]  /*1d920*/  LDL.LU R17, [R1+0x314] ;  /* 0x0003140001117983 */ /* 0x000ea40000300800 */
[----:B------:R-:W2:Y:S02]  /*1d930*/  LDL.LU R18, [R1+0x318] ;  /* 0x0003180001127983 */ /* 0x000ea40000300800 */
[----:B------:R-:W2:Y:S01]  /*1d940*/  LDL.LU R19, [R1+0x31c] ;  /* 0x00031c0001137983 */ /* 0x000ea20000300800 */
[----:B------:R-:W3:Y:S04]  /*1d950*/  LDL.LU.64 R14, [R1+0xb8] ;  /* 0x0000b800010e7983 */ /* 0x000ee80000300a00 */
[----:B---3--:R0:W-:Y:S01]  /*1d960*/  STL.64 [R1+0x16c8], R14 ;  /* 0x0016c80e01007387 */ /* 0x0081e20000100a00 */
[----:B------:R-:W3:Y:S02]  /*1d970*/  LDL.LU R12, [R1+0x420] ;  /* 0x00042000010c7983 */ /* 0x000ee40000300800 */
[----:B------:R-:W3:Y:S01]  /*1d980*/  LDL.LU R13, [R1+0x424] ;  /* 0x00042400010d7983 */ /* 0x000ee20000300800 */
[----:B0-----:R-:W3:Y:S01]  /*1d990*/  LDL.LU R14, [R1+0x428] ;  /* 0x00042800010e7983 */ /* 0x001ee20000300800 */
[----:B------:R-:W3:Y:S02]  /*1d9a0*/  LDL.LU R15, [R1+0x42c] ;  /* 0x00042c00010f7983 */ /* 0x000ee40000300800 */
[----:B------:R-:W-:Y:S02]  /*1d9b0*/  STL.64 [R1+0x1670], R10 ;  /* 0x0016700a01007387 */ /* 0x000fe40000100a00 */
[----:B------:R0:W-:Y:S02]  /*1d9c0*/  STL.64 [R1+0x1668], R8 ;  /* 0x0016680801007387 */ /* 0x0001e40000100a00 */
        /* <DEDUP_REMOVED lines=15> */
[----:B------:R-:W4:Y:S01]  /*1dac0*/  LDL.LU R11, [R1+0x3fc] ;  /* 0x0003fc00010b7983 */ /* 0x000f220000300800 */
[----:B------:R-:W-:Y:S01]  /*1dad0*/  HMMA.16816.F32.BF16 R24, R24, R6, R16 ;  /* 0x000000061818723c */ /* 0x000fe20000041810 */
[----:B----4-:R-:W-:Y:S01]  /*1dae0*/  STL.64 [R1+0x16c0], R10 ;  /* 0x0016c00a01007387 */ /* 0x010fe20000100a00 */
[----:B--2---:R0:W-:Y:S03]  /*1daf0*/  STL.64 [R1+0x16b8], R8 ;  /* 0x0016b80801007387 */ /* 0x0041e60000100a00 */
[----:B0-----:R-:W2:Y:S01]  /*1db00*/  LDL.LU R8, [R1+0x410] ;  /* 0x0004100001087983 */ /* 0x001ea20000300800 */
[----:B------:R-:W2:Y:S02]  /*1db10*/  LDL.LU R9, [R1+0x414] ;  /* 0x0004140001097983 */ /* 0x000ea40000300800 */
[----:B------:R-:W2:Y:S02]  /*1db20*/  LDL.LU R10, [R1+0x418] ;  /* 0x00041800010a7983 */ /* 0x000ea40000300800 */
[----:B------:R-:W2:Y:S01]  /*1db30*/  LDL.LU R11, [R1+0x41c] ;  /* 0x00041c00010b7983 */ /* 0x000ea20000300800 */
[----:B------:R-:W-:Y:S01]  /*1db40*/  STL [R1+0x144c], R2 ;  /* 0x00144c0201007387 */ /* 0x000fe20000100800 */
[----:B------:R-:W-:Y:S02]  /*1db50*/  STL [R1+0x1448], R28 ;  /* 0x0014481c01007387 */ /* 0x000fe40000100800 */
[----:B------:R-:W3:Y:S02]  /*1db60*/  LDL.LU.64 R18, [R1+0x16d8] ;  /* 0x0016d80001127983 */ /* 0x000ee40000300a00 */
[----:B------:R-:W3:Y:S07]  /*1db70*/  LDL.LU.64 R16, [R1+0x16d0] ;  /* 0x0016d00001107983 */ /* 0x000eee0000300a00 */
[----:B------:R0:W-:Y:S01]  /*1db80*/  STL.64 [R1+0x2c0], R24 ;  /* 0x0002c01801007387 */ /* 0x0001e20000100a00 */
[----:B------:R1:W-:Y:S03]  /*1db90*/  STL.64 [R1+0x2c8], R26 ;  /* 0x0002c81a01007387 */ /* 0x0003e60000100a00 */
[----:B0-----:R-:W4:Y:S01]  /*1dba0*/  LDL.LU R24, [R1+0x400] ;  /* 0x0004000001187983 */ /* 0x001f220000300800 */
[----:B------:R-:W4:Y:S02]  /*1dbb0*/  LDL.LU R25, [R1+0x404] ;  /* 0x0004040001197983 */ /* 0x000f240000300800 */
[----:B-1----:R-:W4:Y:S02]  /*1dbc0*/  LDL.LU R26, [R1+0x408] ;  /* 0x00040800011a7983 */ /* 0x002f240000300800 */
[----:B------:R-:W4:Y:S01]  /*1dbd0*/  LDL.LU R27, [R1+0x40c] ;  /* 0x00040c00011b7983 */ /* 0x000f220000300800 */
[----:B---3--:R-:W-:Y:S11]  /*1dbe0*/  HMMA.16816.F32.BF16 R12, R16, R22, R12 ;  /* 0x00000016100c723c */ /* 0x008ff6000004180c */
[----:B------:R-:W-:Y:S11]  /*1dbf0*/  @!UPT UIADD3 URZ, URZ, URZ, URZ ;  /* 0x0000003f3f3ff290 */ /* 0x000ff6000fffe03f */
[----:B------:R-:W-:Y:S01]  /*1dc00*/  @!UPT UIADD3 URZ, URZ, URZ, URZ ;  /* 0x0000003f3f3ff290 */ /* 0x000fe2000fffe03f */
[----:B------:R-:W-:Y:S01]  /*1dc10*/  STL.64 [R1+0x490], R12 ;  /* 0x0004900c01007387 */ /* 0x000fe20000100a00 */
[----:B------:R0:W-:Y:S03]  /*1dc20*/  STL.64 [R1+0x498], R14 ;  /* 0x0004980e01007387 */ /* 0x0001e60000100a00 */
[----:B0-----:R-:W2:Y:S01]  /*1dc30*/  LDL.LU.64 R14, [R1+0x16c8] ;  /* 0x0016c800010e7983 */ /* 0x001ea20000300a00 */
[----:B------:R-:W-:-:S05]  /*1dc40*/  IMAD.MOV.U32 R3, RZ, RZ, R22 ;  /* 0x000000ffff037224 */ /* 0x000fca00078e0016 */
[----:B------:R-:W-:Y:S01]  /*1dc50*/  STL [R1+0x1654], R3 ;  /* 0x0016540301007387 */ /* 0x000fe20000100800 */
[----:B------:R-:W3:Y:S01]  /*1dc60*/  LDL R20, [R1+0x694] ;  /* 0x0006940001147983 */ /* 0x000ee20000100800 */
        /* <DEDUP_REMOVED lines=8> */
[----:B------:R-:W4:Y:S02]  /*1dcf0*/  LDL.LU.64 R14, [R1+0x16b0] ;  /* 0x0016b000010e7983 */ /* 0x000f240000300a00 */
[----:B------:R-:W-:Y:S01]  /*1dd00*/  IMAD.MOV.U32 R2, RZ, RZ, R23 ;  /* 0x000000ffff027224 */ /* 0x000fe200078e0017 */
[C---:B----4-:R-:W-:Y:S01]  /*1dd10*/  HMMA.16816.F32.BF16 R24, R16.reuse, R14, R24 ;  /* 0x0000000e1018723c */ /* 0x050fe20000041818 */
[----:B------:R-:W-:Y:S11]  /*1dd20*/  IMAD.MOV.U32 R23, RZ, RZ, R15 ;  /* 0x000000ffff177224 */ /* 0x000ff600078e000f */
[----:B------:R-:W-:Y:S11]  /*1dd30*/  @!UPT UIADD3 URZ, URZ, URZ, URZ ;  /* 0x0000003f3f3ff290 */ /* 0x000ff6000fffe03f */
[----:B------:R0:W-:Y:S01]  /*1dd40*/  STL.64 [R1+0x470], R24 ;  /* 0x0004701801007387 */ /* 0x0001e20000100a00 */
[----:B------:R1:W-:Y:S02]  /*1dd50*/  STL.64 [R1+0x478], R26 ;  /* 0x0004781a01007387 */ /* 0x0003e40000100a00 */
[----:B0-----:R-:W-:Y:S02]  /*1dd60*/  IMAD.MOV.U32 R24, RZ, RZ, R14 ;  /* 0x000000ffff187224 */ /* 0x001fe400078e000e */
[----:B------:R-:W2:Y:S02]  /*1dd70*/  LDL.LU.64 R14, [R1+0x16a8] ;  /* 0x0016a800010e7983 */ /* 0x000ea40000300a00 */
[C---:B--2---:R-:W-:Y:S01]  /*1dd80*/  HMMA.16816.F32.BF16 R8, R16.reuse, R14, R8 ;  /* 0x0000000e1008723c */ /* 0x044fe20000041808 */
[----:B-1----:R-:W-:Y:S02]  /*1dd90*/  IMAD.MOV.U32 R26, RZ, RZ, R14 ;  /* 0x000000ffff1a7224 */ /* 0x002fe400078e000e */
        /* <DEDUP_REMOVED lines=23> */
[----:B------:R-:W4:Y:S02]  /*1df10*/  LDL.LU.64 R8, [R1+0x1668] ;  /* 0x0016680001087983 */ /* 0x000f240000300a00 */
[----:B------:R-:W2:Y:S02]  /*1df20*/  LDL.LU.64 R14, [R1+0x1660] ;  /* 0x00166000010e7983 */ /* 0x000ea40000300a00 */
[----:B------:R-:W2:Y:S02]  /*1df30*/  LDL.LU.64 R12, [R1+0x1658] ;  /* 0x00165800010c7983 */ /* 0x000ea40000300a00 */
[C---:B--2---:R-:W-:Y:S01]  /*1df40*/  HMMA.16816.F32.BF16 R12, R16.reuse, R10, R12 ;  /* 0x0000000a100c723c */ /* 0x044fe2000004180c */
[----:B------:R-:W-:Y:S01]  /*1df50*/  STL.64 [R1+0x15c0], R10 ;  /* 0x0015c00a01007387 */ /* 0x000fe20000100a00 */
[----:B----4-:R0:W-:Y:S11]  /*1df60*/  STL.64 [R1+0x15b8], R8 ;  /* 0x0015b80801007387 */ /* 0x0101f60000100a00 */
[----:B------:R-:W-:Y:S10]  /*1df70*/  @!UPT UIADD3 URZ, URZ, URZ, URZ ;  /* 0x0000003f3f3ff290 */ /* 0x000ff4000fffe03f */
[----:B------:R-:W-:Y:S01]  /*1df80*/  STL.64 [R1+0x410], R12 ;  /* 0x0004100c01007387 */ /* 0x000fe20000100a00 */
[----:B------:R-:W-:Y:S02]  /*1df90*/  STL.64 [R1+0x418], R14 ;  /* 0x0004180e01007387 */ /* 0x000fe40000100a00 */
[----:B0-----:R-:W2:Y:S02]  /*1dfa0*/  LDL.LU R8, [R1+0x3b0] ;  /* 0x0003b00001087983 */ /* 0x001ea40000300800 */
[----:B------:R-:W2:Y:S01]  /*1dfb0*/  LDL.LU R9, [R1+0x3b4] ;  /* 0x0003b40001097983 */ /* 0x000ea20000300800 */
[----:B------:R-:W2:Y:S01]  /*1dfc0*/  LDL.LU R10, [R1+0x3b8] ;  /* 0x0003b800010a7983 */ /* 0x000ea20000300800 */
[----:B------:R-:W2:Y:S03]  /*1dfd0*/  LDL.LU R11, [R1+0x3bc] ;  /* 0x0003bc00010b7983 */ /* 0x000ea60000300800 */
[----:B------:R-:W-:Y:S01]  /*1dfe0*/  LDSM.16.MT88.4 R12, [R4+0x9080] ;  /* 0x00908000040c783b */ /* 0x000fe20000004200 */
[----:B--2---:R-:W-:Y:S03]  /*1dff0*/  HMMA.16816.F32.BF16 R16, R16, R6, R8 ;  /* 0x000000061010723c */ /* 0x004fe60000041808 */
[----:B------:R-:W0:Y:S11]  /*1e000*/  LDSM.16.MT88.4 R8, [R29+0xa000] ;  /* 0x00a000001d08783b */ /* 0x000e360000004200 */
[----:B------:R-:W-:Y:S09]  /*1e010*/  @!UPT UIADD3 URZ, URZ, URZ, URZ ;  /* 0x0000003f3f3ff290 */ /* 0x000ff2000fffe03f */
[----:B------:R-:W-:Y:S01]  /*1e020*/  STL.64 [R1+0x3a0], R16 ;  /* 0x0003a01001007387 */ /* 0x000fe20000100a00 */
[----:B------:R-:W-:Y:S02]  /*1e030*/  STL.64 [R1+0x3a8], R18 ;  /* 0x0003a81201007387 */ /* 0x000fe40000100a00 */
[----:B---3--:R-:W-:Y:S04]  /*1e040*/  LDSM.16.M88.4 R16, [R20+0x1000] ;  /* 0x001000001410783b */ /* 0x008fe80000000200 */
[----:B0-----:R-:W-:Y:S01]  /*1e050*/  IMAD.MOV.U32 R4, RZ, RZ, R10 ;  /* 0x000000ffff047224 */ /* 0x001fe200078e000a */
[----:B------:R-:W-:Y:S01]  /*1e060*/  STL.64 [R1], R8 ;  /* 0x0000000801007387 */ /* 0x000fe20000100a00 */
[----:B------:R-:W-:Y:S02]  /*1e070*/  IMAD.MOV.U32 R5, RZ, RZ, R11 ;  /* 0x000000ffff057224 */ /* 0x000fe400078e000b */
[----:B------:R-:W0:Y:S04]  /*1e080*/  LDSM.16.M88.4 R8, [R20] ;  /* 0x000000001408783b */ /* 0x000e280000000200 */
[----:B------:R-:W-:Y:S01]  /*1e090*/  STL.64 [R1+0x15d0], R6 ;  /* 0x0015d00601007387 */ /* 0x000fe20000100a00 */
[----:B------:R-:W-:Y:S02]  /*1e0a0*/  STL.64 [R1+0x15c8], R4 ;  /* 0x0015c80401007387 */ /* 0x000fe40000100a00 */
[----:B------:R-:W1:Y:S02]  /*1e0b0*/  LDSM.16.M88.4 R4, [R20+0x2000] ;  /* 0x002000001404783b */ /* 0x000e640000000200 */
[----:B0-----:R-:W-:Y:S02]  /*1e0c0*/  STL.64 [R1+0x80], R8 ;  /* 0x0000800801007387 */ /* 0x001fe40000100a00 */
[----:B------:R0:W-:Y:S02]  /*1e0d0*/  STL.64 [R1+0x88], R10 ;  /* 0x0000880a01007387 */ /* 0x0001e40000100a00 */
[----:B------:R-:W-:Y:S02]  /*1e0e0*/  STL.64 [R1+0x70], R16 ;  /* 0x0000701001007387 */ /* 0x000fe40000100a00 */
[----:B------:R-:W-:Y:S02]  /*1e0f0*/  STL.64 [R1+0x78], R18 ;  /* 0x0000781201007387 */ /* 0x000fe40000100a00 */
[----:B------:R-:W2:Y:S01]  /*1e100*/  LDSM.16.M88.4 R16, [R20+0x3000] ;  /* 0x003000001410783b */ /* 0x000ea20000000200 */
[----:B0-----:R-:W-:-:S02]  /*1e110*/  IMAD.MOV.U32 R10, RZ, RZ, R3 ;  /* 0x000000ffff0a7224 */ /* 0x001fc400078e0003 */
[----:B------:R-:W-:Y:S01]  /*1e120*/  IMAD.MOV.U32 R11, RZ, RZ, R0 ;  /* 0x000000ffff0b7224 */ /* 0x000fe200078e0000 */
[----:B------:R-:W3:Y:S01]  /*1e130*/  LDL.LU R3, [R1+0x1654] ;  /* 0x0016540001037983 */ /* 0x000ee20000300800 */
[----:B-1----:R-:W-:Y:S02]  /*1e140*/  STL.64 [R1+0x60], R4 ;  /* 0x0000600401007387 */ /* 0x002fe40000100a00 */
[----:B------:R-:W-:Y:S02]  /*1e150*/  STL.64 [R1+0x68], R6 ;  /* 0x0000680601007387 */ /* 0x000fe40000100a00 */
[----:B------:R-:W4:Y:S01]  /*1e160*/  LDL.LU R0, [R1+0x1650] ;  /* 0x0016500001007983 */ /* 0x000f220000300800 */
[----:B------:R0:W-:Y:S02]  /*1e170*/  STL.64 [R1+0x15d8], R10 ;  /* 0x0015d80a01007387 */ /* 0x0001e40000100a00 */
[----:B0-----:R-:W-:Y:S02]  /*1e180*/  IMAD.MOV.U32 R10, RZ, RZ, R28 ;  /* 0x000000ffff0a7224 */ /* 0x001fe400078e001c */
[----:B------:R-:W-:-:S05]  /*1e190*/  IMAD.MOV.U32 R11, RZ, RZ, R27 ;  /* 0x000000ffff0b7224 */ /* 0x000fca00078e001b */
[----:B------:R0:W-:Y:S01]  /*1e1a0*/  STL.64 [R1+0x15f0], R10 ;  /* 0x0015f00a01007387 */ /* 0x0001e20000100a00 */
[----:B------:R-:W2:Y:S02]  /*1e1b0*/  LDL.LU R4, [R1+0x670] ;  /* 0x0006700001047983 */ /* 0x000ea40000300800 */
[----:B------:R-:W2:Y:S02]  /*1e1c0*/  LDL.LU R5, [R1+0x674] ;  /* 0x0006740001057983 */ /* 0x000ea40000300800 */
[----:B------:R-:W2:Y:S01]  /*1e1d0*/  LDL.LU R6, [R1+0x678] ;  /* 0x0006780001067983 */ /* 0x000ea20000300800 */
[----:B------:R-:W2:Y:S01]  /*1e1e0*/  LDL.LU R7, [R1+0x67c] ;  /* 0x00067c0001077983 */ /* 0x000ea20000300800 */
[----:B0-----:R-:W-:Y:S02]  /*1e1f0*/  IMAD.MOV.U32 R10, RZ, RZ, R26 ;  /* 0x000000ffff0a7224 */ /* 0x001fe400078e001a */
[----:B------:R-:W-:-:S05]  /*1e200*/  IMAD.MOV.U32 R11, RZ, RZ, R25 ;  /* 0x000000ffff0b7224 */ /* 0x000fca00078e0019 */
[----:B------:R-:W-:Y:S04]  /*1e210*/  STL.64 [R1+0x1608], R10 ;  /* 0x0016080a01007387 */ /* 0x000fe80000100a00 */
[----:B--2---:R-:W-:Y:S01]  /*1e220*/  STL.64 [R1+0x15e8], R6 ;  /* 0x0015e80601007387 */ /* 0x004fe20000100a00 */
[----:B------:R0:W-:Y:S03]  /*1e230*/  STL.64 [R1+0x15e0], R4 ;  /* 0x0015e00401007387 */ /* 0x0001e60000100a00 */
[----:B0-----:R-:W2:Y:S01]  /*1e240*/  LDL.LU R4, [R1+0x680] ;  /* 0x0006800001047983 */ /* 0x001ea20000300800 */
[----:B------:R-:W2:Y:S02]  /*1e250*/  LDL.LU R5, [R1+0x684] ;  /* 0x0006840001057983 */ /* 0x000ea40000300800 */
[----:B------:R-:W2:Y:S02]  /*1e260*/  LDL.LU R6, [R1+0x688] ;  /* 0x0006880001067983 */ /* 0x000ea40000300800 */
[----:B------:R-:W2:Y:S02]  /*1e270*/  LDL.LU R7, [R1+0x68c] ;  /* 0x00068c0001077983 */ /* 0x000ea40000300800 */
[----:B------:R-:W-:-:S02]  /*1e280*/  IMAD.MOV.U32 R10, RZ, RZ, R24 ;  /* 0x000000ffff0a7224 */ /* 0x000fc400078e0018 */
[----:B------:R-:W-:Y:S02]  /*1e290*/  IMAD.MOV.U32 R11, RZ, RZ, R23 ;  /* 0x000000ffff0b7224 */ /* 0x000fe400078e0017 */
[----:B------:R-:W-:Y:S01]  /*1e2a0*/  IMAD.MOV.U32 R28, RZ, RZ, R16 ;  /* 0x000000ffff1c7224 */ /* 0x000fe200078e0010 */
[----:B------:R-:W-:Y:S04]  /*1e2b0*/  LDSM.16.M88.4 R24, [R20+0x5000] ;  /* 0x005000001418783b */ /* 0x000fe80000000200 */
        /* <DEDUP_REMOVED lines=24> */
[----:B---3--:R-:W-:Y:S01]  /*1e440*/  IMAD.MOV.U32 R10, RZ, RZ, R3 ;  /* 0x000000ffff0a7224 */ /* 0x008fe200078e0003 */
[----:B--2---:R-:W-:Y:S01]  /*1e450*/  STL.64 [R1+0x1648], R6 ;  /* 0x0016480601007387 */ /* 0x004fe20000100a00 */
[----:B------:R0:W-:Y:S03]  /*1e460*/  STL.64 [R1+0x1640], R4 ;  /* 0x0016400401007387 */ /* 0x0001e60000100a00 */
[----:B0-----:R-:W2:Y:S01]  /*1e470*/  LDL.LU R4, [R1+0x520] ;  /* 0x0005200001047983 */ /* 0x001ea20000300800 */
[----:B------:R-:W2:Y:S02]  /*1e480*/  LDL.LU R5, [R1+0x524] ;  /* 0x0005240001057983 */ /* 0x000ea40000300800 */
[----:B------:R-:W2:Y:S02]  /*1e490*/  LDL.LU R6, [R1+0x528] ;  /* 0x0005280001067983 */ /* 0x000ea40000300800 */
[----:B------:R-:W2:Y:S01]  /*1e4a0*/  LDL.LU R7, [R1+0x52c] ;  /* 0x00052c0001077983 */ /* 0x000ea20000300800 */
[----:B------:R-:W-:Y:S01]  /*1e4b0*/  STL.64 [R1+0x50], R16 ;  /* 0x0000501001007387 */ /* 0x000fe20000100a00 */
[----:B------:R-:W-:Y:S02]  /*1e4c0*/  STL.64 [R1+0x58], R18 ;  /* 0x0000581201007387 */ /* 0x000fe40000100a00 */
[----:B------:R-:W0:Y:S02]  /*1e4d0*/  LDSM.16.M88.4 R16, [R20+0x4000] ;  /* 0x004000001410783b */ /* 0x000e240000000200 */
[----:B0-----:R-:W-:Y:S02]  /*1e4e0*/  STL.64 [R1+0x40], R16 ;  /* 0x0000401001007387 */ /* 0x001fe40000100a00 */
[----:B------:R-:W-:Y:S02]  /*1e4f0*/  STL.64 [R1+0x48], R18 ;  /* 0x0000481201007387 */ /* 0x000fe40000100a00 */
[----:B------:R-:W-:-:S02]  /*1e500*/  IMAD.MOV.U32 R3, RZ, RZ, R17 ;  /* 0x000000ffff037224 */ /* 0x000fc400078e0011 */
[----:B------:R-:W0:Y:S02]  /*1e510*/  LDSM.16.M88.4 R16, [R20+0x6000] ;  /* 0x006000001410783b */ /* 0x000e240000000200 */
[----:B------:R-:W1:Y:S02]  /*1e520*/  LDSM.16.M88.4 R20, [R20+0x7000] ;  /* 0x007000001414783b */ /* 0x000e640000000200 */
[----:B0-----:R-:W-:Y:S02]  /*1e530*/  STL [R1+0x11cc], R18 ;  /* 0x0011cc1201007387 */ /* 0x001fe40000100800 */
[----:B------:R-:W-:Y:S02]  /*1e540*/  STL.64 [R1+0x10], R24 ;  /* 0x0000101801007387 */ /* 0x000fe40000100a00 */
[----:B------:R-:W-:Y:S02]  /*1e550*/  STL.64 [R1+0x18], R26 ;  /* 0x0000181a01007387 */ /* 0x000fe40000100a00 */
[----:B------:R-:W0:Y:S04]  /*1e560*/  LDSM.16.MT88.4 R24, [R29+0xa080] ;  /* 0x00a080001d18783b */ /* 0x000e280000004200 */
[----:B------:R-:W-:Y:S01]  /*1e570*/  STL [R1+0x11c8], R19 ;  /* 0x0011c81301007387 */ /* 0x000fe20000100800 */
[----:B-1----:R-:W-:Y:S02]  /*1e580*/  STL [R1+0x10f4], R22 ;  /* 0x0010f41601007387 */ /* 0x002fe40000100800 */
[----:B------:R-:W-:Y:S02]  /*1e590*/  STL [R1+0x10f0], R23 ;  /* 0x0010f01701007387 */ /* 0x000fe40000100800 */
[----:B------:R1:W-:Y:S02]  /*1e5a0*/  STL.64 [R1+0x1548], R20 ;  /* 0x0015481401007387 */ /* 0x0003e40000100a00 */
[----:B-1----:R-:W3:Y:S01]  /*1e5b0*/  LDL.LU R20, [R1+0x540] ;  /* 0x0005400001147983 */ /* 0x002ee20000300800 */
[----:B------:R-:W3:Y:S02]  /*1e5c0*/  LDL.LU R21, [R1+0x544] ;  /* 0x0005440001157983 */ /* 0x000ee40000300800 */
[----:B------:R-:W3:Y:S02]  /*1e5d0*/  LDL.LU R22, [R1+0x548] ;  /* 0x0005480001167983 */ /* 0x000ee40000300800 */
[----:B------:R-:W3:Y:S01]  /*1e5e0*/  LDL.LU R23, [R1+0x54c] ;  /* 0x00054c0001177983 */ /* 0x000ee20000300800 */
[----:B0-----:R-:W-:Y:S01]  /*1e5f0*/  STL.64 [R1+0x1538], R26 ;  /* 0x0015381a01007387 */ /* 0x001fe20000100a00 */
[----:B------:R0:W-:Y:S03]  /*1e600*/  STL.64 [R1+0x1530], R24 ;  /* 0x0015301801007387 */ /* 0x0001e60000100a00 */
[----:B0-----:R-:W3:Y:S01]  /*1e610*/  LDL.LU R24, [R1+0x660] ;  /* 0x0006600001187983 */ /* 0x001ee20000300800 */
[----:B------:R-:W3:Y:S02]  /*1e620*/  LDL.LU R25, [R1+0x664] ;  /* 0x0006640001197983 */ /* 0x000ee40000300800 */
[----:B------:R-:W3:Y:S02]  /*1e630*/  LDL.LU R26, [R1+0x668] ;  /* 0x00066800011a7983 */ /* 0x000ee40000300800 */
        /* <DEDUP_REMOVED lines=36> */
[----:B--2---:R-:W-:Y:S02]  /*1e880*/  HMMA.16816.F32.BF16 R8, R12, R10, R4 ;  /* 0x0000000a0c08723c */ /* 0x004fe40000041804 */
[----:B------:R-:W2:Y:S01]  /*1e890*/  LDL.LU.64 R6, [R1+0x15d0] ;  /* 0x0015d00001067983 */ /* 0x000ea20000300a00 */
[----:B------:R-:W2:Y:S11]  /*1e8a0*/  LDL.LU.64 R4, [R1+0x15c8] ;  /* 0x0015c80001047983 */ /* 0x000eb60000300a00 */
[----:B------:R-:W-:Y:S09]  /*1e8b0*/  @!UPT UIADD3 URZ, URZ, URZ, URZ ;  /* 0x0000003f3f3ff290 */ /* 0x000ff2000fffe03f */
[----:B------:R-:W-:Y:S01]  /*1e8c0*/  STL.64 [R1+0x20], R8 ;  /* 0x0000200801007387 */ /* 0x000fe20000100a00 */
[----:B------:R0:W-:Y:S03]  /*1e8d0*/  STL.64 [R1+0x28], R10 ;  /* 0x0000280a01007387 */ /* 0x0001e60000100a00 */
[----:B0-----:R-:W3:Y:S01]  /*1e8e0*/  LDL.LU.64 R10, [R1+0x15c0] ;  /* 0x0015c000010a7983 */ /* 0x001ee20000300a00 */
[----:B------:R-:W2:Y:S02]  /*1e8f0*/  LDL.LU.64 R8, [R1+0x15b8] ;  /* 0x0015b80001087983 */ /* 0x000ea40000300a00 */
[----:B----4-:R-:W-:-:S07]  /*1e900*/  IMAD.MOV.U32 R27, RZ, RZ, R0 ;  /* 0x000000ffff1b7224 */ /* 0x010fce00078e0000 */
[----:B---3--:R-:W-:Y:S11]  /*1e910*/  HMMA.16816.F32.BF16 R24, R12, R10, R24 ;  /* 0x0000000a0c18723c */ /* 0x008ff60000041818 */
[----:B------:R-:W-:Y:S11]  /*1e920*/  @!UPT UIADD3 URZ, URZ, URZ, URZ ;  /* 0x0000003f3f3ff290 */ /* 0x000ff6000fffe03f */
[----:B------:R-:W-:Y:S02]  /*1e930*/  @!UPT UIADD3 URZ, URZ, URZ, URZ ;  /* 0x0000003f3f3ff290 */ /* 0x000fe4000fffe03f */
[----:B------:R-:W-:Y:S02]  /*1e940*/  IMAD.MOV.U32 R18, RZ, RZ, R25 ;  /* 0x000000ffff127224 */ /* 0x000fe400078e0019 */
[----:B------:R-:W-:-:S05]  /*1e950*/  IMAD.MOV.U32 R19, RZ, RZ, R26 ;  /* 0x000000ffff137224 */ /* 0x000fca00078e001a */
[----:B------:R-:W-:Y:S01]  /*1e960*/  STL.64 [R1+0x1558], R18 ;  /* 0x0015581201007387 */ /* 0x000fe20000100a00 */
[----:B------:R-:W-:Y:S02]  /*1e970*/  STL.64 [R1+0x1550], R16 ;  /* 0x0015501001007387 */ /* 0x000fe40000100a00 */
[----:B--2---:R0:W-:Y:S02]  /*1e980*/  STL.64 [R1+0x1498], R8 ;  /* 0x0014980801007387 */ /* 0x0041e40000100a00 */
[----:B0-----:R-:W2:Y:S01]  /*1e990*/  LDL.LU R8, [R1+0x1e0] ;  /* 0x0001e00001087983 */ /* 0x001ea20000300800 */
[----:B------:R-:W2:Y:S02]  /*1e9a0*/  LDL.LU R9, [R1+0x1e4] ;  /* 0x0001e40001097983 */ /* 0x000ea40000300800 */
[----:B------:R-:W3:Y:S02]  /*1e9b0*/  LDL.LU R10, [R1+0x1e8] ;  /* 0x0001e800010a7983 */ /* 0x000ee40000300800 */
[----:B------:R-:W3:Y:S02]  /*1e9c0*/  LDL.LU R11, [R1+0x1ec] ;  /* 0x0001ec00010b7983 */ /* 0x000ee40000300800 */
[----:B------:R-:W-:-:S02]  /*1e9d0*/  IMAD.MOV.U32 R29, RZ, RZ, R24 ;  /* 0x000000ffff1d7224 */ /* 0x000fc400078e0018 */
[----:B------:R-:W-:Y:S01]  /*1e9e0*/  IMAD.MOV.U32 R0, RZ, RZ, R27 ;  /* 0x000000ffff007224 */ /* 0x000fe200078e001b */
[----:B------:R-:W4:Y:S01]  /*1e9f0*/  LDL.LU R24, [R1] ;  /* 0x0000000001187983 */ /* 0x000f220000300800 */
[----:B------:R-:W4:Y:S02]  /*1ea00*/  LDL.LU R25, [R1+0x4] ;  /* 0x0000040001197983 */ /* 0x000f240000300800 */
[----:B------:R-:W-:Y:S02]  /*1ea10*/  IMAD.MOV.U32 R26, RZ, RZ, R4 ;  /* 0x000000ffff1a7224 */ /* 0x000fe400078e0004 */
[----:B------:R-:W-:Y:S01]  /*1ea20*/  IMAD.MOV.U32 R27, RZ, RZ, R5 ;  /* 0x000000ffff1b7224 */ /* 0x000fe200078e0005 */
[----:B------:R-:W4:Y:S01]  /*1ea30*/  LDL.LU R4, [R1+0x15b0] ;  /* 0x0015b00001047983 */ /* 0x000f220000300800 */
[----:B------:R-:W4:Y:S03]  /*1ea40*/  LDL.LU R5, [R1+0x15ac] ;  /* 0x0015ac0001057983 */ /* 0x000f260000300800 */
[----:B---3--:R-:W-:Y:S01]  /*1ea50*/  STL.64 [R1+0x14a8], R10 ;  /* 0x0014a80a01007387 */ /* 0x008fe20000100a00 */
[----:B--2---:R0:W-:Y:S03]  /*1ea60*/  STL.64 [R1+0x14a0], R8 ;  /* 0x0014a00801007387 */ /* 0x0041e60000100a00 */
[----:B0-----:R-:W2:Y:S04]  /*1ea70*/  LDL.64 R8, [R1+0x10] ;  /* 0x0000100001087983 */ /* 0x001ea80000100a00 */
[----:B--2---:R0:W-:Y:S02]  /*1ea80*/  STL.64 [R1+0x1588], R8 ;  /* 0x0015880801007387 */ /* 0x0041e40000100a00 */
[----:B0-----:R-:W-:Y:S02]  /*1ea90*/  HMMA.16816.F32.BF16 R8, R12, R6, R20 ;  /* 0x000000060c08723c */ /* 0x001fe40000041814 */
[----:B------:R0:W-:Y:S05]  /*1eaa0*/  STL [R1+0x1300], R29 ;  /* 0x0013001d01007387 */ /* 0x0001ea0000100800 */
[----:B----4-:R-:W-:Y:S01]  /*1eab0*/  IMAD.MOV.U32 R14, RZ, RZ, R5 ;  /* 0x000000ffff0e7224 */ /* 0x010fe200078e0005 */
[----:B0-----:R-:W2:Y:S01]  /*1eac0*/  LDL R29, [R1+0xcb8] ;  /* 0x000cb800011d7983 */ /* 0x001ea20000100800 */
[----:B------:R-:W3:Y:S02]  /*1ead0*/  LDL.LU R12, [R1+0x1d0] ;  /* 0x0001d000010c7983 */ /* 0x000ee40000300800 */
[----:B------:R-:W-:Y:S11]  /*1eae0*/  IMAD.MOV.U32 R15, RZ, RZ, R4 ;  /* 0x000000ffff0f7224 */ /* 0x000ff600078e0004 */
[----:B------:R-:W-:Y:S01]  /*1eaf0*/  @!UPT UIADD3 URZ, URZ, URZ, URZ ;  /* 0x0000003f3f3ff290 */ /* 0x000fe2000fffe03f */
[----:B------:R0:W-:Y:S01]  /*1eb00*/  STL.64 [R1+0x3c0], R8 ;  /* 0x0003c00801007387 */ /* 0x0001e20000100a00 */
[----:B------:R-:W-:Y:S02]  /*1eb10*/  STL.64 [R1+0x3c8], R10 ;  /* 0x0003c80a01007387 */ /* 0x000fe40000100a00 */
[----:B------:R-:W3:Y:S02]  /*1eb20*/  LDL.LU R13, [R1+0x1d4] ;  /* 0x0001d400010d7983 */ /* 0x000ee40000300800 */
[----:B------:R-:W4:Y:S01]  /*1eb30*/  LDL.LU R5, [R1+0x15a8] ;  /* 0x0015a80001057983 */ /* 0x000f220000300800 */
[----:B------:R-:W4:Y:S04]  /*1eb40*/  LDL.LU R4, [R1+0x15a4] ;  /* 0x0015a40001047983 */ /* 0x000f280000300800 */
[----:B0-----:R-:W2:Y:S01]  /*1eb50*/  LDL.64 R8, [R1+0x80] ;  /* 0x0000800001087983 */ /* 0x001ea20000100a00 */
[----:B------:R-:W2:Y:S02]  /*1eb60*/  LDL.LU R16, [R1+0x510] ;  /* 0x0005100001107983 */ /* 0x000ea40000300800 */
[----:B------:R-:W2:Y:S02]  /*1eb70*/  LDL.LU R17, [R1+0x514] ;  /* 0x0005140001117983 */ /* 0x000ea40000300800 */
[----:B------:R-:W2:Y:S01]  /*1eb80*/  LDL.LU R18, [R1+0x518] ;  /* 0x0005180001127983 */ /* 0x000ea20000300800 */
[----:B------:R-:W2:Y:S04]  /*1eb90*/  LDL.LU R19, [R1+0x51c] ;  /* 0x00051c0001137983 */ /* 0x000ea80000300800 */
[----:B--2---:R-:W-:Y:S01]  /*1eba0*/  STL.64 [R1+0x1598], R18 ;  /* 0x0015981201007387 */ /* 0x004fe20000100a00 */
[----:B------:R0:W-:Y:S03]  /*1ebb0*/  STL.64 [R1+0x1590], R16 ;  /* 0x0015901001007387 */ /* 0x0001e60000100a00 */
[----:B0-----:R-:W2:Y:S01]  /*1ebc0*/  LDL.LU R16, [R1+0x530] ;  /* 0x0005300001107983 */ /* 0x001ea20000300800 */
[----:B------:R-:W2:Y:S02]  /*1ebd0*/  LDL.LU R17, [R1+0x534] ;  /* 0x0005340001117983 */ /* 0x000ea40000300800 */
[----:B------:R-:W2:Y:S02]  /*1ebe0*/  LDL.LU R18, [R1+0x538] ;  /* 0x0005380001127983 */ /* 0x000ea40000300800 */
[----:B------:R-:W2:Y:S01]  /*1ebf0*/  LDL.LU R19, [R1+0x53c] ;  /* 0x00053c0001137983 */ /* 0x000ea20000300800 */
[----:B------:R-:W-:Y:S01]  /*1ec00*/  STL.64 [R1+0x14b8], R14 ;  /* 0x0014b80e01007387 */ /* 0x000fe20000100a00 */
[----:B---3--:R0:W-:Y:S03]  /*1ec10*/  STL.64 [R1+0x14b0], R12 ;  /* 0x0014b00c01007387 */ /* 0x0081e60000100a00 */
[----:B0-----:R-:W3:Y:S01]  /*1ec20*/  LDL.LU R12, [R1+0x1f0] ;  /* 0x0001f000010c7983 */ /* 0x001ee20000300800 */
[----:B------:R-:W3:Y:S02]  /*1ec30*/  LDL.LU R13, [R1+0x1f4] ;  /* 0x0001f400010d7983 */ /* 0x000ee40000300800 */
[----:B------:R-:W2:Y:S02]  /*1ec40*/  LDL.LU R14, [R1+0x1f8] ;  /* 0x0001f800010e7983 */ /* 0x000ea40000300800 */
[----:B------:R-:W2:Y:S01]  /*1ec50*/  LDL.LU R15, [R1+0x1fc] ;  /* 0x0001fc00010f7983 */ /* 0x000ea20000300800 */
[----:B------:R-:W2:Y:S01]  /*1ec60*/  LDL.LU R6, [R1+0x228] ;  /* 0x0002280001067983 */ /* 0x000ea20000300800 */
[----:B------:R-:W2:Y:S03]  /*1ec70*/  LDL.LU R7, [R1+0x22c] ;  /* 0x00022c0001077983 */ /* 0x000ea60000300800 */
[----:B--2---:R-:W-:Y:S01]  /*1ec80*/  STL.64 [R1+0x14f8], R6 ;  /* 0x0014f80601007387 */ /* 0x004fe20000100a00 */
[----:B----4-:R0:W-:Y:S03]  /*1ec90*/  STL.64 [R1+0x14f0], R4 ;  /* 0x0014f00401007387 */ /* 0x0101e60000100a00 */
[----:B0-----:R-:W2:Y:S01]  /*1eca0*/  LDL.LU R4, [R1+0x240] ;  /* 0x0002400001047983 */ /* 0x001ea20000300800 */
[----:B------:R-:W2:Y:S02]  /*1ecb0*/  LDL.LU R5, [R1+0x244] ;  /* 0x0002440001057983 */ /* 0x000ea40000300800 */
[----:B------:R-:W4:Y:S02]  /*1ecc0*/  LDL.LU R6, [R1+0x248] ;  /* 0x0002480001067983 */ /* 0x000f240000300800 */
[----:B------:R-:W4:Y:S01]  /*1ecd0*/  LDL.LU R7, [R1+0x24c] ;  /* 0x00024c0001077983 */ /* 0x000f220000300800 */
[----:B------:R-:W2:Y:S01]  /*1ece0*/  LDL.64 R20, [R1+0x60] ;  /* 0x0000600001147983 */ /* 0x000ea20000100a00 */
[----:B------:R-:W-:Y:S03]  /*1ecf0*/  HMMA.16816.F32.BF16 R16, R24, R8, R16 ;  /* 0x000000081810723c */ /* 0x000fe60000041810 */
[----:B----4-:R-:W-:Y:S01]  /*1ed00*/  STL.64 [R1+0x1508], R6 ;  /* 0x0015080601007387 */ /* 0x010fe20000100a00 */
[----:B--2---:R0:W-:Y:S03]  /*1ed10*/  STL.64 [R1+0x1500], R4 ;  /* 0x0015000401007387 */ /* 0x0041e60000100a00 */
[----:B0-----:R-:W2:Y:S04]  /*1ed20*/  LDL R4, [R1+0x70] ;  /* 0x0000700001047983 */ /* 0x001ea80000100800 */
[----:B------:R-:W2:Y:S01]  /*1ed30*/  LDL R5, [R1+0x74] ;  /* 0x0000740001057983 */ /* 0x000ea20000100800 */
[----:B------:R-:W-:Y:S02]  /*1ed40*/  STL.64 [R1+0x14c8], R14 ;  /* 0x0014c80e01007387 */ /* 0x000fe40000100a00 */
[----:B---3--:R0:W-:Y:S02]  /*1ed50*/  STL.64 [R1+0x14c0], R12 ;  /* 0x0014c00c01007387 */ /* 0x0081e40000100a00 */
[----:B0-----:R-:W3:Y:S01]  /*1ed60*/  LDL R12, [R1+0x40] ;  /* 0x00004000010c7983 */ /* 0x001ee20000100800 */
[----:B------:R-:W-:-:S02]  /*1ed70*/  IMAD.MOV.U32 R13, RZ, RZ, R3 ;  /* 0x000000ffff0d7224 */ /* 0x000fc400078e0003 */
[----:B------:R-:W4:Y:S03]  /*1ed80*/  LDL.LU R3, [R1+0x15a0] ;  /* 0x0015a00001037983 */ /* 0x000f260000300800 */
[----:B---3--:R-:W-:Y:S01]  /*1ed90*/  STL.64 [R1+0x1570], R12 ;  /* 0x0015700c01007387 */ /* 0x008fe20000100a00 */
[----:B------:R-:W-:Y:S02]  /*1eda0*/  STL.64 [R1+0x520], R16 ;  /* 0x0005201001007387 */ /* 0x000fe40000100a00 */
[----:B------:R0:W-:Y:S02]  /*1edb0*/  STL.64 [R1+0x528], R18 ;  /* 0x0005281201007387 */ /* 0x0001e40000100a00 */
[----:B0-----:R-:W2:Y:S01]  /*1edc0*/  LDL.LU.64 R18, [R1+0x1598] ;  /* 0x0015980001127983 */ /* 0x001ea20000300a00 */
[----:B------:R-:W2:Y:S02]  /*1edd0*/  LDL.LU.64 R16, [R1+0x1590] ;  /* 0x0015900001107983 */ /* 0x000ea40000300a00 */
[----:B------:R-:W-:-:S02]  /*1ede0*/  IMAD.MOV.U32 R13, RZ, RZ, R2 ;  /* 0x000000ffff0d7224 */ /* 0x000fc400078e0002 */
[----:B------:R-:W-:Y:S02]  /*1edf0*/  IMAD.MOV.U32 R6, RZ, RZ, R8 ;  /* 0x000000ffff067224 */ /* 0x000fe400078e0008 */
[----:B------:R-:W-:Y:S02]  /*1ee00*/  IMAD.MOV.U32 R2, RZ, RZ, R9 ;  /* 0x000000ffff027224 */ /* 0x000fe400078e0009 */
[----:B------:R-:W3:Y:S01]  /*1ee10*/  LDL.LU.64 R8, [R1+0x1588] ;  /* 0x0015880001087983 */ /* 0x000ee20000300a00 */
[----:B--2---:R-:W-:Y:S11]  /*1ee20*/  HMMA.16816.F32.BF16 R16, R24, R4, R16 ;  /* 0x000000041810723c */ /* 0x004ff60000041810 */
[----:B------:R-:W-:Y:S11]  /*1ee30*/  @!UPT UIADD3 URZ, URZ, URZ, URZ ;  /* 0x0000003f3f3ff290 */ /* 0x000ff6000fffe03f */
[----:B------:R-:W-:Y:S01]  /*1ee40*/  @!UPT UIADD3 URZ, URZ, URZ, URZ ;  /* 0x0000003f3f3ff290 */ /* 0x000fe2000fffe03f */
[----:B------:R0:W-:Y:S01]  /*1ee50*/  STL.64 [R1+0x510], R16 ;  /* 0x0005101001007387 */ /* 0x0001e20000100a00 */
[----:B------:R1:W-:Y:S03]  /*1ee60*/  STL.64 [R1+0x518], R18 ;  /* 0x0005181201007387 */ /* 0x0003e60000100a00 */
[----:B0-----:R-:W2:Y:S01]  /*1ee70*/  LDL.LU R16, [R1+0x4d0] ;  /* 0x0004d00001107983 */ /* 0x001ea20000300800 */
[----:B------:R-:W2:Y:S02]  /*1ee80*/  LDL.LU R17, [R1+0x4d4] ;  /* 0x0004d40001117983 */ /* 0x000ea40000300800 */
[----:B-1----:R-:W2:Y:S02]  /*1ee90*/  LDL.LU R18, [R1+0x4d8] ;  /* 0x0004d80001127983 */ /* 0x002ea40000300800 */
[----:B------:R-:W2:Y:S02]  /*1eea0*/  LDL.LU R19, [R1+0x4dc] ;  /* 0x0004dc0001137983 */ /* 0x000ea40000300800 */
        /* <DEDUP_REMOVED lines=11> */
[----:B------:R-:W2:Y:S01]  /*1ef60*/  LDL.LU R19, [R1+0x4fc] ;  /* 0x0004fc0001137983 */ /* 0x000ea20000300800 */
[----:B------:R0:W-:Y:S02]  /*1ef70*/  STL.64 [R1+0x1518], R4 ;  /* 0x0015180401007387 */ /* 0x0001e40000100a00 */
[----:B0-----:R-:W-:-:S02]  /*1ef80*/  IMAD.MOV.U32 R4, RZ, RZ, R6 ;  /* 0x000000ffff047224 */ /* 0x001fc400078e0006 */
[----:B------:R-:W-:-:S05]  /*1ef90*/  IMAD.MOV.U32 R5, RZ, RZ, R2 ;  /* 0x000000ffff057224 */ /* 0x000fca00078e0002 */
[----:B------:R0:W-:Y:S04]  /*1efa0*/  STL.64 [R1+0x1540], R4 ;  /* 0x0015400401007387 */ /* 0x0001e80000100a00 */
[----:B0-----:R-:W3:Y:S01]  /*1efb0*/  LDL.LU R4, [R1+0x500] ;  /* 0x0005000001047983 */ /* 0x001ee20000300800 */
[----:B------:R-:W3:Y:S02]  /*1efc0*/  LDL.LU R5, [R1+0x504] ;  /* 0x0005040001057983 */ /* 0x000ee40000300800 */
[----:B------:R-:W3:Y:S02]  /*1efd0*/  LDL.LU R6, [R1+0x508] ;  /* 0x0005080001067983 */ /* 0x000ee40000300800 */
[----:B------:R-:W3:Y:S02]  /*1efe0*/  LDL.LU R7, [R1+0x50c] ;  /* 0x00050c0001077983 */ /* 0x000ee40000300800 */
[----:B------:R-:W-:-:S02]  /*1eff0*/  IMAD.MOV.U32 R12, RZ, RZ, R28 ;  /* 0x000000ffff0c7224 */ /* 0x000fc400078e001c */
[----:B------:R-:W-:Y:S02]  /*1f000*/  IMAD.MOV.U32 R10, RZ, RZ, R20 ;  /* 0x000000ffff0a7224 */ /* 0x000fe400078e0014 */
[----:B------:R-:W-:-:S03]  /*1f010*/  IMAD.MOV.U32 R2, RZ, RZ, R21 ;  /* 0x000000ffff027224 */ /* 0x000fc600078e0015 */
[C---:B--2---:R-:W-:Y:S08]  /*1f020*/  HMMA.16816.F32.BF16 R12, R24.reuse, R12, R16 ;  /* 0x0000000c180c723c */ /* 0x044ff00000041810 */
[C---:B---3--:R-:W-:Y:S11]  /*1f030*/  HMMA.16816.F32.BF16 R4, R24.reuse, R20, R4 ;  /* 0x000000141804723c */ /* 0x048ff60000041804 */
[----:B------:R-:W-:Y:S11]  /*1f040*/  @!UPT UIADD3 URZ, URZ, URZ, URZ ;  /* 0x0000003f3f3ff290 */ /* 0x000ff6000fffe03f */
[----:B------:R-:W-:Y:S01]  /*1f050*/  @!UPT UIADD3 URZ, URZ, URZ, URZ ;  /* 0x0000003f3f3ff290 */ /* 0x000fe2000fffe03f */
[----:B------:R0:W-:Y:S01]  /*1f060*/  STL.64 [R1+0x500], R4 ;  /* 0x0005000401007387 */ /* 0x0001e20000100a00 */
[----:B------:R1:W-:Y:S02]  /*1f070*/  STL.64 [R1+0x508], R6 ;  /* 0x0005080601007387 */ /* 0x0003e40000100a00 */
[----:B------:R-:W2:Y:S02]  /*1f080*/  LDL.LU R20, [R1+0x4c0] ;  /* 0x0004c00001147983 */ /* 0x000ea40000300800 */
[----:B------:R-:W2:Y:S01]  /*1f090*/  LDL.LU R21, [R1+0x4c4] ;  /* 0x0004c40001157983 */ /* 0x000ea20000300800 */
[----:B------:R-:W2:Y:S01]  /*1f0a0*/  LDL.LU R22, [R1+0x4c8] ;  /* 0x0004c80001167983 */ /* 0x000ea20000300800 */
[----:B------:R-:W2:Y:S03]  /*1f0b0*/  LDL.LU R23, [R1+0x4cc] ;  /* 0x0004cc0001177983 */ /* 0x000ea60000300800 */
[----:B0-----:R-:W3:Y:S01]  /*1f0c0*/  LDL.LU R4, [R1+0x4b0] ;  /* 0x0004b00001047983 */ /* 0x001ee20000300800 */
[----:B------:R-:W3:Y:S02]  /*1f0d0*/  LDL.LU R5, [R1+0x4b4] ;  /* 0x0004b40001057983 */ /* 0x000ee40000300800 */
[----:B-1----:R-:W3:Y:S02]  /*1f0e0*/  LDL.LU R6, [R1+0x4b8] ;  /* 0x0004b80001067983 */ /* 0x002ee40000300800 */
[----:B------:R-:W2:Y:S01]  /*1f0f0*/  LDL.LU.64 R18, [R1+0x1580] ;  /* 0x0015800001127983 */ /* 0x000ea20000300a00 */
[----:B------:R-:W2:Y:S01]  /*1f100*/  LDL.LU.64 R16, [R1+0x1578] ;  /* 0x0015780001107983 */ /* 0x000ea20000300a00 */
[----:B------:R0:W-:Y:S02]  /*1f110*/  STL.64 [R1+0x4f0], R12 ;  /* 0x0004f00c01007387 */ /* 0x0001e40000100a00 */
[----:B------:R-:W-:Y:S01]  /*1f120*/  STL.64 [R1+0x4f8], R14 ;  /* 0x0004f80e01007387 */ /* 0x000fe20000100a00 */
[----:B0-----:R-:W2:Y:S01]  /*1f130*/  LDL.LU.64 R12, [R1+0x1570] ;  /* 0x00157000010c7983 */ /* 0x001ea20000300a00 */
[----:B----4-:R-:W-:Y:S01]  /*1f140*/  IMAD.MOV.U32 R7, RZ, RZ, R3 ;  /* 0x000000ffff077224 */ /* 0x010fe200078e0003 */
[----:B--2---:R-:W-:Y:S11]  /*1f150*/  HMMA.16816.F32.BF16 R16, R24, R12, R16 ;  /* 0x0000000c1810723c */ /* 0x004ff60000041810 */
[----:B------:R-:W-:Y:S11]  /*1f160*/  @!UPT UIADD3 URZ, URZ, URZ, URZ ;  /* 0x0000003f3f3ff290 */ /* 0x000ff6000fffe03f */
[----:B------:R-:W-:Y:S01]  /*1f170*/  @!UPT UIADD3 URZ, URZ, URZ, URZ ;  /* 0x0000003f3f3ff290 */ /* 0x000fe2000fffe03f */
[----:B------:R-:W-:Y:S01]  /*1f180*/  STL.64 [R1+0x4e0], R16 ;  /* 0x0004e01001007387 */ /* 0x000fe20000100a00 */
[----:B------:R0:W-:Y:S02]  /*1f190*/  STL [R1+0x4e8], R18 ;  /* 0x0004e81201007387 */ /* 0x0001e40000100800 */
[----:B------:R-:W-:Y:S02]  /*1f1a0*/  IMAD.MOV.U32 R3, RZ, RZ, R19 ;  /* 0x000000ffff037224 */ /* 0x000fe400078e0013 */
[----:B0-----:R-:W2:Y:S01]  /*1f1b0*/  LDL.LU.64 R18, [R1+0x1568] ;  /* 0x0015680001127983 */ /* 0x001ea20000300a00 */
[----:B------:R-:W2:Y:S02]  /*1f1c0*/  LDL.LU.64 R16, [R1+0x1560] ;  /* 0x0015600001107983 */ /* 0x000ea40000300a00 */
[----:B------:R0:W-:Y:S02]  /*1f1d0*/  STL.64 [R1+0x14d8], R12 ;  /* 0x0014d80c01007387 */ /* 0x0001e40000100a00 */
[----:B0-----:R-:W-:-:S02]  /*1f1e0*/  IMAD.MOV.U32 R12, RZ, RZ, R10 ;  /* 0x000000ffff0c7224 */ /* 0x001fc400078e000a */
[----:B------:R-:W-:-:S05]  /*1f1f0*/  IMAD.MOV.U32 R13, RZ, RZ, R2 ;  /* 0x000000ffff0d7224 */ /* 0x000fca00078e0002 */
[----:B------:R0:W-:Y:S04]  /*1f200*/  STL.64 [R1+0x1510], R12 ;  /* 0x0015100c01007387 */ /* 0x0001e80000100a00 */
[----:B0-----:R-:W4:Y:S01]  /*1f210*/  LDL.LU R12, [R1+0x430] ;  /* 0x00043000010c7983 */ /* 0x001f220000300800 */
[----:B------:R-:W4:Y:S02]  /*1f220*/  LDL.LU R13, [R1+0x434] ;  /* 0x00043400010d7983 */ /* 0x000f240000300800 */
[----:B------:R-:W3:Y:S02]  /*1f230*/  LDL.LU R14, [R1+0x438] ;  /* 0x00043800010e7983 */ /* 0x000ee40000300800 */
[----:B------:R-:W3:Y:S01]  /*1f240*/  LDL.LU R15, [R1+0x43c] ;  /* 0x00043c00010f7983 */ /* 0x000ee20000300800 */
[C---:B--2---:R-:W-:Y:S01]  /*1f250*/  HMMA.16816.F32.BF16 R16, R24.reuse, R8, R16 ;  /* 0x000000081810723c */ /* 0x044fe20000041810 */
[----:B---3--:R-:W-:Y:S01]  /*1f260*/  STL.64 [R1+0x1528], R14 ;  /* 0x0015280e01007387 */ /* 0x008fe20000100a00 */
[----:B----4-:R0:W-:Y:S03]  /*1f270*/  STL.64 [R1+0x1520], R12 ;  /* 0x0015200c01007387 */ /* 0x0101e60000100a00 */
[----:B0-----:R-:W2:Y:S01]  /*1f280*/  LDL.LU R12, [R1+0x440] ;  /* 0x00044000010c7983 */ /* 0x001ea20000300800 */
[----:B------:R-:W2:Y:S02]  /*1f290*/  LDL.LU R13, [R1+0x444] ;  /* 0x00044400010d7983 */ /* 0x000ea40000300800 */
[----:B------:R-:W2:Y:S02]  /*1f2a0*/  LDL.LU R14, [R1+0x448] ;  /* 0x00044800010e7983 */ /* 0x000ea40000300800 */
[----:B------:R-:W2:Y:S01]  /*1f2b0*/  LDL.LU R15, [R1+0x44c] ;  /* 0x00044c00010f7983 */ /* 0x000ea20000300800 */
[----:B------:R-:W-:Y:S11]  /*1f2c0*/  STL [R1+0x1138], R3 ;  /* 0x0011380301007387 */ /* 0x000ff60000100800 */
[----:B------:R-:W-:Y:S01]  /*1f2d0*/  @!UPT UIADD3 URZ, URZ, URZ, URZ ;  /* 0x0000003f3f3ff290 */ /* 0x000fe2000fffe03f */
[----:B------:R-:W-:Y:S02]  /*1f2e0*/  STL.64 [R1+0x4d0], R16 ;  /* 0x0004d01001007387 */ /* 0x000fe40000100a00 */
[----:B------:R0:W-:Y:S02]  /*1f2f0*/  STL.64 [R1+0x4d8], R18 ;  /* 0x0004d81201007387 */ /* 0x0001e40000100a00 */
[----:B0-----:R-:W3:Y:S01]  /*1f300*/  LDL.LU.64 R18, [R1+0x1558] ;  /* 0x0015580001127983 */ /* 0x001ee20000300a00 */
[----:B------:R-:W4:Y:S02]  /*1f310*/  LDL.LU.64 R16, [R1+0x1550] ;  /* 0x0015500001107983 */ /* 0x000f240000300a00 */
[----:B------:R0:W-:Y:S02]  /*1f320*/  STL.64 [R1+0x14d0], R8 ;  /* 0x0014d00801007387 */ /* 0x0001e40000100a00 */
[----:B0-----:R-:W2:Y:S01]  /*1f330*/  LDL.LU R8, [R1+0x210] ;  /* 0x0002100001087983 */ /* 0x001ea20000300800 */
[----:B------:R-:W2:Y:S02]  /*1f340*/  LDL.LU R9, [R1+0x214] ;  /* 0x0002140001097983 */ /* 0x000ea40000300800 */
[----:B------:R-:W2:Y:S02]  /*1f350*/  LDL.LU R10, [R1+0x218] ;  /* 0x00021800010a7983 */ /* 0x000ea40000300800 */
[----:B------:R-:W2:Y:S01]  /*1f360*/  LDL.LU R11, [R1+0x21c] ;  /* 0x00021c00010b7983 */ /* 0x000ea20000300800 */
[----:B----4-:R-:W-:Y:S01]  /*1f370*/  HMMA.16816.F32.BF16 R20, R24, R16, R20 ;  /* 0x000000101814723c */ /* 0x010fe20000041814 */
[----:B--2---:R-:W-:Y:S01]  /*1f380*/  STL.64 [R1+0x14e8], R10 ;  /* 0x0014e80a01007387 */ /* 0x004fe20000100a00 */
[----:B------:R0:W-:Y:S03]  /*1f390*/  STL.64 [R1+0x14e0], R8 ;  /* 0x0014e00801007387 */ /* 0x0001e60000100a00 */
[----:B0-----:R-:W2:Y:S11]  /*1f3a0*/  LDL.64 R8, [R1+0x50] ;  /* 0x0000500001087983 */ /* 0x001eb60000100a00 */
[----:B------:R-:W-:Y:S07]  /*1f3b0*/  @!UPT UIADD3 URZ, URZ, URZ, URZ ;  /* 0x0000003f3f3ff290 */ /* 0x000fee000fffe03f */
[----:B------:R0:W-:Y:S02]  /*1f3c0*/  STL.64 [R1+0x4c0], R20 ;  /* 0x0004c01401007387 */ /* 0x0001e40000100a00 */
[----:B------:R-:W-:Y:S01]  /*1f3d0*/  STL [R1+0x4c8], R22 ;  /* 0x0004c81601007387 */ /* 0x000fe20000100800 */
[----:B0-----:R-:W4:Y:S01]  /*1f3e0*/  LDL.LU.64 R20, [R1+0x1548] ;  /* 0x0015480001147983 */ /* 0x001f220000300a00 */
[----:B------:R-:W-:-:S05]  /*1f3f0*/  IMAD.MOV.U32 R3, RZ, RZ, R23 ;  /* 0x000000ffff037224 */ /* 0x000fca00078e0017 */
[----:B------:R-:W-:Y:S01]  /*1f400*/  STL [R1+0x113c], R3 ;  /* 0x00113c0301007387 */ /* 0x000fe20000100800 */
[----:B----4-:R-:W-:Y:S03]  /*1f410*/  HMMA.16816.F32.BF16 R24, R24, R20, R4 ;  /* 0x000000141818723c */ /* 0x010fe60000041804 */
[----:B------:R-:W4:Y:S11]  /*1f420*/  LDL.LU.64 R4, [R1+0x1540] ;  /* 0x0015400001047983 */ /* 0x000f360000300a00 */
[----:B------:R-:W-:Y:S09]  /*1f430*/  @!UPT UIADD3 URZ, URZ, URZ, URZ ;  /* 0x0000003f3f3ff290 */ /* 0x000ff2000fffe03f */
[----:B------:R-:W-:Y:S01]  /*1f440*/  STL.64 [R1+0x4b0], R24 ;  /* 0x0004b01801007387 */ /* 0x000fe20000100a00 */
[----:B------:R0:W-:Y:S03]  /*1f450*/  STL.64 [R1+0x4b8], R26 ;  /* 0x0004b81a01007387 */ /* 0x0001e60000100a00 */
[----:B0-----:R-:W4:Y:S01]  /*1f460*/  LDL.LU.64 R26, [R1+0x1538] ;  /* 0x00153800011a7983 */ /* 0x001f220000300a00 */
[----:B------:R-:W4:Y:S02]  /*1f470*/  LDL.LU.64 R24, [R1+0x1530] ;  /* 0x0015300001187983 */ /* 0x000f240000300a00 */
[C---:B----4-:R-:W-:Y:S01]  /*1f480*/  HMMA.16816.F32.BF16 R4, R24.reuse, R4, R12 ;  /* 0x000000041804723c */ /* 0x050fe2000004180c */
[----:B------:R-:W4:Y:S01]  /*1f490*/  LDL.LU.64 R14, [R1+0x1528] ;  /* 0x00152800010e7983 */ /* 0x000f220000300a00 */
[----:B------:R-:W4:Y:S11]  /*1f4a0*/  LDL.LU.64 R12, [R1+0x1520] ;  /* 0x00152000010c7983 */ /* 0x000f360000300a00 */
[----:B------:R-:W-:Y:S10]  /*1f4b0*/  @!UPT UIADD3 URZ, URZ, URZ, URZ ;  /* 0x0000003f3f3ff290 */ /* 0x000ff4000fffe03f */
[----:B------:R0:W-:Y:S04]  /*1f4c0*/  STL.64 [R1+0x440], R4 ;  /* 0x0004400401007387 */ /* 0x0001e80000100a00 */
[----:B0-----:R-:W4:Y:S01]  /*1f4d0*/  LDL.LU.64 R4, [R1+0x1518] ;  /* 0x0015180001047983 */ /* 0x001f220000300a00 */
[----:B------:R-:W-:Y:S02]  /*1f4e0*/  IMAD.MOV.U32 R22, RZ, RZ, R6 ;  /* 0x000000ffff167224 */ /* 0x000fe400078e0006 */
[----:B------:R-:W-:Y:S02]  /*1f4f0*/  IMAD.MOV.U32 R23, RZ, RZ, R7 ;  /* 0x000000ffff177224 */ /* 0x000fe400078e0007 */
[C---:B----4-:R-:W-:Y:S01]  /*1f500*/  HMMA.16816.F32.BF16 R4, R24.reuse, R4, R12 ;  /* 0x000000041804723c */ /* 0x050fe2000004180c */
[----:B------:R-:W4:Y:S11]  /*1f510*/  LDL.LU.64 R12, [R1+0x1510] ;  /* 0x00151000010c7983 */ /* 0x000f360000300a00 */
[----:B------:R-:W-:Y:S11]  /*1f520*/  @!UPT UIADD3 URZ, URZ, URZ, URZ ;  /* 0x0000003f3f3ff290 */ /* 0x000ff6000fffe03f */
[----:B------:R-:W-:Y:S01]  /*1f530*/  STL.64 [R1+0x400], R4 ;  /* 0x0004000401007387 */ /* 0x000fe20000100a00 */
[----:B------:R0:W-:Y:S03]  /*1f540*/  STL.64 [R1+0x408], R6 ;  /* 0x0004080601007387 */ /* 0x0001e60000100a00 */
[----:B0-----:R-:W4:Y:S01]  /*1f550*/  LDL.LU.64 R6, [R1+0x1508] ;  /* 0x0015080001067983 */ /* 0x001f220000300a00 */
[----:B------:R-:W4:Y:S02]  /*1f560*/  LDL.LU.64 R4, [R1+0x1500] ;  /* 0x0015000001047983 */ /* 0x000f240000300a00 */
[C---:B----4-:R-:W-:Y:S01]  /*1f570*/  HMMA.16816.F32.BF16 R12, R24.reuse, R12, R4 ;  /* 0x0000000c180c723c */ /* 0x050fe20000041804 */
[----:B------:R-:W2:Y:S01]  /*1f580*/  LDL.LU.64 R6, [R1+0x14f8] ;  /* 0x0014f80001067983 */ /* 0x000ea20000300a00 */
[----:B------:R-:W2:Y:S11]  /*1f590*/  LDL.LU.64 R4, [R1+0x14f0] ;  /* 0x0014f00001047983 */ /* 0x000eb60000300a00 */
[----:B------:R-:W-:Y:S10]  /*1f5a0*/  @!UPT UIADD3 URZ, URZ, URZ, URZ ;  /* 0x0000003f3f3ff290 */ /* 0x000ff4000fffe03f */
[----:B------:R-:W-:Y:S01]  /*1f5b0*/  STL.64 [R1+0x3f0], R12 ;  /* 0x0003f00c01007387 */ /* 0x000fe20000100a00 */
[----:B------:R2:W-:Y:S02]  /*1f5c0*/  STL.64 [R1+0x3f8], R14 ;  /* 0x0003f80e01007387 */ /* 0x0005e40000100a00 */
[----:B------:R-:W4:Y:S01]  /*1f5d0*/  LDL.LU.64 R10, [R1+0x14e8] ;  /* 0x0014e800010a7983 */ /* 0x000f220000300a00 */
[----:B--2---:R-:W-:Y:S07]  /*1f5e0*/  HMMA.16816.F32.BF16 R12, R24, R8, R4 ;  /* 0x00000008180c723c */ /* 0x004fee0000041804 */
[----:B------:R-:W-:-:S02]  /*1f5f0*/  IMAD.MOV.U32 R5, RZ, RZ, R8 ;  /* 0x000000ffff057224 */ /* 0x000fc400078e0008 */
[----:B------:R-:W-:Y:S02]  /*1f600*/  IMAD.MOV.U32 R4, RZ, RZ, R9 ;  /* 0x000000ffff047224 */ /* 0x000fe400078e0009 */
[----:B------:R-:W4:Y:S11]  /*1f610*/  LDL.LU.64 R8, [R1+0x14e0] ;  /* 0x0014e00001087983 */ /* 0x000f360000300a00 */
[----:B------:R-:W-:Y:S01]  /*1f620*/  @!UPT UIADD3 URZ, URZ, URZ, URZ ;  /* 0x0000003f3f3ff290 */ /* 0x000fe2000fffe03f */
[----:B------:R0:W-:Y:S01]  /*1f630*/  STL.64 [R1+0x3e0], R12 ;  /* 0x0003e00c01007387 */ /* 0x0001e20000100a00 */
[----:B------:R4:W-:Y:S03]  /*1f640*/  STL [R1+0x3e8], R14 ;  /* 0x0003e80e01007387 */ /* 0x0009e60000100800 */
[----:B0-----:R-:W4:Y:S01]  /*1f650*/  LDL.LU.64 R12, [R1+0x14d8] ;  /* 0x0014d800010c7983 */ /* 0x001f220000300a00 */
[----:B------:R-:W-:Y:S02]  /*1f660*/  IMAD.MOV.U32 R3, RZ, RZ, R15 ;  /* 0x000000ffff037224 */ /* 0x000fe400078e000f */
[C---:B----4-:R-:W-:Y:S01]  /*1f670*/  HMMA.16816.F32.BF16 R12, R24.reuse, R12, R8 ;  /* 0x0000000c180c723c */ /* 0x050fe20000041808 */
[----:B------:R-:W2:Y:S11]  /*1f680*/  LDL.LU.64 R8, [R1+0x14d0] ;  /* 0x0014d00001087983 */ /* 0x000eb60000300a00 */
[----:B------:R-:W-:Y:S11]  /*1f690*/  @!UPT UIADD3 URZ, URZ, URZ, URZ ;  /* 0x0000003f3f3ff290 */ /* 0x000ff6000fffe03f */
[----:B------:R-:W-:Y:S01]  /*1f6a0*/  STL.64 [R1+0x3b0], R12 ;  /* 0x0003b00c01007387 */ /* 0x000fe20000100a00 */
[----:B------:R0:W-:Y:S03]  /*1f6b0*/  STL.64 [R1+0x3b8], R14 ;  /* 0x0003b80e01007387 */ /* 0x0001e60000100a00 */
[----:B0-----:R-:W4:Y:S01]  /*1f6c0*/  LDL.LU.64 R14, [R1+0x14c8] ;  /* 0x0014c800010e7983 */ /* 0x001f220000300a00 */
[----:B------:R-:W4:Y:S02]  /*1f6d0*/  LDL.LU.64 R12, [R1+0x14c0] ;  /* 0x0014c000010c7983 */ /* 0x000f240000300a00 */
[----:B--2---:R-:W-:Y:S02]  /*1f6e0*/  IMAD.MOV.U32 R2, RZ, RZ, R8 ;  /* 0x000000ffff027224 */ /* 0x004fe400078e0008 */
[----:B------:R-:W-:Y:S01]  /*1f6f0*/  IMAD.MOV.U32 R28, RZ, RZ, R9 ;  /* 0x000000ffff1c7224 */ /* 0x000fe200078e0009 */
[C---:B----4-:R-:W-:Y:S11]  /*1f700*/  HMMA.16816.F32.BF16 R12, R24.reuse, R8, R12 ;  /* 0x00000008180c723c */ /* 0x050ff6000004180c */
        /* <DEDUP_REMOVED lines=8> */
[C---:B----4-:R-:W-:Y:S08]  /*1f790*/  HMMA.16816.F32.BF16 R8, R24.reuse, R16, R8 ;  /* 0x000000101808723c */ /* 0x050ff00000041808 */
[----:B--2---:R-:W-:Y:S11]  /*1f7a0*/  HMMA.16816.F32.BF16 R12, R24, R20, R12 ;  /* 0x00000014180c723c */ /* 0x004ff6000004180c */
[----:B------:R-:W-:Y:S04]  /*1f7b0*/  @!UPT UIADD3 URZ, URZ, URZ, URZ ;  /* 0x0000003f3f3ff290 */ /* 0x000fe8000fffe03f */
[----:B------:R0:W-:Y:S01]  /*1f7c0*/  STL.64 [R1+0x380], R8 ;  /* 0x0003800801007387 */ /* 0x0001e20000100a00 */
[----:B------:R-:W-:Y:S03]  /*1f7d0*/  STL.64 [R1+0x388], R10 ;  /* 0x0003880a01007387 */ /* 0x000fe60000100a00 */
[----:B0-----:R-:W2:Y:S01]  /*1f7e0*/  LDL.LU.64 R8, [R1+0x1498] ;  /* 0x0014980001087983 */ /* 0x001ea20000300a00 */
[----:B---3--:R-:W-:Y:S02]  /*1f7f0*/  STL.64 [R1+0x1430], R18 ;  /* 0x0014301201007387 */ /* 0x008fe40000100a00 */
[----:B------:R0:W-:Y:S02]  /*1f800*/  STL.64 [R1+0x1428], R16 ;  /* 0x0014281001007387 */ /* 0x0001e40000100a00 */
[----:B0-----:R-:W3:Y:S01]  /*1f810*/  LDL.LU R16, [R1+0x610] ;  /* 0x0006100001107983 */ /* 0x001ee20000300800 */
[----:B------:R-:W-:Y:S02]  /*1f820*/  STL.64 [R1+0x300], R12 ;  /* 0x0003000c01007387 */ /* 0x000fe40000100a00 */
[----:B------:R-:W-:Y:S02]  /*1f830*/  STL.64 [R1+0x308], R14 ;  /* 0x0003080e01007387 */ /* 0x000fe40000100a00 */
[----:B------:R-:W3:Y:S01]  /*1f840*/  LDL.LU R17, [R1+0x614] ;  /* 0x0006140001117983 */ /* 0x000ee20000300800 */
[----:B------:R-:W4:Y:S01]  /*1f850*/  LDL.LU R18, [R1+0x618] ;  /* 0x0006180001127983 */ /* 0x000f220000300800 */
[----:B------:R-:W4:Y:S02]  /*1f860*/  LDL.LU R19, [R1+0x61c] ;  /* 0x00061c0001137983 */ /* 0x000f240000300800 */
[----:B------:R-:W-:-:S02]  /*1f870*/  IMAD.MOV.U32 R24, RZ, RZ, R5 ;  /* 0x000000ffff187224 */ /* 0x000fc400078e0005 */
[----:B------:R-:W-:Y:S01]  /*1f880*/  IMAD.MOV.U32 R25, RZ, RZ, R4 ;  /* 0x000000ffff197224 */ /* 0x000fe200078e0004 */
[----:B------:R-:W-:Y:S04]  /*1f890*/  LDSM.16.MT88.4 R12, [R29+0xa000] ;  /* 0x00a000001d0c783b */ /* 0x000fe80000004200 */
[----:B--2---:R-:W-:Y:S04]  /*1f8a0*/  LDSM.16.MT88.4 R4, [R9+0xa000] ;  /* 0x00a000000904783b */ /* 0x004fe80000004200 */
[----:B----4-:R-:W-:Y:S01]  /*1f8b0*/  STL.64 [R1+0x1458], R18 ;  /* 0x0014581201007387 */ /* 0x010fe20000100a00 */
[----:B---3--:R0:W-:Y:S03]  /*1f8c0*/  STL.64 [R1+0x1450], R16 ;  /* 0x0014501001007387 */ /* 0x0081e60000100a00 */
[----:B0-----:R-:W2:Y:S04]  /*1f8d0*/  LDL.64 R16, [R1+0x60] ;  /* 0x0000600001107983 */ /* 0x001ea80000100a00 */
[----:B--2---:R0:W-:Y:S04]  /*1f8e0*/  STL.64 [R1+0x1470], R16 ;  /* 0x0014701001007387 */ /* 0x0041e80000100a00 */
[----:B0-----:R-:W2:Y:S04]  /*1f8f0*/  LDL.64 R16, [R1+0x70] ;  /* 0x0000700001107983 */ /* 0x001ea80000100a00 */
[----:B--2---:R0:W-:Y:S04]  /*1f900*/  STL.64 [R1+0x1488], R16 ;  /* 0x0014881001007387 */ /* 0x0041e80000100a00 */
[----:B0-----:R-:W2:Y:S01]  /*1f910*/  LDL.64 R16, [R1+0x80] ;  /* 0x0000800001107983 */ /* 0x001ea20000100a00 */
[----:B------:R-:W-:Y:S02]  /*1f920*/  STL.64 [R1+0x1420], R22 ;  /* 0x0014201601007387 */ /* 0x000fe40000100a00 */
[----:B------:R0:W-:Y:S02]  /*1f930*/  STL.64 [R1+0x1418], R20 ;  /* 0x0014181401007387 */ /* 0x0001e40000100a00 */
[----:B0-----:R-:W3:Y:S01]  /*1f940*/  LDL.LU R20, [R1+0x620] ;  /* 0x0006200001147983 */ /* 0x001ee20000300800 */
[----:B------:R-:W3:Y:S02]  /*1f950*/  LDL.LU R21, [R1+0x624] ;  /* 0x0006240001157983 */ /* 0x000ee40000300800 */
[----:B------:R-:W4:Y:S02]  /*1f960*/  LDL.LU R22, [R1+0x628] ;  /* 0x0006280001167983 */ /* 0x000f240000300800 */
[----:B------:R-:W-:-:S02]  /*1f970*/  IMAD.MOV.U32 R23, RZ, RZ, R8 ;  /* 0x000000ffff177224 */ /* 0x000fc400078e0008 */
[----:B------:R-:W2:Y:S04]  /*1f980*/  LDL.LU R8, [R1+0x1490] ;  /* 0x0014900001087983 */ /* 0x000ea80000300800 */
[----:B----4-:R-:W-:Y:S01]  /*1f990*/  STL.64 [R1+0x1468], R22 ;  /* 0x0014681601007387 */ /* 0x010fe20000100a00 */
[----:B---3--:R0:W-:Y:S03]  /*1f9a0*/  STL.64 [R1+0x1460], R20 ;  /* 0x0014601401007387 */ /* 0x0081e60000100a00 */
[----:B0-----:R-:W3:Y:S01]  /*1f9b0*/  LDL.LU R20, [R1+0x630] ;  /* 0x0006300001147983 */ /* 0x001ee20000300800 */
[----:B------:R-:W3:Y:S02]  /*1f9c0*/  LDL.LU R21, [R1+0x634] ;  /* 0x0006340001157983 */ /* 0x000ee40000300800 */
[----:B------:R-:W4:Y:S02]  /*1f9d0*/  LDL.LU R22, [R1+0x638] ;  /* 0x0006380001167983 */ /* 0x000f240000300800 */
[----:B------:R-:W4:Y:S02]  /*1f9e0*/  LDL.LU R23, [R1+0x63c] ;  /* 0x00063c0001177983 */ /* 0x000f240000300800 */
[----:B----4-:R2:W-:Y:S02]  /*1f9f0*/  STL.64 [R1+0x1480], R22 ;  /* 0x0014801601007387 */ /* 0x0105e40000100a00 */
[----:B--2---:R-:W-:-:S02]  /*1fa00*/  IMAD.MOV.U32 R23, RZ, RZ, R8 ;  /* 0x000000ffff177224 */ /* 0x004fc400078e0008 */
[----:B------:R-:W0:Y:S04]  /*1fa10*/  LDSM.16.MT88.4 R8, [R9+0xa080] ;  /* 0x00a080000908783b */ /* 0x000e280000004200 */
[----:B---3--:R1:W-:Y:S04]  /*1fa20*/  STL.64 [R1+0x1478], R20 ;  /* 0x0014781401007387 */ /* 0x0083e80000100a00 */
[----:B-1----:R-:W2:Y:S01]  /*1fa30*/  LDL.LU R20, [R1+0x640] ;  /* 0x0006400001147983 */ /* 0x002ea20000300800 */
[----:B------:R-:W2:Y:S02]  /*1fa40*/  LDL.LU R21, [R1+0x644] ;  /* 0x0006440001157983 */ /* 0x000ea40000300800 */
[----:B------:R-:W2:Y:S01]  /*1fa50*/  LDL.LU R22, [R1+0x648] ;  /* 0x0006480001167983 */ /* 0x000ea20000300800 */
[----:B0-----:R-:W-:Y:S01]  /*1fa60*/  STL.64 [R1+0x1410], R10 ;  /* 0x0014100a01007387 */ /* 0x001fe20000100a00 */
[----:B------:R0:W-:Y:S03]  /*1fa70*/  STL.64 [R1+0x1408], R8 ;  /* 0x0014080801007387 */ /* 0x0001e60000100a00 */
[----:B0-----:R-:W3:Y:S01]  /*1fa80*/  LDL.LU R8, [R1+0x650] ;  /* 0x0006500001087983 */ /* 0x001ee20000300800 */
[----:B------:R-:W3:Y:S02]  /*1fa90*/  LDL.LU R9, [R1+0x654] ;  /* 0x0006540001097983 */ /* 0x000ee40000300800 */
[----:B------:R-:W3:Y:S02]  /*1faa0*/  LDL.LU R10, [R1+0x658] ;  /* 0x00065800010a7983 */ /* 0x000ee40000300800 */
[----:B------:R-:W3:Y:S01]  /*1fab0*/  LDL.LU R11, [R1+0x65c] ;  /* 0x00065c00010b7983 */ /* 0x000ee20000300800 */
[----:B------:R-:W-:Y:S01]  /*1fac0*/  STL.64 [R1+0x1390], R14 ;  /* 0x0013900e01007387 */ /* 0x000fe20000100a00 */
[----:B------:R0:W-:Y:S03]  /*1fad0*/  STL.64 [R1+0x1388], R12 ;  /* 0x0013880c01007387 */ /* 0x0001e60000100a00 */
[----:B0-----:R-:W4:Y:S01]  /*1fae0*/  LDL.LU R12, [R1+0x160] ;  /* 0x00016000010c7983 */ /* 0x001f220000300800 */
[----:B------:R-:W4:Y:S02]  /*1faf0*/  LDL.LU R13, [R1+0x164] ;  /* 0x00016400010d7983 */ /* 0x000f240000300800 */
[----:B------:R-:W2:Y:S02]  /*1fb00*/  LDL.LU R14, [R1+0x168] ;  /* 0x00016800010e7983 */ /* 0x000ea40000300800 */
[----:B------:R-:W2:Y:S01]  /*1fb10*/  LDL.LU R15, [R1+0x16c] ;  /* 0x00016c00010f7983 */ /* 0x000ea20000300800 */
[C---:B---3--:R-:W-:Y:S01]  /*1fb20*/  HMMA.16816.F32.BF16 R8, R4.reuse, R16, R8 ;  /* 0x000000100408723c */ /* 0x048fe20000041808 */
[----:B--2---:R-:W-:Y:S01]  /*1fb30*/  STL.64 [R1+0x13a0], R14 ;  /* 0x0013a00e01007387 */ /* 0x004fe20000100a00 */
[----:B----4-:R0:W-:Y:S03]  /*1fb40*/  STL.64 [R1+0x1398], R12 ;  /* 0x0013980c01007387 */ /* 0x0101e60000100a00 */
[----:B0-----:R-:W2:Y:S11]  /*1fb50*/  LDL.64 R12, [R1+0x40] ;  /* 0x00004000010c7983 */ /* 0x001eb60000100a00 */
[----:B------:R-:W-:Y:S07]  /*1fb60*/  @!UPT UIADD3 URZ, URZ, URZ, URZ ;  /* 0x0000003f3f3ff290 */ /* 0x000fee000fffe03f */
[----:B------:R0:W-:Y:S02]  /*1fb70*/  STL.64 [R1+0x370], R8 ;  /* 0x0003700801007387 */ /* 0x0001e40000100a00 */
[----:B------:R1:W-:Y:S02]  /*1fb80*/  STL.64 [R1+0x378], R10 ;  /* 0x0003780a01007387 */ /* 0x0003e40000100a00 */
[----:B0-----:R-:W-:Y:S02]  /*1fb90*/  IMAD.MOV.U32 R9, RZ, RZ, R16 ;  /* 0x000000ffff097224 */ /* 0x001fe400078e0010 */
[----:B------:R-:W-:Y:S02]  /*1fba0*/  IMAD.MOV.U32 R8, RZ, RZ, R17 ;  /* 0x000000ffff087224 */ /* 0x000fe400078e0011 */
[----:B------:R-:W3:Y:S02]  /*1fbb0*/  LDL.LU.64 R16, [R1+0x1488] ;  /* 0x0014880001107983 */ /* 0x000ee40000300a00 */
[----:B---3--:R-:W-:Y:S01]  /*1fbc0*/  HMMA.16816.F32.BF16 R20, R4, R16, R20 ;  /* 0x000000100414723c */ /* 0x008fe20000041814 */
[----:B-1----:R-:W-:-:S02]  /*1fbd0*/  IMAD.MOV.U32 R11, RZ, RZ, R16 ;  /* 0x000000ffff0b7224 */ /* 0x002fc400078e0010 */
[----:B------:R-:W-:Y:S11]  /*1fbe0*/  IMAD.MOV.U32 R10, RZ, RZ, R17 ;  /* 0x000000ffff0a7224 */ /* 0x000ff600078e0011 */
[----:B------:R-:W-:Y:S09]  /*1fbf0*/  @!UPT UIADD3 URZ, URZ, URZ, URZ ;  /* 0x0000003f3f3ff290 */ /* 0x000ff2000fffe03f */
[----:B------:R-:W-:Y:S01]  /*1fc00*/  STL.64 [R1+0x360], R20 ;  /* 0x0003601401007387 */ /* 0x000fe20000100a00 */
[----:B------:R0:W-:Y:S03]  /*1fc10*/  STL.64 [R1+0x368], R22 ;  /* 0x0003681601007387 */ /* 0x0001e60000100a00 */
[----:B0-----:R-:W3:Y:S01]  /*1fc20*/  LDL.LU.64 R22, [R1+0x1480] ;  /* 0x0014800001167983 */ /* 0x001ee20000300a00 */
[----:B------:R-:W3:Y:S02]  /*1fc30*/  LDL.LU.64 R20, [R1+0x1478] ;  /* 0x0014780001147983 */ /* 0x000ee40000300a00 */
        /* <DEDUP_REMOVED lines=9> */
[----:B------:R-:W-:Y:S01]  /*1fcd0*/  IMAD.MOV.U32 R14, RZ, RZ, R17 ;  /* 0x000000ffff0e7224 */ /* 0x000fe200078e0011 */
[----:B------:R-:W2:Y:S01]  /*1fce0*/  LDL.LU.64 R18, [R1+0x1458] ;  /* 0x0014580001127983 */ /* 0x000ea20000300a00 */
[----:B------:R-:W2:Y:S02]  /*1fcf0*/  LDL.LU.64 R16, [R1+0x1450] ;  /* 0x0014500001107983 */ /* 0x000ea40000300a00 */
[----:B------:R0:W-:Y:S01]  /*1fd00*/  STL.64 [R1+0x13c0], R24 ;  /* 0x0013c01801007387 */ /* 0x0001e20000100a00 */
[----:B---3--:R-:W-:Y:S07]  /*1fd10*/  HMMA.16816.F32.BF16 R20, R4, R24, R20 ;  /* 0x000000180414723c */ /* 0x008fee0000041814 */
[----:B0-----:R-:W-:-:S02]  /*1fd20*/  IMAD.MOV.U32 R24, RZ, RZ, R15 ;  /* 0x000000ffff187224 */ /* 0x001fc400078e000f */
[----:B------:R-:W-:Y:S11]  /*1fd30*/  IMAD.MOV.U32 R25, RZ, RZ, R14 ;  /* 0x000000ffff197224 */ /* 0x000ff600078e000e */
[----:B------:R-:W-:Y:S03]  /*1fd40*/  @!UPT UIADD3 URZ, URZ, URZ, URZ ;  /* 0x0000003f3f3ff290 */ /* 0x000fe6000fffe03f */
[----:B------:R-:W-:Y:S01]  /*1fd50*/  STL.64 [R1+0x340], R20 ;  /* 0x0003401401007387 */ /* 0x000fe20000100a00 */
[----:B------:R2:W-:Y:S02]  /*1fd60*/  STL.64 [R1+0x348], R22 ;  /* 0x0003481601007387 */ /* 0x0005e40000100a00 */
[----:B--2---:R-:W-:Y:S01]  /*1fd70*/  HMMA.16816.F32.BF16 R20, R4, R12, R16 ;  /* 0x0000000c0414723c */ /* 0x004fe20000041810 */
[----:B------:R0:W-:Y:S06]  /*1fd80*/  STL.64 [R1+0x13d8], R24 ;  /* 0x0013d81801007387 */ /* 0x0001ec0000100a00 */
[----:B------:R-:W-:-:S02]  /*1fd90*/  IMAD.MOV.U32 R16, RZ, RZ, R2 ;  /* 0x000000ffff107224 */ /* 0x000fc400078e0002 */
[----:B0-----:R-:W-:Y:S02]  /*1fda0*/  IMAD.MOV.U32 R24, RZ, RZ, R11 ;  /* 0x000000ffff187224 */ /* 0x001fe400078e000b */
[----:B------:R-:W-:Y:S02]  /*1fdb0*/  IMAD.MOV.U32 R25, RZ, RZ, R10 ;  /* 0x000000ffff197224 */ /* 0x000fe400078e000a */
[----:B------:R-:W-:-:S03]  /*1fdc0*/  IMAD.MOV.U32 R17, RZ, RZ, R28 ;  /* 0x000000ffff117224 */ /* 0x000fc600078e001c */
[----:B------:R-:W-:Y:S01]  /*1fdd0*/  STL.64 [R1+0x13f0], R24 ;  /* 0x0013f01801007387 */ /* 0x000fe20000100a00 */
[----:B------:R-:W2:Y:S06]  /*1fde0*/  LDL.LU R2, [R1+0x144c] ;  /* 0x00144c0001027983 */ /* 0x000eac0000300800 */
[----:B------:R0:W-:Y:S01]  /*1fdf0*/  STL.64 [R1+0x330], R20 ;  /* 0x0003301401007387 */ /* 0x0001e20000100a00 */
[----:B------:R1:W-:Y:S02]  /*1fe00*/  STL.64 [R1+0x338], R22 ;  /* 0x0003381601007387 */ /* 0x0003e40000100a00 */
[----:B------:R-:W3:Y:S01]  /*1fe10*/  LDL.LU R28, [R1+0x1448] ;  /* 0x00144800011c7983 */ /* 0x000ee20000300800 */
[----:B0-----:R-:W4:Y:S01]  /*1fe20*/  LDL.LU R20, [R1+0x5f0] ;  /* 0x0005f00001147983 */ /* 0x001f220000300800 */
[----:B------:R-:W4:Y:S02]  /*1fe30*/  LDL.LU R21, [R1+0x5f4] ;  /* 0x0005f40001157983 */ /* 0x000f240000300800 */
[----:B-1----:R-:W2:Y:S02]  /*1fe40*/  LDL.LU R22, [R1+0x5f8] ;  /* 0x0005f80001167983 */ /* 0x002ea40000300800 */
[----:B------:R-:W2:Y:S02]  /*1fe50*/  LDL.LU R23, [R1+0x5fc] ;  /* 0x0005fc0001177983 */ /* 0x000ea40000300800 */
[----:B------:R-:W-:-:S02]  /*1fe60*/  IMAD.MOV.U32 R25, RZ, RZ, R8 ;  /* 0x000000ffff197224 */ /* 0x000fc400078e0008 */
[----:B------:R-:W-:Y:S01]  /*1fe70*/  IMAD.MOV.U32 R24, RZ, RZ, R9 ;  /* 0x000000ffff187224 */ /* 0x000fe200078e0009 */
[----:B--2---:R-:W-:Y:S01]  /*1fe80*/  STL.64 [R1+0x1440], R22 ;  /* 0x0014401601007387 */ /* 0x004fe20000100a00 */
[----:B----4-:R0:W-:Y:S03]  /*1fe90*/  STL.64 [R1+0x1438], R20 ;  /* 0x0014381401007387 */ /* 0x0101e60000100a00 */
[----:B0-----:R-:W2:Y:S01]  /*1fea0*/  LDL.LU R20, [R1+0x600] ;  /* 0x0006000001147983 */ /* 0x001ea20000300800 */
[----:B------:R-:W2:Y:S02]  /*1feb0*/  LDL.LU R21, [R1+0x604] ;  /* 0x0006040001157983 */ /* 0x000ea40000300800 */
[----:B------:R-:W2:Y:S02]  /*1fec0*/  LDL.LU R22, [R1+0x608] ;  /* 0x0006080001167983 */ /* 0x000ea40000300800 */
[----:B------:R-:W2:Y:S01]  /*1fed0*/  LDL.LU R23, [R1+0x60c] ;  /* 0x00060c0001177983 */ /* 0x000ea20000300800 */
[----:B------:R-:W4:Y:S01]  /*1fee0*/  LDL.LU R8, [R1+0x4a0] ;  /* 0x0004a00001087983 */ /* 0x000f220000300800 */
[----:B------:R-:W4:Y:S02]  /*1fef0*/  LDL.LU R9, [R1+0x4a4] ;  /* 0x0004a40001097983 */ /* 0x000f240000300800 */
[----:B------:R-:W4:Y:S02]  /*1ff00*/  LDL.LU R10, [R1+0x4a8] ;  /* 0x0004a800010a7983 */ /* 0x000f240000300800 */
[----:B------:R-:W4:Y:S01]  /*1ff10*/  LDL.LU R11, [R1+0x4ac] ;  /* 0x0004ac00010b7983 */ /* 0x000f220000300800 */
[----:B------:R0:W-:Y:S04]  /*1ff20*/  STL.64 [R1+0x13b8], R12 ;  /* 0x0013b80c01007387 */ /* 0x0001e80000100a00 */
        /* <DEDUP_REMOVED lines=10> */
[C---:B------:R-:W-:Y:S01]  /*1ffd0*/  HMMA.16816.F32.BF16 R16, R4.reuse, R16, R20 ;  /* 0x000000100410723c */ /* 0x040fe20000041814 */
        /* <DEDUP_REMOVED lines=12> */
[----:B------:R-:W2:Y:S01]  /*200a0*/  LDL.LU.64 R22, [R1+0x1440] ;  /* 0x0014400001167983 */ /* 0x000ea20000300a00 */
[----:B------:R-:W2:Y:S02]  /*200b0*/  LDL.LU.64 R20, [R1+0x1438] ;  /* 0x0014380001147983 */ /* 0x000ea40000300a00 */
[----:B------:R-:W-:Y:S02]  /*200c0*/  STL.64 [R1+0x320], R16 ;  /* 0x0003201001007387 */ /* 0x000fe40000100a00 */
[----:B------:R0:W-:Y:S02]  /*200d0*/  STL.64 [R1+0x328], R18 ;  /* 0x0003281201007387 */ /* 0x0001e40000100a00 */
[----:B0-----:R-:W2:Y:S01]  /*200e0*/  LDL.LU.64 R18, [R1+0x1430] ;  /* 0x0014300001127983 */ /* 0x001ea20000300a00 */
[----:B------:R-:W2:Y:S02]  /*200f0*/  LDL.LU.64 R16, [R1+0x1428] ;  /* 0x0014280001107983 */ /* 0x000ea40000300a00 */
[C---:B--2---:R-:W-:Y:S11]  /*20100*/  HMMA.16816.F32.BF16 R20, R4.reuse, R16, R20 ;  /* 0x000000100414723c */ /* 0x044ff60000041814 */
[----:B------:R-:W-:Y:S11]  /*20110*/  @!UPT UIADD3 URZ, URZ, URZ, URZ ;  /* 0x0000003f3f3ff290 */ /* 0x000ff6000fffe03f */
[----:B------:R-:W-:Y:S01]  /*20120*/  @!UPT UIADD3 URZ, URZ, URZ, URZ ;  /* 0x0000003f3f3ff290 */ /* 0x000fe2000fffe03f */
[----:B------:R-:W-:Y:S01]  /*20130*/  STL.64 [R1+0x310], R20 ;  /* 0x0003101401007387 */ /* 0x000fe20000100a00 */
[----:B------:R0:W-:Y:S03]  /*20140*/  STL.64 [R1+0x318], R22 ;  /* 0x0003181601007387 */ /* 0x0001e60000100a00 */
[----:B0-----:R-:W2:Y:S01]  /*20150*/  LDL.LU.64 R22, [R1+0x1420] ;  /* 0x0014200001167983 */ /* 0x001ea20000300a00 */
[----:B------:R-:W4:Y:S02]  /*20160*/  LDL.LU.64 R20, [R1+0x1418] ;  /* 0x0014180001147983 */ /* 0x000f240000300a00 */
[----:B------:R-:W-:Y:S02]  /*20170*/  STL.64 [R1+0x13b0], R18 ;  /* 0x0013b01201007387 */ /* 0x000fe40000100a00 */
[----:B------:R0:W-:Y:S02]  /*20180*/  STL.64 [R1+0x13a8], R16 ;  /* 0x0013a81001007387 */ /* 0x0001e40000100a00 */
[----:B0-----:R-:W2:Y:S01]  /*20190*/  LDL.LU R16, [R1+0x180] ;  /* 0x0001800001107983 */ /* 0x001ea20000300800 */
[----:B------:R-:W2:Y:S02]  /*201a0*/  LDL.LU R17, [R1+0x184] ;  /* 0x0001840001117983 */ /* 0x000ea40000300800 */
[----:B------:R-:W2:Y:S02]  /*201b0*/  LDL.LU R18, [R1+0x188] ;  /* 0x0001880001127983 */ /* 0x000ea40000300800 */
[----:B------:R-:W2:Y:S01]  /*201c0*/  LDL.LU R19, [R1+0x18c] ;  /* 0x00018c0001137983 */ /* 0x000ea20000300800 */
        /* <DEDUP_REMOVED lines=8> */
[----:B-1----:R-:W2:Y:S02]  /*20250*/  LDL.LU R6, [R1+0x178] ;  /* 0x0001780001067983 */ /* 0x002ea40000300800 */
[----:B------:R-:W2:Y:S01]  /*20260*/  LDL.LU R7, [R1+0x17c] ;  /* 0x00017c0001077983 */ /* 0x000ea20000300800 */
[C---:B----4-:R-:W-:Y:S01]  /*20270*/  HMMA.16816.F32.BF16 R24, R8.reuse, R24, R12 ;  /* 0x000000180818723c */ /* 0x050fe2000004180c */
[----:B------:R-:W4:Y:S01]  /*20280*/  LDL.LU.64 R14, [R1+0x1400] ;  /* 0x00140000010e7983 */ /* 0x000f220000300a00 */
[----:B------:R-:W4:Y:S11]  /*20290*/  LDL.LU.64 R12, [R1+0x13f8] ;  /* 0x0013f800010c7983 */ /* 0x000f360000300a00 */
[----:B------:R-:W-:Y:S10]  /*202a0*/  @!UPT UIADD3 URZ, URZ, URZ, URZ ;  /* 0x0000003f3f3ff290 */ /* 0x000ff4000fffe03f */
[----:B------:R0:W-:Y:S01]  /*202b0*/  STL.64 [R1+0x2e0], R24 ;  /* 0x0002e01801007387 */ /* 0x0001e20000100a00 */
[----:B------:R4:W-:Y:S03]  /*202c0*/  STL.64 [R1+0x2e8], R26 ;  /* 0x0002e81a01007387 */ /* 0x0009e60000100a00 */
[----:B0-----:R-:W4:Y:S02]  /*202d0*/  LDL.LU.64 R24, [R1+0x13f0] ;  /* 0x0013f00001187983 */ /* 0x001f240000300a00 */
[C---:B----4-:R-:W-:Y:S02]  /*202e0*/  HMMA.16816.F32.BF16 R24, R8.reuse, R24, R12 ;  /* 0x000000180818723c */ /* 0x050fe4000004180c */
[----:B------:R-:W4:Y:S01]  /*202f0*/  LDL.LU.64 R14, [R1+0x13e8] ;  /* 0x0013e800010e7983 */ /* 0x000f220000300a00 */
[----:B------:R-:W4:Y:S11]  /*20300*/  LDL.LU.64 R12, [R1+0x13e0] ;  /* 0x0013e000010c7983 */ /* 0x000f360000300a00 */
[----:B------:R-:W-:Y:S09]  /*20310*/  @!UPT UIADD3 URZ, URZ, URZ, URZ ;  /* 0x0000003f3f3ff290 */ /* 0x000ff2000fffe03f */
        /* <DEDUP_REMOVED lines=10> */
[----:B----4-:R-:W-:Y:S02]  /*203c0*/  HMMA.16816.F32.BF16 R24, R8, R24, R12 ;  /* 0x000000180818723c */ /* 0x010fe4000004180c */
[----:B------:R-:W2:Y:S11]  /*203d0*/  LDL.LU.64 R12, [R1+0x13b8] ;  /* 0x0013b800010c7983 */ /* 0x000eb60000300a00 */
[----:B------:R-:W-:Y:S10]  /*203e0*/  @!UPT UIADD3 URZ, URZ, URZ, URZ ;  /* 0x0000003f3f3ff290 */ /* 0x000ff4000fffe03f */
[----:B------:R0:W-:Y:S01]  /*203f0*/  STL.64 [R1+0x2a0], R24 ;  /* 0x0002a01801007387 */ /* 0x0001e20000100a00 */
[----:B------:R1:W-:Y:S03]  /*20400*/  STL.64 [R1+0x2a8], R26 ;  /* 0x0002a81a01007387 */ /* 0x0003e60000100a00 */
[----:B0-----:R-:W4:Y:S01]  /*20410*/  LDL.LU R24, [R1+0x2c0] ;  /* 0x0002c00001187983 */ /* 0x001f220000300800 */
[----:B------:R-:W4:Y:S02]  /*20420*/  LDL.LU R25, [R1+0x2c4] ;  /* 0x0002c40001197983 */ /* 0x000f240000300800 */
[----:B-1----:R-:W2:Y:S02]  /*20430*/  LDL.LU R26, [R1+0x2c8] ;  /* 0x0002c800011a7983 */ /* 0x002ea40000300800 */
[----:B------:R-:W2:Y:S02]  /*20440*/  LDL.LU R27, [R1+0x2cc] ;  /* 0x0002cc00011b7983 */ /* 0x000ea40000300800 */
[----:B--2---:R-:W-:Y:S01]  /*20450*/  STL.64 [R1+0x1270], R26 ;  /* 0x0012701a01007387 */ /* 0x004fe20000100a00 */
[----:B----4-:R0:W-:Y:S03]  /*20460*/  STL.64 [R1+0x1268], R24 ;  /* 0x0012681801007387 */ /* 0x0101e60000100a00 */
[----:B0-----:R-:W2:Y:S01]  /*20470*/  LDL.LU R24, [R1+0x580] ;  /* 0x0005800001187983 */ /* 0x001ea20000300800 */
[----:B------:R-:W2:Y:S02]  /*20480*/  LDL.LU R25, [R1+0x584] ;  /* 0x0005840001197983 */ /* 0x000ea40000300800 */
[----:B---3--:R-:W-:-:S02]  /*20490*/  IMAD.MOV.U32 R26, RZ, RZ, R28 ;  /* 0x000000ffff1a7224 */ /* 0x008fc400078e001c */
[----:B------:R-:W-:Y:S01]  /*204a0*/  IMAD.MOV.U32 R27, RZ, RZ, R2 ;  /* 0x000000ffff1b7224 */ /* 0x000fe200078e0002 */
[C---:B------:R-:W-:Y:S04]  /*204b0*/  HMMA.16816.F32.BF16 R16, R8.reuse, R12, R16 ;  /* 0x0000000c0810723c */ /* 0x040fe80000041810 */
[----:B------:R-:W-:Y:S01]  /*204c0*/  STL.64 [R1+0x1280], R26 ;  /* 0x0012801a01007387 */ /* 0x000fe20000100a00 */
[----:B------:R-:W-:Y:S02]  /*204d0*/  IMAD.MOV.U32 R28, RZ, RZ, R12 ;  /* 0x000000ffff1c7224 */ /* 0x000fe400078e000c */
[----:B------:R-:W-:Y:S01]  /*204e0*/  IMAD.MOV.U32 R2, RZ, RZ, R13 ;  /* 0x000000ffff027224 */ /* 0x000fe200078e000d */
[----:B--2---:R0:W-:Y:S04]  /*204f0*/  STL.64 [R1+0x1278], R24 ;  /* 0x0012781801007387 */ /* 0x0041e80000100a00 */
[----:B0-----:R-:W2:Y:S11]  /*20500*/  LDL.LU.64 R24, [R1+0x10] ;  /* 0x0000100001187983 */ /* 0x001eb60000300a00 */
[----:B------:R-:W-:Y:S02]  /*20510*/  STL.64 [R1+0x290], R16 ;  /* 0x0002901001007387 */ /* 0x000fe40000100a00 */
[----:B------:R0:W-:Y:S02]  /*20520*/  STL.64 [R1+0x298], R18 ;  /* 0x0002981201007387 */ /* 0x0001e40000100a00 */
[----:B0-----:R-:W3:Y:S01]  /*20530*/  LDL.LU.64 R18, [R1+0x13b0] ;  /* 0x0013b00001127983 */ /* 0x001ee20000300a00 */
[----:B------:R-:W4:Y:S02]  /*20540*/  LDL.LU.64 R16, [R1+0x13a8] ;  /* 0x0013a80001107983 */ /* 0x000f240000300a00 */
[----:B------:R-:W4:Y:S02]  /*20550*/  LDL.LU.64 R14, [R1+0x13a0] ;  /* 0x0013a000010e7983 */ /* 0x000f240000300a00 */
[----:B------:R-:W4:Y:S01]  /*20560*/  LDL.LU.64 R12, [R1+0x1398] ;  /* 0x00139800010c7983 */ /* 0x000f220000300a00 */
[C---:B--2---:R-:W-:Y:S01]  /*20570*/  HMMA.16816.F32.BF16 R4, R8.reuse, R24, R4 ;  /* 0x000000180804723c */ /* 0x044fe20000041804 */
[----:B------:R-:W-:Y:S11]  /*20580*/  STL.64 [R1+0x1360], R24 ;  /* 0x0013601801007387 */ /* 0x000ff60000100a00 */
[----:B------:R-:W-:Y:S11]  /*20590*/  @!UPT UIADD3 URZ, URZ, URZ, URZ ;  /* 0x0000003f3f3ff290 */ /* 0x000ff6000fffe03f */
[----:B------:R-:W-:Y:S01]  /*205a0*/  STL.64 [R1+0x270], R4 ;  /* 0x0002700401007387 */ /* 0x000fe20000100a00 */
[----:B------:R4:W-:Y:S02]  /*205b0*/  STL.64 [R1+0x278], R6 ;  /* 0x0002780601007387 */ /* 0x0009e40000100a00 */
[----:B----4-:R-:W-:Y:S01]  /*205c0*/  HMMA.16816.F32.BF16 R4, R8, R16, R12 ;  /* 0x000000100804723c */ /* 0x010fe2000004180c */
[----:B------:R-:W2:Y:S11]  /*205d0*/  LDL.LU R12, [R1+0xe0] ;  /* 0x0000e000010c7983 */ /* 0x000eb60000300800 */
[----:B------:R-:W-:Y:S11]  /*205e0*/  @!UPT UIADD3 URZ, URZ, URZ, URZ ;  /* 0x0000003f3f3ff290 */ /* 0x000ff6000fffe03f */
[----:B------:R-:W-:Y:S01]  /*205f0*/  STL.64 [R1+0x260], R4 ;  /* 0x0002600401007387 */ /* 0x000fe20000100a00 */
[----:B------:R-:W-:Y:S02]  /*20600*/  STL.64 [R1+0x268], R6 ;  /* 0x0002680601007387 */ /* 0x000fe40000100a00 */
[----:B------:R-:W2:Y:S02]  /*20610*/  LDL.LU R13, [R1+0xe4] ;  /* 0x0000e400010d7983 */ /* 0x000ea40000300800 */
[----:B------:R-:W2:Y:S01]  /*20620*/  LDL.LU R14, [R1+0xe8] ;  /* 0x0000e800010e7983 */ /* 0x000ea20000300800 */
[----:B------:R-:W2:Y:S01]  /*20630*/  LDL.LU R15, [R1+0xec] ;  /* 0x0000ec00010f7983 */ /* 0x000ea20000300800 */
[----:B---3--:R-:W-:Y:S02]  /*20640*/  STL.64 [R1+0x1318], R18 ;  /* 0x0013181201007387 */ /* 0x008fe40000100a00 */
[----:B------:R0:W-:Y:S02]  /*20650*/  STL.64 [R1+0x1310], R16 ;  /* 0x0013101001007387 */ /* 0x0001e40000100a00 */
[----:B0-----:R-:W3:Y:S01]  /*20660*/  LDL.LU R16, [R1+0x100] ;  /* 0x0001000001107983 */ /* 0x001ee20000300800 */
[----:B------:R-:W3:Y:S02]  /*20670*/  LDL.LU R17, [R1+0x104] ;  /* 0x0001040001117983 */ /* 0x000ee40000300800 */
[----:B------:R-:W4:Y:S02]  /*20680*/  LDL.LU R18, [R1+0x108] ;  /* 0x0001080001127983 */ /* 0x000f240000300800 */
[----:B------:R-:W4:Y:S01]  /*20690*/  LDL.LU R19, [R1+0x10c] ;  /* 0x00010c0001137983 */ /* 0x000f220000300800 */
[----:B------:R-:W2:Y:S01]  /*206a0*/  LDL.LU R24, [R1+0x130] ;  /* 0x0001300001187983 */ /* 0x000ea20000300800 */
[----:B------:R-:W2:Y:S02]  /*206b0*/  LDL.LU R25, [R1+0x134] ;  /* 0x0001340001197983 */ /* 0x000ea40000300800 */
[----:B------:R-:W2:Y:S02]  /*206c0*/  LDL.LU R26, [R1+0x138] ;  /* 0x00013800011a7983 */ /* 0x000ea40000300800 */
[----:B------:R-:W2:Y:S01]  /*206d0*/  LDL.LU R27, [R1+0x13c] ;  /* 0x00013c00011b7983 */ /* 0x000ea20000300800 */
[----:B------:R-:W3:Y:S01]  /*206e0*/  LDL.LU R4, [R1+0x150] ;  /* 0x0001500001047983 */ /* 0x000ee20000300800 */
[----:B------:R-:W3:Y:S02]  /*206f0*/  LDL.LU R5, [R1+0x154] ;  /* 0x0001540001057983 */ /* 0x000ee40000300800 */
[----:B------:R-:W3:Y:S02]  /*20700*/  LDL.LU R6, [R1+0x158] ;  /* 0x0001580001067983 */ /* 0x000ee40000300800 */
[----:B------:R-:W3:Y:S01]  /*20710*/  LDL.LU R7, [R1+0x15c] ;  /* 0x00015c0001077983 */ /* 0x000ee20000300800 */
[----:B--2---:R-:W-:Y:S01]  /*20720*/  STL.64 [R1+0x1370], R26 ;  /* 0x0013701a01007387 */ /* 0x004fe20000100a00 */
[----:B------:R0:W-:Y:S03]  /*20730*/  STL.64 [R1+0x1368], R24 ;  /* 0x0013681801007387 */ /* 0x0001e60000100a00 */
[----:B0-----:R-:W2:Y:S04]  /*20740*/  LDL.64 R24, [R1+0x70] ;  /* 0x0000700001187983 */ /* 0x001ea80000100a00 */
[----:B--2---:R0:W-:Y:S04]  /*20750*/  STL.64 [R1+0x1380], R24 ;  /* 0x0013801801007387 */ /* 0x0041e80000100a00 */
[----:B0-----:R-:W2:Y:S01]  /*20760*/  LDL.64 R24, [R1+0x80] ;  /* 0x0000800001187983 */ /* 0x001ea20000100a00 */
[----:B----4-:R-:W-:Y:S02]  /*20770*/  STL.64 [R1+0x1328], R18 ;  /* 0x0013281201007387 */ /* 0x010fe40000100a00 */
[----:B---3--:R0:W-:Y:S02]  /*20780*/  STL.64 [R1+0x1320], R16 ;  /* 0x0013201001007387 */ /* 0x0081e40000100a00 */
[----:B0-----:R-:W-:-:S02]  /*20790*/  IMAD.MOV.U32 R16, RZ, RZ, R28 ;  /* 0x000000ffff107224 */ /* 0x001fc400078e001c */
[----:B------:R-:W-:-:S05]  /*207a0*/  IMAD.MOV.U32 R17, RZ, RZ, R2 ;  /* 0x000000ffff117224 */ /* 0x000fca00078e0002 */
[----:B------:R0:W-:Y:S04]  /*207b0*/  STL.64 [R1+0x1340], R16 ;  /* 0x0013401001007387 */ /* 0x0001e80000100a00 */
[----:B0-----:R-:W3:Y:S01]  /*207c0*/  LDL.64 R16, [R1+0x50] ;  /* 0x0000500001107983 */ /* 0x001ee20000100a00 */
[----:B------:R-:W-:Y:S03]  /*207d0*/  HMMA.16816.F32.BF16 R8, R8, R20, R12 ;  /* 0x000000140808723c */ /* 0x000fe6000004180c */
[----:B---3--:R0:W-:Y:S04]  /*207e0*/  STL.64 [R1+0x1358], R16 ;  /* 0x0013581001007387 */ /* 0x0081e80000100a00 */
[----:B0-----:R-:W3:Y:S04]  /*207f0*/  LDL.64 R16, [R1+0x60] ;  /* 0x0000600001107983 */ /* 0x001ee80000100a00 */
[----:B---3--:R0:W-:Y:S04]  /*20800*/  STL.64 [R1+0x1378], R16 ;  /* 0x0013781001007387 */ /* 0x0081e80000100a00 */
[----:B0-----:R-:W3:Y:S01]  /*20810*/  LDL.LU R16, [R1+0x140] ;  /* 0x0001400001107983 */ /* 0x001ee20000300800 */
[----:B------:R-:W3:Y:S02]  /*20820*/  LDL.LU R17, [R1+0x144] ;  /* 0x0001440001117983 */ /* 0x000ee40000300800 */
[----:B------:R-:W3:Y:S02]  /*20830*/  LDL.LU R18, [R1+0x148] ;  /* 0x0001480001127983 */ /* 0x000ee40000300800 */
[----:B------:R-:W3:Y:S01]  /*20840*/  LDL.LU R19, [R1+0x14c] ;  /* 0x00014c0001137983 */ /* 0x000ee20000300800 */
[----:B------:R-:W2:Y:S01]  /*20850*/  LDL.LU.64 R14, [R1+0x1390] ;  /* 0x00139000010e7983 */ /* 0x000ea20000300a00 */
[----:B------:R-:W2:Y:S02]  /*20860*/  LDL.LU.64 R12, [R1+0x1388] ;  /* 0x00138800010c7983 */ /* 0x000ea40000300a00 */
[----:B------:R-:W-:Y:S02]  /*20870*/  STL.64 [R1+0x1338], R22 ;  /* 0x0013381601007387 */ /* 0x000fe40000100a00 */
[----:B------:R0:W-:Y:S01]  /*20880*/  STL.64 [R1+0x1330], R20 ;  /* 0x0013301401007387 */ /* 0x0001e20000100a00 */
[----:B------:R-:W-:Y:S01]  /*20890*/  STL.64 [R1+0x240], R8 ;  /* 0x0002400801007387 */ /* 0x000fe20000100a00 */
[----:B------:R-:W-:Y:S03]  /*208a0*/  STL.64 [R1+0x248], R10 ;  /* 0x0002480a01007387 */ /* 0x000fe60000100a00 */
[----:B0-----:R-:W4:Y:S01]  /*208b0*/  LDL.LU R20, [R1+0x110] ;  /* 0x0001100001147983 */ /* 0x001f220000300800 */
[----:B------:R-:W4:Y:S02]  /*208c0*/  LDL.LU R21, [R1+0x114] ;  /* 0x0001140001157983 */ /* 0x000f240000300800 */
[----:B------:R-:W3:Y:S02]  /*208d0*/  LDL.LU R22, [R1+0x118] ;  /* 0x0001180001167983 */ /* 0x000ee40000300800 */
[----:B------:R-:W3:Y:S01]  /*208e0*/  LDL.LU R23, [R1+0x11c] ;  /* 0x00011c0001177983 */ /* 0x000ee20000300800 */
[----:B--2---:R-:W-:Y:S01]  /*208f0*/  HMMA.16816.F32.BF16 R4, R12, R24, R4 ;  /* 0x000000180c04723c */ /* 0x004fe20000041804 */
[----:B---3--:R-:W-:Y:S01]  /*20900*/  STL.64 [R1+0x1350], R22 ;  /* 0x0013501601007387 */ /* 0x008fe20000100a00 */
[----:B----4-:R0:W-:Y:S03]  /*20910*/  STL.64 [R1+0x1348], R20 ;  /* 0x0013481401007387 */ /* 0x0101e60000100a00 */
[----:B0-----:R-:W2:Y:S01]  /*20920*/  LDL.LU R20, [R1+0x120] ;  /* 0x0001200001147983 */ /* 0x001ea20000300800 */
[----:B------:R-:W2:Y:S02]  /*20930*/  LDL.LU R21, [R1+0x124] ;  /* 0x0001240001157983 */ /* 0x000ea40000300800 */
[----:B------:R-:W2:Y:S02]  /*20940*/  LDL.LU R22, [R1+0x128] ;  /* 0x0001280001167983 */ /* 0x000ea40000300800 */
[----:B------:R-:W2:Y:S01]  /*20950*/  LDL.LU R23, [R1+0x12c] ;  /* 0x00012c0001177983 */ /* 0x000ea20000300800 */
[----:B------:R-:W3:Y:S01]  /*20960*/  LDL.LU R8, [R1+0xf0] ;  /* 0x0000f00001087983 */ /* 0x000ee20000300800 */
[----:B------:R-:W3:Y:S02]  /*20970*/  LDL.LU R9, [R1+0xf4] ;  /* 0x0000f40001097983 */ /* 0x000ee40000300800 */
[----:B------:R-:W3:Y:S02]  /*20980*/  LDL.LU R10, [R1+0xf8] ;  /* 0x0000f800010a7983 */ /* 0x000ee40000300800 */
[----:B------:R-:W3:Y:S07]  /*20990*/  LDL.LU R11, [R1+0xfc] ;  /* 0x0000fc00010b7983 */ /* 0x000eee0000300800 */
[----:B------:R0:W-:Y:S01]  /*209a0*/  STL.64 [R1+0x280], R4 ;  /* 0x0002800401007387 */ /* 0x0001e20000100a00 */
[----:B------:R1:W-:Y:S02]  /*209b0*/  STL.64 [R1+0x288], R6 ;  /* 0x0002880601007387 */ /* 0x0003e40000100a00 */
[----:B0-----:R-:W-:-:S02]  /*209c0*/  IMAD.MOV.U32 R5, RZ, RZ, R24 ;  /* 0x000000ffff057224 */ /* 0x001fc400078e0018 */
[----:B------:R-:W-:Y:S02]  /*209d0*/  IMAD.MOV.U32 R4, RZ, RZ, R25 ;  /* 0x000000ffff047224 */ /* 0x000fe400078e0019 */
[----:B------:R-:W4:Y:S02]  /*209e0*/  LDL.LU.64 R24, [R1+0x1380] ;  /* 0x0013800001187983 */ /* 0x000f240000300a00 */
[C---:B----4-:R-:W-:Y:S01]  /*209f0*/  HMMA.16816.F32.BF16 R16, R12.reuse, R24, R16 ;  /* 0x000000180c10723c */ /* 0x050fe20000041810 */
[----:B-1----:R-:W-:Y:S02]  /*20a00*/  IMAD.MOV.U32 R7, RZ, RZ, R24 ;  /* 0x000000ffff077224 */ /* 0x002fe400078e0018 */
[----:B------:R-:W-:Y:S11]  /*20a10*/  IMAD.MOV.U32 R6, RZ, RZ, R25 ;  /* 0x000000ffff067224 */ /* 0x000ff600078e0019 */
[----:B------:R-:W-:Y:S09]  /*20a20*/  @!UPT UIADD3 URZ, URZ, URZ, URZ ;  /* 0x0000003f3f3ff290 */ /* 0x000ff2000fffe03f */
[----:B------:R0:W-:Y:S01]  /*20a30*/  STL.64 [R1+0x250], R16 ;  /* 0x0002501001007387 */ /* 0x0001e20000100a00 */
[----:B------:R-:W-:Y:S03]  /*20a40*/  STL.64 [R1+0x258], R18 ;  /* 0x0002581201007387 */ /* 0x000fe60000100a00 */
[----:B0-----:R-:W4:Y:S01]  /*20a50*/  LDL.LU.64 R16, [R1+0x1378] ;  /* 0x0013780001107983 */ /* 0x001f220000300a00 */
[----:B------:R-:W4:Y:S02]  /*20a60*/  LDL.LU.64 R26, [R1+0x1370] ;  /* 0x00137000011a7983 */ /* 0x000f240000300a00 */
[----:B------:R-:W4:Y:S02]  /*20a70*/  LDL.LU.64 R24, [R1+0x1368] ;  /* 0x0013680001187983 */ /* 0x000f240000300a00 */
[C---:B----4-:R-:W-:Y:S11]  /*20a80*/  HMMA.16816.F32.BF16 R24, R12.reuse, R16, R24 ;  /* 0x000000100c18723c */ /* 0x050ff60000041818 */
[----:B------:R-:W-:Y:S11]  /*20a90*/  @!UPT UIADD3 URZ, URZ, URZ, URZ ;  /* 0x0000003f3f3ff290 */ /* 0x000ff6000fffe03f */
[----:B------:R-:W-:Y:S01]  /*20aa0*/  @!UPT UIADD3 URZ, URZ, URZ, URZ ;  /* 0x0000003f3f3ff290 */ /* 0x000fe2000fffe03f */
[----:B------:R0:W-:Y:S01]  /*20ab0*/  STL.64 [R1+0x230], R24 ;  /* 0x0002301801007387 */ /* 0x0001e20000100a00 */
[----:B------:R1:W-:Y:S03]  /*20ac0*/  STL.64 [R1+0x238], R26 ;  /* 0x0002381a01007387 */ /* 0x0003e60000100a00 */
[----:B0-----:R-:W4:Y:S01]  /*20ad0*/  LDL.LU.64 R24, [R1+0x1360] ;  /* 0x0013600001187983 */ /* 0x001f220000300a00 */
[----:B-1----:R-:W-:Y:S02]  /*20ae0*/  IMAD.MOV.U32 R27, RZ, RZ, R16 ;  /* 0x000000ffff1b7224 */ /* 0x002fe400078e0010 */
[----:B------:R-:W-:Y:S02]  /*20af0*/  IMAD.MOV.U32 R26, RZ, RZ, R17 ;  /* 0x000000ffff1a7224 */ /* 0x000fe400078e0011 */
        /* <DEDUP_REMOVED lines=16> */
[----:B0-----:R-:W4:Y:S01]  /*20c00*/  LDL.LU.64 R18, [R1+0x1328] ;  /* 0x0013280001127983 */ /* 0x001f220000300a00 */
[----:B------:R-:W4:Y:S02]  /*20c10*/  LDL.LU.64 R16, [R1+0x1320] ;  /* 0x0013200001107983 */ /* 0x000f240000300a00 */
[C---:B----4-:R-:W-:Y:S11]  /*20c20*/  HMMA.16816.F32.BF16 R16, R12.reuse, R24, R16 ;  /* 0x000000180c10723c */ /* 0x050ff60000041810 */
[----:B------:R-:W-:Y:S11]  /*20c30*/  @!UPT UIADD3 URZ, URZ, URZ, URZ ;  /* 0x0000003f3f3ff290 */ /* 0x000ff6000fffe03f */
[----:B------:R-:W-:Y:S01]  /*20c40*/  @!UPT UIADD3 URZ, URZ, URZ, URZ ;  /* 0x0000003f3f3ff290 */ /* 0x000fe2000fffe03f */
[----:B------:R-:W-:Y:S01]  /*20c50*/  STL.64 [R1+0x200], R16 ;  /* 0x0002001001007387 */ /* 0x000fe20000100a00 */
[----:B------:R0:W-:Y:S03]  /*20c60*/  STL.64 [R1+0x208], R18 ;  /* 0x0002081201007387 */ /* 0x0001e60000100a00 */
[----:B0-----:R-:W4:Y:S01]  /*20c70*/  LDL.LU.64 R18, [R1+0x1318] ;  /* 0x0013180001127983 */ /* 0x001f220000300a00 */
[----:B------:R-:W3:Y:S02]  /*20c80*/  LDL.LU.64 R16, [R1+0x1310] ;  /* 0x0013100001107983 */ /* 0x000ee40000300a00 */
[----:B------:R0:W-:Y:S02]  /*20c90*/  STL.64 [R1+0x1288], R24 ;  /* 0x0012881801007387 */ /* 0x0001e40000100a00 */
[----:B0-----:R-:W2:Y:S01]  /*20ca0*/  LDL.LU.64 R24, [R1+0x40] ;  /* 0x0000400001187983 */ /* 0x001ea20000300a00 */
[----:B---3--:R-:W-:Y:S03]  /*20cb0*/  HMMA.16816.F32.BF16 R8, R12, R16, R8 ;  /* 0x000000100c08723c */ /* 0x008fe60000041808 */
[----:B--2---:R0:W-:Y:S02]  /*20cc0*/  STL.64 [R1+0x12a0], R24 ;  /* 0x0012a01801007387 */ /* 0x0041e40000100a00 */
[----:B0-----:R-:W-:-:S02]  /*20cd0*/  IMAD.MOV.U32 R24, RZ, RZ, R2 ;  /* 0x000000ffff187224 */ /* 0x001fc400078e0002 */
[----:B------:R-:W-:Y:S01]  /*20ce0*/  IMAD.MOV.U32 R25, RZ, RZ, R28 ;  /* 0x000000ffff197224 */ /* 0x000fe200078e001c */
[----:B------:R-:W2:Y:S01]  /*20cf0*/  LDL.LU R2, [R1+0x1308] ;  /* 0x0013080001027983 */ /* 0x000ea20000300800 */
[----:B------:R-:W3:Y:S03]  /*20d00*/  LDL.LU R28, [R1+0x1304] ;  /* 0x00130400011c7983 */ /* 0x000ee60000300800 */
[----:B------:R0:W-:Y:S02]  /*20d10*/  STL.64 [R1+0x12b8], R24 ;  /* 0x0012b81801007387 */ /* 0x0001e40000100a00 */
[----:B0-----:R-:W-:Y:S02]  /*20d20*/  IMAD.MOV.U32 R24, RZ, RZ, R27 ;  /* 0x000000ffff187224 */ /* 0x001fe400078e001b */
[----:B------:R-:W-:-:S05]  /*20d30*/  IMAD.MOV.U32 R25, RZ, RZ, R26 ;  /* 0x000000ffff197224 */ /* 0x000fca00078e001a */
[----:B------:R0:W-:Y:S02]  /*20d40*/  STL.64 [R1+0x12d0], R24 ;  /* 0x0012d01801007387 */ /* 0x0001e40000100a00 */
[----:B0-----:R-:W-:Y:S02]  /*20d50*/  IMAD.MOV.U32 R24, RZ, RZ, R7 ;  /* 0x000000ffff187224 */ /* 0x001fe400078e0007 */
[----:B------:R-:W-:-:S05]  /*20d60*/  IMAD.MOV.U32 R25, RZ, RZ, R6 ;  /* 0x000000ffff197224 */ /* 0x000fca00078e0006 */
[----:B------:R-:W-:Y:S01]  /*20d70*/  STL.64 [R1+0x12e8], R24 ;  /* 0x0012e81801007387 */ /* 0x000fe20000100a00 */
[----:B------:R0:W-:Y:S02]  /*20d80*/  STL.64 [R1+0x1f0], R8 ;  /* 0x0001f00801007387 */ /* 0x0001e40000100a00 */
[----:B------:R1:W-:Y:S01]  /*20d90*/  STL.64 [R1+0x1f8], R10 ;  /* 0x0001f80a01007387 */ /* 0x0003e20000100a00 */
[----:B0-----:R-:W2:Y:S01]  /*20da0*/  LDL.LU R8, [R1+0xd0] ;  /* 0x0000d00001087983 */ /* 0x001ea20000300800 */
[----:B------:R-:W2:Y:S02]  /*20db0*/  LDL.LU R9, [R1+0xd4] ;  /* 0x0000d40001097983 */ /* 0x000ea40000300800 */
[----:B-1----:R-:W2:Y:S02]  /*20dc0*/  LDL.LU R10, [R1+0xd8] ;  /* 0x0000d800010a7983 */ /* 0x002ea40000300800 */
[----:B------:R-:W2:Y:S01]  /*20dd0*/  LDL.LU R11, [R1+0xdc] ;  /* 0x0000dc00010b7983 */ /* 0x000ea20000300800 */
[----:B------:R-:W2:Y:S01]  /*20de0*/  LDL R7, [R1+0xcb4] ;  /* 0x000cb40001077983 */ /* 0x000ea20000100800 */
[----:B----4-:R-:W-:Y:S02]  /*20df0*/  STL.64 [R1+0x1298], R18 ;  /* 0x0012981201007387 */ /* 0x010fe40000100a00 */
        /* <DEDUP_REMOVED lines=24> */
[----:B------:R-:W-:Y:S01]  /*20f80*/  LDSM.16.MT88.4 R8, [R29+0xa080] ;  /* 0x00a080001d08783b */ /* 0x000fe20000004200 */
[----:B------:R-:W-:-:S02]  /*20f90*/  IMAD.MOV.U32 R24, RZ, RZ, R5 ;  /* 0x000000ffff187224 */ /* 0x000fc400078e0005 */
[----:B------:R-:W-:Y:S01]  /*20fa0*/  IMAD.MOV.U32 R25, RZ, RZ, R4 ;  /* 0x000000ffff197224 */ /* 0x000fe200078e0004 */
[----:B----4-:R-:W-:Y:S01]  /*20fb0*/  STL.64 [R1+0x12f8], R18 ;  /* 0x0012f81201007387 */ /* 0x010fe20000100a00 */
[----:B--2---:R0:W-:Y:S03]  /*20fc0*/  STL.64 [R1+0x12f0], R16 ;  /* 0x0012f01001007387 */ /* 0x0041e60000100a00 */
[----:B0-----:R-:W2:Y:S01]  /*20fd0*/  LDL.LU R16, [R1+0x5e0] ;  /* 0x0005e00001107983 */ /* 0x001ea20000300800 */
[----:B------:R-:W2:Y:S02]  /*20fe0*/  LDL.LU R17, [R1+0x5e4] ;  /* 0x0005e40001117983 */ /* 0x000ea40000300800 */
[----:B------:R-:W2:Y:S02]  /*20ff0*/  LDL.LU R18, [R1+0x5e8] ;  /* 0x0005e80001127983 */ /* 0x000ea40000300800 */
[----:B------:R-:W2:Y:S01]  /*21000*/  LDL.LU R19, [R1+0x5ec] ;  /* 0x0005ec0001137983 */ /* 0x000ea20000300800 */
[----:B------:R-:W4:Y:S08]  /*21010*/  LDL.LU R29, [R1+0x1300] ;  /* 0x00130000011d7983 */ /* 0x000f300000300800 */
[----:B------:R-:W-:Y:S02]  /*21020*/  STL.64 [R1+0x1e0], R12 ;  /* 0x0001e00c01007387 */ /* 0x000fe40000100a00 */
[----:B------:R-:W-:Y:S02]  /*21030*/  STL.64 [R1+0x1e8], R14 ;  /* 0x0001e80e01007387 */ /* 0x000fe40000100a00 */
[----:B------:R-:W-:Y:S04]  /*21040*/  LDSM.16.MT88.4 R12, [R7+0xa000] ;  /* 0x00a00000070c783b */ /* 0x000fe80000004200 */
[----:B------:R-:W0:Y:S04]  /*21050*/  LDSM.16.MT88.4 R4, [R7+0xa080] ;  /* 0x00a080000704783b */ /* 0x000e280000004200 */
[----:B0-----:R-:W-:Y:S01]  /*21060*/  STL.64 [R1+0x11e0], R6 ;  /* 0x0011e00601007387 */ /* 0x001fe20000100a00 */
[----:B------:R0:W-:Y:S03]  /*21070*/  STL.64 [R1+0x11d8], R4 ;  /* 0x0011d80401007387 */ /* 0x0001e60000100a00 */
[----:B0-----:R-:W3:Y:S01]  /*21080*/  LDL.LU R4, [R1+0x590] ;  /* 0x0005900001047983 */ /* 0x001ee20000300800 */
[----:B------:R-:W3:Y:S01]  /*21090*/  LDL.LU R5, [R1+0x594] ;  /* 0x0005940001057983 */ /* 0x000ee20000300800 */
        /* <DEDUP_REMOVED lines=27> */
[----:B0-----:R-:W2:Y:S01]  /*21250*/  LDL.LU.64 R24, [R1+0x12a0] ;  /* 0x0012a00001187983 */ /* 0x001ea20000300a00 */
[----:B---3--:R-:W-:Y:S02]  /*21260*/  IMAD.MOV.U32 R6, RZ, RZ, R28 ;  /* 0x000000ffff067224 */ /* 0x008fe400078e001c */
        /* <DEDUP_REMOVED lines=8> */
[----:B------:R-:W3:Y:S02]  /*212f0*/  LDL.LU.64 R16, [R1+0x1290] ;  /* 0x0012900001107983 */ /* 0x000ee40000300a00 */
[----:B------:R-:W2:Y:S02]  /*21300*/  LDL.LU.64 R24, [R1+0x1288] ;  /* 0x0012880001187983 */ /* 0x000ea40000300a00 */
[C---:B--2---:R-:W-:Y:S11]  /*21310*/  HMMA.16816.F32.BF16 R4, R8.reuse, R24, R4 ;  /* 0x000000180804723c */ /* 0x044ff60000041804 */
[----:B------:R-:W-:Y:S11]  /*21320*/  @!UPT UIADD3 URZ, URZ, URZ, URZ ;  /* 0x0000003f3f3ff290 */ /* 0x000ff6000fffe03f */
[----:B------:R-:W-:Y:S01]  /*21330*/  @!UPT UIADD3 URZ, URZ, URZ, URZ ;  /* 0x0000003f3f3ff290 */ /* 0x000fe2000fffe03f */
[----:B------:R0:W-:Y:S01]  /*21340*/  STL.64 [R1+0x180], R4 ;  /* 0x0001800401007387 */ /* 0x0001e20000100a00 */
[----:B------:R-:W-:Y:S02]  /*21350*/  STL.64 [R1+0x188], R6 ;  /* 0x0001880601007387 */ /* 0x000fe40000100a00 */
[----:B------:R-:W3:Y:S02]  /*21360*/  LDL.LU.64 R26, [R1+0x1280] ;  /* 0x00128000011a7983 */ /* 0x000ee40000300a00 */
[----:B0-----:R-:W-:Y:S02]  /*21370*/  IMAD.MOV.U32 R5, RZ, RZ, R24 ;  /* 0x000000ffff057224 */ /* 0x001fe400078e0018 */
[----:B------:R-:W-:Y:S02]  /*21380*/  IMAD.MOV.U32 R4, RZ, RZ, R25 ;  /* 0x000000ffff047224 */ /* 0x000fe400078e0019 */
[----:B------:R-:W3:Y:S02]  /*21390*/  LDL.LU.64 R24, [R1+0x1278] ;  /* 0x0012780001187983 */ /* 0x000ee40000300a00 */
[C---:B---3--:R-:W-:Y:S11]  /*213a0*/  HMMA.16816.F32.BF16 R24, R8.reuse, R16, R24 ;  /* 0x000000100818723c */ /* 0x048ff60000041818 */
[----:B------:R-:W-:Y:S11]  /*213b0*/  @!UPT UIADD3 URZ, URZ, URZ, URZ ;  /* 0x0000003f3f3ff290 */ /* 0x000ff6000fffe03f */
[----:B------:R-:W-:Y:S01]  /*213c0*/  @!UPT UIADD3 URZ, URZ, URZ, URZ ;  /* 0x0000003f3f3ff290 */ /* 0x000fe2000fffe03f */
[----:B------:R-:W-:Y:S01]  /*213d0*/  STL.64 [R1+0x170], R24 ;  /* 0x0001701801007387 */ /* 0x000fe20000100a00 */
[----:B------:R0:W-:Y:S03]  /*213e0*/  STL.64 [R1+0x178], R26 ;  /* 0x0001781a01007387 */ /* 0x0001e60000100a00 */
[----:B0-----:R-:W2:Y:S01]  /*213f0*/  LDL.LU.64 R26, [R1+0x1270] ;  /* 0x00127000011a7983 */ /* 0x001ea20000300a00 */
[----:B------:R-:W2:Y:S02]  /*21400*/  LDL.LU.64 R24, [R1+0x1268] ;  /* 0x0012680001187983 */ /* 0x000ea40000300a00 */
[----:B------:R-:W-:Y:S02]  /*21410*/  STL.64 [R1+0x1200], R18 ;  /* 0x0012001201007387 */ /* 0x000fe40000100a00 */
[----:B------:R-:W-:Y:S01]  /*21420*/  STL.64 [R1+0x11f8], R16 ;  /* 0x0011f81001007387 */ /* 0x000fe20000100a00 */
[----:B------:R-:W-:Y:S01]  /*21430*/  STL.64 [R1+0x11f0], R22 ;  /* 0x0011f01601007387 */ /* 0x000fe20000100a00 */
[----:B------:R-:W-:Y:S01]  /*21440*/  STL.64 [R1+0x11e8], R20 ;  /* 0x0011e81401007387 */ /* 0x000fe20000100a00 */
[----:B--2---:R-:W-:Y:S11]  /*21450*/  HMMA.16816.F32.BF16 R8, R8, R20, R24 ;  /* 0x000000140808723c */ /* 0x004ff60000041818 */
[----:B------:R-:W-:Y:S11]  /*21460*/  @!UPT UIADD3 URZ, URZ, URZ, URZ ;  /* 0x0000003f3f3ff290 */ /* 0x000ff6000fffe03f */
[----:B------:R-:W-:Y:S01]  /*21470*/  @!UPT UIADD3 URZ, URZ, URZ, URZ ;  /* 0x0000003f3f3ff290 */ /* 0x000fe2000fffe03f */
[----:B------:R0:W-:Y:S01]  /*21480*/  STL.64 [R1+0xf0], R8 ;  /* 0x0000f00801007387 */ /* 0x0001e20000100a00 */
[----:B------:R-:W-:Y:S02]  /*21490*/  STL.64 [R1+0xf8], R10 ;  /* 0x0000f80a01007387 */ /* 0x000fe40000100a00 */
[----:B0-----:R-:W-:Y:S02]  /*214a0*/  IMAD.MOV.U32 R8, RZ, RZ, R5 ;  /* 0x000000ffff087224 */ /* 0x001fe400078e0005 */
[----:B------:R-:W-:-:S05]  /*214b0*/  IMAD.MOV.U32 R9, RZ, RZ, R4 ;  /* 0x000000ffff097224 */ /* 0x000fca00078e0004 */
[----:B------:R0:W-:Y:S01]  /*214c0*/  STL.64 [R1+0x1260], R8 ;  /* 0x0012600801007387 */ /* 0x0001e20000100a00 */
[----:B------:R-:W2:Y:S02]  /*214d0*/  LDL.LU R24, [R1+0x3c0] ;  /* 0x0003c00001187983 */ /* 0x000ea40000300800 */
[----:B------:R-:W2:Y:S02]  /*214e0*/  LDL.LU R25, [R1+0x3c4] ;  /* 0x0003c40001197983 */ /* 0x000ea40000300800 */
[----:B------:R-:W3:Y:S01]  /*214f0*/  LDL.LU R26, [R1+0x3c8] ;  /* 0x0003c800011a7983 */ /* 0x000ee20000300800 */
[----:B------:R-:W3:Y:S01]  /*21500*/  LDL.LU R27, [R1+0x3cc] ;  /* 0x0003cc00011b7983 */ /* 0x000ee20000300800 */
[----:B------:R-:W2:Y:S02]  /*21510*/  LDL.LU R16, [R1+0x450] ;  /* 0x0004500001107983 */ /* 0x000ea40000300800 */
[----:B------:R-:W2:Y:S02]  /*21520*/  LDL.LU R17, [R1+0x454] ;  /* 0x0004540001117983 */ /* 0x000ea40000300800 */
[----:B------:R-:W2:Y:S01]  /*21530*/  LDL.LU R18, [R1+0x458] ;  /* 0x0004580001127983 */ /* 0x000ea20000300800 */
[----:B------:R-:W2:Y:S01]  /*21540*/  LDL.LU R19, [R1+0x45c] ;  /* 0x00045c0001137983 */ /* 0x000ea20000300800 */
[----:B------:R-:W2:Y:S02]  /*21550*/  LDL.LU R20, [R1+0x480] ;  /* 0x0004800001147983 */ /* 0x000ea40000300800 */
[----:B------:R-:W2:Y:S02]  /*21560*/  LDL.LU R21, [R1+0x484] ;  /* 0x0004840001157983 */ /* 0x000ea40000300800 */
[----:B------:R-:W2:Y:S01]  /*21570*/  LDL.LU R22, [R1+0x488] ;  /* 0x0004880001167983 */ /* 0x000ea20000300800 */
[----:B------:R-:W2:Y:S01]  /*21580*/  LDL.LU R23, [R1+0x48c] ;  /* 0x00048c0001177983 */ /* 0x000ea20000300800 */
[----:B0-----:R-:W3:Y:S02]  /*21590*/  LDL.LU R8, [R1+0x490] ;  /* 0x0004900001087983 */ /* 0x001ee40000300800 */
[----:B------:R-:W3:Y:S02]  /*215a0*/  LDL.LU R9, [R1+0x494] ;  /* 0x0004940001097983 */ /* 0x000ee40000300800 */
[----:B------:R-:W3:Y:S01]  /*215b0*/  LDL.LU R10, [R1+0x498] ;  /* 0x00049800010a7983 */ /* 0x000ee20000300800 */
[----:B------:R-:W3:Y:S04]  /*215c0*/  LDL.LU R11, [R1+0x49c] ;  /* 0x00049c00010b7983 */ /* 0x000ee80000300800 */
[----:B--2---:R-:W-:Y:S01]  /*215d0*/  STL.64 [R1+0x1258], R22 ;  /* 0x0012581601007387 */ /* 0x004fe20000100a00 */
[----:B------:R0:W-:Y:S03]  /*215e0*/  STL.64 [R1+0x1250], R20 ;  /* 0x0012501401007387 */ /* 0x0001e60000100a00 */
[----:B0-----:R-:W3:Y:S01]  /*215f0*/  LDL.LU.64 R20, [R1+0x80] ;  /* 0x0000800001147983 */ /* 0x001ee20000300a00 */
[----:B------:R-:W-:Y:S02]  /*21600*/  STL.64 [R1+0x1210], R18 ;  /* 0x0012101201007387 */ /* 0x000fe40000100a00 */
[----:B------:R0:W-:Y:S02]  /*21610*/  STL.64 [R1+0x1208], R16 ;  /* 0x0012081001007387 */ /* 0x0001e40000100a00 */
[----:B0-----:R-:W2:Y:S04]  /*21620*/  LDL.LU.64 R16, [R1+0x50] ;  /* 0x0000500001107983 */ /* 0x001ea80000300a00 */
[----:B--2---:R0:W-:Y:S04]  /*21630*/  STL.64 [R1+0x1228], R16 ;  /* 0x0012281001007387 */ /* 0x0041e80000100a00 */
[----:B0-----:R-:W2:Y:S01]  /*21640*/  LDL.LU R16, [R1+0x470] ;  /* 0x0004700001107983 */ /* 0x001ea20000300800 */
[----:B------:R-:W2:Y:S02]  /*21650*/  LDL.LU R17, [R1+0x474] ;  /* 0x0004740001117983 */ /* 0x000ea40000300800 */
[----:B------:R-:W2:Y:S02]  /*21660*/  LDL.LU R18, [R1+0x478] ;  /* 0x0004780001127983 */ /* 0x000ea40000300800 */
[----:B------:R-:W2:Y:S02]  /*21670*/  LDL.LU R19, [R1+0x47c] ;  /* 0x00047c0001137983 */ /* 0x000ea40000300800 */
[----:B--2---:R-:W-:Y:S01]  /*21680*/  STL.64 [R1+0x1248], R18 ;  /* 0x0012481201007387 */ /* 0x004fe20000100a00 */
[----:B------:R0:W-:Y:S03]  /*21690*/  STL.64 [R1+0x1240], R16 ;  /* 0x0012401001007387 */ /* 0x0001e60000100a00 */
[----:B0-----:R-:W2:Y:S01]  /*216a0*/  LDL.LU.64 R16, [R1+0x70] ;  /* 0x0000700001107983 */ /* 0x001ea20000300a00 */
        /* <DEDUP_REMOVED lines=10> */
[----:B---3--:R-:W-:Y:S01]  /*21750*/  HMMA.16816.F32.BF16 R8, R12, R20, R8 ;  /* 0x000000140c08723c */ /* 0x008fe20000041808 */
[----:B--2---:R-:W-:Y:S01]  /*21760*/  STL.64 [R1+0x1238], R6 ;  /* 0x0012380601007387 */ /* 0x004fe20000100a00 */
[----:B------:R0:W-:Y:S03]  /*21770*/  STL.64 [R1+0x1230], R4 ;  /* 0x0012300401007387 */ /* 0x0001e60000100a00 */
[----:B0-----:R-:W2:Y:S01]  /*21780*/  LDL.LU.64 R4, [R1+0x60] ;  /* 0x0000600001047983 */ /* 0x001ea20000300a00 */
[----:B------:R-:W-:Y:S02]  /*21790*/  STL.64 [R1+0x1148], R26 ;  /* 0x0011481a01007387 */ /* 0x000fe40000100a00 */
[----:B------:R0:W-:Y:S02]  /*217a0*/  STL.64 [R1+0x1140], R24 ;  /* 0x0011401801007387 */ /* 0x0001e40000100a00 */
[----:B0-----:R-:W3:Y:S01]  /*217b0*/  LDL.LU R24, [R1+0x20] ;  /* 0x0000200001187983 */ /* 0x001ee20000300800 */
[----:B------:R-:W3:Y:S02]  /*217c0*/  LDL.LU R25, [R1+0x24] ;  /* 0x0000240001197983 */ /* 0x000ee40000300800 */
[----:B------:R-:W2:Y:S02]  /*217d0*/  LDL.LU R26, [R1+0x28] ;  /* 0x00002800011a7983 */ /* 0x000ea40000300800 */
[----:B------:R-:W2:Y:S02]  /*217e0*/  LDL.LU R27, [R1+0x2c] ;  /* 0x00002c00011b7983 */ /* 0x000ea40000300800 */
[----:B--2---:R-:W-:Y:S01]  /*217f0*/  STL.64 [R1+0x1158], R26 ;  /* 0x0011581a01007387 */ /* 0x004fe20000100a00 */
[----:B---3--:R-:W-:Y:S05]  /*21800*/  STL.64 [R1+0x1150], R24 ;  /* 0x0011501801007387 */ /* 0x008fea0000100a00 */
[----:B------:R0:W-:Y:S02]  /*21810*/  STL.64 [R1+0x160], R8 ;  /* 0x0001600801007387 */ /* 0x0001e40000100a00 */
[----:B------:R1:W-:Y:S01]  /*21820*/  STL.64 [R1+0x168], R10 ;  /* 0x0001680a01007387 */ /* 0x0003e20000100a00 */
[----:B0-----:R-:W2:Y:S01]  /*21830*/  LDL.LU.64 R8, [R1+0x1260] ;  /* 0x0012600001087983 */ /* 0x001ea20000300a00 */
[----:B-1----:R-:W-:-:S02]  /*21840*/  IMAD.MOV.U32 R11, RZ, RZ, R20 ;  /* 0x000000ffff0b7224 */ /* 0x002fc400078e0014 */
[----:B------:R-:W-:Y:S02]  /*21850*/  IMAD.MOV.U32 R10, RZ, RZ, R21 ;  /* 0x000000ffff0a7224 */ /* 0x000fe400078e0015 */
[----:B------:R-:W3:Y:S01]  /*21860*/  LDL.LU.64 R22, [R1+0x1258] ;  /* 0x0012580001167983 */ /* 0x000ee20000300a00 */
[----:B------:R-:W3:Y:S02]  /*21870*/  LDL.LU.64 R20, [R1+0x1250] ;  /* 0x0012500001147983 */ /* 0x000ee40000300a00 */
[----:B---3--:R-:W-:Y:S11]  /*21880*/  HMMA.16816.F32.BF16 R20, R12, R16, R20 ;  /* 0x000000100c14723c */ /* 0x008ff60000041814 */
[----:B------:R-:W-:Y:S11]  /*21890*/  @!UPT UIADD3 URZ, URZ, URZ, URZ ;  /* 0x0000003f3f3ff290 */ /* 0x000ff6000fffe03f */
[----:B------:R-:W-:Y:S01]  /*218a0*/  @!UPT UIADD3 URZ, URZ, URZ, URZ ;  /* 0x0000003f3f3ff290 */ /* 0x000fe2000fffe03f */
[----:B------:R0:W-:Y:S01]  /*218b0*/  STL.64 [R1+0x150], R20 ;  /* 0x0001501401007387 */ /* 0x0001e20000100a00 */
[----:B------:R1:W-:Y:S02]  /*218c0*/  STL.64 [R1+0x158], R22 ;  /* 0x0001581601007387 */ /* 0x0003e40000100a00 */
[----:B------:R-:W3:Y:S02]  /*218d0*/  LDL.LU.64 R18, [R1+0x1248] ;  /* 0x0012480001127983 */ /* 0x000ee40000300a00 */
[----:B0-----:R-:W-:Y:S02]  /*218e0*/  IMAD.MOV.U32 R21, RZ, RZ, R16 ;  /* 0x000000ffff157224 */ /* 0x001fe400078e0010 */
[----:B------:R-:W-:Y:S02]  /*218f0*/  IMAD.MOV.U32 R20, RZ, RZ, R17 ;  /* 0x000000ffff147224 */ /* 0x000fe400078e0011 */
[----:B------:R-:W3:Y:S01]  /*21900*/  LDL.LU.64 R16, [R1+0x1240] ;  /* 0x0012400001107983 */ /* 0x000ee20000300a00 */
[----:B-1----:R-:W-:-:S02]  /*21910*/  IMAD.MOV.U32 R23, RZ, RZ, R4 ;  /* 0x000000ffff177224 */ /* 0x002fc400078e0004 */
[----:B------:R-:W-:Y:S02]  /*21920*/  IMAD.MOV.U32 R22, RZ, RZ, R5 ;  /* 0x000000ffff167224 */ /* 0x000fe400078e0005 */
[----:B------:R-:W2:Y:S01]  /*21930*/  LDL.LU.64 R6, [R1+0x1238] ;  /* 0x0012380001067983 */ /* 0x000ea20000300a00 */
[----:B---3--:R-:W-:Y:S01]  /*21940*/  HMMA.16816.F32.BF16 R16, R12, R4, R16 ;  /* 0x000000040c10723c */ /* 0x008fe20000041810 */
[----:B------:R-:W2:Y:S11]  /*21950*/  LDL.LU.64 R4, [R1+0x1230] ;  /* 0x0012300001047983 */ /* 0x000eb60000300a00 */
[----:B------:R-:W-:Y:S11]  /*21960*/  @!UPT UIADD3 URZ, URZ, URZ, URZ ;  /* 0x0000003f3f3ff290 */ /* 0x000ff6000fffe03f */
[----:B------:R0:W-:Y:S04]  /*21970*/  STL.64 [R1+0x140], R16 ;  /* 0x0001401001007387 */ /* 0x0001e80000100a00 */
[----:B0-----:R-:W2:Y:S01]  /*21980*/  LDL.LU.64 R16, [R1+0x1228] ;  /* 0x0012280001107983 */ /* 0x001ea20000300a00 */
[----:B------:R-:W-:Y:S02]  /*21990*/  IMAD.MOV.U32 R25, RZ, RZ, R2 ;  /* 0x000000ffff197224 */ /* 0x000fe400078e0002 */
[----:B------:R-:W-:Y:S02]  /*219a0*/  IMAD.MOV.U32 R24, RZ, RZ, R28 ;  /* 0x000000ffff187224 */ /* 0x000fe400078e001c */
[----:B------:R-:W-:Y:S02]  /*219b0*/  IMAD.MOV.U32 R2, RZ, RZ, R19 ;  /* 0x000000ffff027224 */ /* 0x000fe400078e0013 */
[----:B------:R-:W-:-:S03]  /*219c0*/  IMAD.MOV.U32 R28, RZ, RZ, R18 ;  /* 0x000000ffff1c7224 */ /* 0x000fc600078e0012 */
[----:B------:R0:W-:Y:S02]  /*219d0*/  STL [R1+0xe44], R2 ;  /* 0x000e440201007387 */ /* 0x0001e40000100800 */
[----:B------:R-:W-:Y:S01]  /*219e0*/  STL [R1+0xe40], R28 ;  /* 0x000e401c01007387 */ /* 0x000fe20000100800 */
[C---:B--2---:R-:W-:Y:S01]  /*219f0*/  HMMA.16816.F32.BF16 R4, R12.reuse, R16, R4 ;  /* 0x000000100c04723c */ /* 0x044fe20000041804 */
[----:B------:R-:W-:Y:S02]  /*21a00*/  IMAD.MOV.U32 R26, RZ, RZ, R16 ;  /* 0x000000ffff1a7224 */ /* 0x000fe400078e0010 */
[----:B0-----:R-:W-:Y:S11]  /*21a10*/  IMAD.MOV.U32 R2, RZ, RZ, R17 ;  /* 0x000000ffff027224 */ /* 0x001ff600078e0011 */
[----:B------:R-:W-:Y:S09]  /*21a20*/  @!UPT UIADD3 URZ, URZ, URZ, URZ ;  /* 0x0000003f3f3ff290 */ /* 0x000ff2000fffe03f */
[----:B------:R-:W-:Y:S01]  /*21a30*/  STL.64 [R1+0x130], R4 ;  /* 0x0001300401007387 */ /* 0x000fe20000100a00 */
[----:B------:R0:W-:Y:S03]  /*21a40*/  STL.64 [R1+0x138], R6 ;  /* 0x0001380601007387 */ /* 0x0001e60000100a00 */
[----:B0-----:R-:W2:Y:S01]  /*21a50*/  LDL.LU.64 R6, [R1+0x1220] ;  /* 0x0012200001067983 */ /* 0x001ea20000300a00 */
[----:B------:R-:W2:Y:S02]  /*21a60*/  LDL.LU.64 R4, [R1+0x1218] ;  /* 0x0012180001047983 */ /* 0x000ea40000300a00 */
[----:B------:R-:W3:Y:S02]  /*21a70*/  LDL.LU.64 R18, [R1+0x1210] ;  /* 0x0012100001127983 */ /* 0x000ee40000300a00 */
[----:B------:R-:W3:Y:S02]  /*21a80*/  LDL.LU.64 R16, [R1+0x1208] ;  /* 0x0012080001107983 */ /* 0x000ee40000300a00 */
[C---:B---3--:R-:W-:Y:S08]  /*21a90*/  HMMA.16816.F32.BF16 R16, R12.reuse, R24, R16 ;  /* 0x000000180c10723c */ /* 0x048ff00000041810 */
[----:B--2---:R-:W-:Y:S11]  /*21aa0*/  HMMA.16816.F32.BF16 R4, R12, R8, R4 ;  /* 0x000000080c04723c */ /* 0x004ff60000041804 */
[----:B------:R-:W-:Y:S04]  /*21ab0*/  @!UPT UIADD3 URZ, URZ, URZ, URZ ;  /* 0x0000003f3f3ff290 */ /* 0x000fe8000fffe03f */
[----:B------:R-:W-:Y:S01]  /*21ac0*/  STL.64 [R1+0x120], R16 ;  /* 0x0001201001007387 */ /* 0x000fe20000100a00 */
[----:B------:R0:W-:Y:S03]  /*21ad0*/  STL.64 [R1+0x128], R18 ;  /* 0x0001281201007387 */ /* 0x0001e60000100a00 */
[----:B0-----:R-:W2:Y:S01]  /*21ae0*/  LDL.LU.64 R18, [R1+0x1200] ;  /* 0x0012000001127983 */ /* 0x001ea20000300a00 */
[----:B------:R-:W3:Y:S02]  /*21af0*/  LDL.LU.64 R16, [R1+0x11f8] ;  /* 0x0011f80001107983 */ /* 0x000ee40000300a00 */
        /* <DEDUP_REMOVED lines=8> */
[----:B------:R-:W-:-:S05]  /*21b80*/  IMAD.MOV.U32 R25, RZ, RZ, R20 ;  /* 0x000000ffff197224 */ /* 0x000fca00078e0014 */
[----:B------:R-:W-:Y:S01]  /*21b90*/  STL.64 [R1+0x11b0], R24 ;  /* 0x0011b01801007387 */ /* 0x000fe20000100a00 */
[----:B------:R-:W3:Y:S02]  /*21ba0*/  LDL.LU R20, [R1+0x410] ;  /* 0x0004100001147983 */ /* 0x000ee40000300800 */
[----:B------:R0:W-:Y:S02]  /*21bb0*/  STL.64 [R1+0x110], R4 ;  /* 0x0001100401007387 */ /* 0x0001e40000100a00 */
[----:B------:R1:W-:Y:S01]  /*21bc0*/  STL.64 [R1+0x118], R6 ;  /* 0x0001180601007387 */ /* 0x0003e20000100a00 */
[----:B------:R-:W3:Y:S01]  /*21bd0*/  LDL.LU R21, [R1+0x414] ;  /* 0x0004140001157983 */ /* 0x000ee20000300800 */
[----:B------:R-:W3:Y:S02]  /*21be0*/  LDL.LU R22, [R1+0x418] ;  /* 0x0004180001167983 */ /* 0x000ee40000300800 */
[----:B------:R-:W3:Y:S01]  /*21bf0*/  LDL.LU R23, [R1+0x41c] ;  /* 0x00041c0001177983 */ /* 0x000ee20000300800 */
[----:B0-----:R-:W2:Y:S01]  /*21c00*/  LDL.LU R4, [R1+0x3a0] ;  /* 0x0003a00001047983 */ /* 0x001ea20000300800 */
[----:B------:R-:W2:Y:S02]  /*21c10*/  LDL.LU R5, [R1+0x3a4] ;  /* 0x0003a40001057983 */ /* 0x000ea40000300800 */
[----:B-1----:R-:W2:Y:S02]  /*21c20*/  LDL.LU R6, [R1+0x3a8] ;  /* 0x0003a80001067983 */ /* 0x002ea40000300800 */
[----:B------:R-:W2:Y:S01]  /*21c30*/  LDL.LU R7, [R1+0x3ac] ;  /* 0x0003ac0001077983 */ /* 0x000ea20000300800 */
[----:B------:R0:W-:Y:S01]  /*21c40*/  STL.64 [R1+0x1160], R8 ;  /* 0x0011600801007387 */ /* 0x0001e20000100a00 */
[----:B------:R-:W-:-:S02]  /*21c50*/  IMAD.MOV.U32 R25, RZ, RZ, R10 ;  /* 0x000000ffff197224 */ /* 0x000fc400078e000a */
[----:B------:R-:W-:Y:S01]  /*21c60*/  IMAD.MOV.U32 R24, RZ, RZ, R11 ;  /* 0x000000ffff187224 */ /* 0x000fe200078e000b */
        /* <DEDUP_REMOVED lines=16> */
[C---:B---3--:R-:W-:Y:S01]  /*21d70*/  HMMA.16816.F32.BF16 R20, R12.reuse, R16, R20 ;  /* 0x000000100c14723c */ /* 0x048fe20000041814 */
[----:B--2---:R-:W-:Y:S01]  /*21d80*/  STL.64 [R1+0x11a8], R10 ;  /* 0x0011a80a01007387 */ /* 0x004fe20000100a00 */
[----:B------:R0:W-:Y:S03]  /*21d90*/  STL.64 [R1+0x11a0], R8 ;  /* 0x0011a00801007387 */ /* 0x0001e60000100a00 */
        /* <DEDUP_REMOVED lines=8> */
[----:B------:R-:W2:Y:S02]  /*21e20*/  LDL.LU R10, [R1+0xc8] ;  /* 0x0000c800010a7983 */ /* 0x000ea40000300800 */
[----:B------:R-:W2:Y:S02]  /*21e30*/  LDL.LU R11, [R1+0xcc] ;  /* 0x0000cc00010b7983 */ /* 0x000ea40000300800 */
[----:B------:R-:W-:Y:S01]  /*21e40*/  STL.64 [R1+0x100], R20 ;  /* 0x0001001401007387 */ /* 0x000fe20000100a00 */
[----:B------:R0:W-:Y:S03]  /*21e50*/  STL.64 [R1+0x108], R22 ;  /* 0x0001081601007387 */ /* 0x0001e60000100a00 */
[----:B0-----:R-:W3:Y:S01]  /*21e60*/  LDL.LU.64 R22, [R1+0x11f0] ;  /* 0x0011f00001167983 */ /* 0x001ee20000300a00 */
[----:B------:R-:W2:Y:S02]  /*21e70*/  LDL.LU.64 R20, [R1+0x11e8] ;  /* 0x0011e80001147983 */ /* 0x000ea40000300a00 */
[----:B--2---:R-:W-:Y:S01]  /*21e80*/  HMMA.16816.F32.BF16 R12, R12, R20, R4 ;  /* 0x000000140c0c723c */ /* 0x004fe20000041804 */
[----:B------:R-:W2:Y:S01]  /*21e90*/  LDL.LU.64 R6, [R1+0x11e0] ;  /* 0x0011e00001067983 */ /* 0x000ea20000300a00 */
[----:B------:R-:W2:Y:S11]  /*21ea0*/  LDL.LU.64 R4, [R1+0x11d8] ;  /* 0x0011d80001047983 */ /* 0x000eb60000300a00 */
[----:B------:R-:W-:Y:S10]  /*21eb0*/  @!UPT UIADD3 URZ, URZ, URZ, URZ ;  /* 0x0000003f3f3ff290 */ /* 0x000ff4000fffe03f */
[----:B------:R4:W-:Y:S01]  /*21ec0*/  STL.64 [R1+0xe0], R12 ;  /* 0x0000e00c01007387 */ /* 0x0009e20000100a00 */
[----:B------:R0:W-:Y:S02]  /*21ed0*/  STL.64 [R1+0xe8], R14 ;  /* 0x0000e80e01007387 */ /* 0x0001e40000100a00 */
[----:B----4-:R-:W-:Y:S02]  /*21ee0*/  IMAD.MOV.U32 R12, RZ, RZ, R29 ;  /* 0x000000ffff0c7224 */ /* 0x010fe400078e001d */
[----:B------:R-:W-:Y:S01]  /*21ef0*/  IMAD.MOV.U32 R13, RZ, RZ, R18 ;  /* 0x000000ffff0d7224 */ /* 0x000fe200078e0012 */
[----:B------:R-:W4:Y:S01]  /*21f00*/  LDL.LU R29, [R1+0x11d0] ;  /* 0x0011d000011d7983 */ /* 0x000f220000300800 */
[----:B------:R-:W3:Y:S02]  /*21f10*/  LDL.LU R18, [R1+0x11cc] ;  /* 0x0011cc0001127983 */ /* 0x000ee40000300800 */
[----:B0-----:R-:W-:Y:S02]  /*21f20*/  IMAD.MOV.U32 R14, RZ, RZ, R19 ;  /* 0x000000ffff0e7224 */ /* 0x001fe400078e0013 */
[----:B------:R-:W3:Y:S01]  /*21f30*/  LDL.LU R19, [R1+0x11c8] ;  /* 0x0011c80001137983 */ /* 0x000ee20000300800 */
        /* <DEDUP_REMOVED lines=28> */
[----:B--2---:R-:W-:Y:S02]  /*22100*/  HMMA.16816.F32.BF16 R24, R4, R24, R8 ;  /* 0x000000180418723c */ /* 0x004fe40000041808 */
[----:B------:R-:W2:Y:S11]  /*22110*/  LDL.LU.64 R8, [R1+0x1160] ;  /* 0x0011600001087983 */ /* 0x000eb60000300a00 */
[----:B------:R-:W-:Y:S10]  /*22120*/  @!UPT UIADD3 URZ, URZ, URZ, URZ ;  /* 0x0000003f3f3ff290 */ /* 0x000ff4000fffe03f */
[----:B------:R-:W-:Y:S01]  /*22130*/  STL.64 [R1+0x90], R24 ;  /* 0x0000901801007387 */ /* 0x000fe20000100a00 */
[----:B------:R0:W-:Y:S03]  /*22140*/  STL.64 [R1+0x98], R26 ;  /* 0x0000981a01007387 */ /* 0x0001e60000100a00 */
[----:B0-----:R-:W2:Y:S01]  /*22150*/  LDL.LU.64 R26, [R1+0x1158] ;  /* 0x00115800011a7983 */ /* 0x001ea20000300a00 */
[----:B------:R-:W2:Y:S02]  /*22160*/  LDL.LU.64 R24, [R1+0x1150] ;  /* 0x0011500001187983 */ /* 0x000ea40000300a00 */
[----:B------:R-:W-:-:S07]  /*22170*/  IMAD.MOV.U32 R15, RZ, RZ, R0 ;  /* 0x000000ffff0f7224 */ /* 0x000fce00078e0000 */
[C---:B------:R-:W-:Y:S08]  /*22180*/  HMMA.16816.F32.BF16 R12, R4.reuse, R16, R12 ;  /* 0x00000010040c723c */ /* 0x040ff0000004180c */
[----:B--2---:R-:W-:Y:S01]  /*22190*/  HMMA.16816.F32.BF16 R8, R4, R8, R24 ;  /* 0x000000080408723c */ /* 0x004fe20000041818 */
[----:B------:R-:W2:Y:S01]  /*221a0*/  LDL.LU.64 R26, [R1+0x1148] ;  /* 0x00114800011a7983 */ /* 0x000ea20000300a00 */
[----:B------:R-:W2:Y:S11]  /*221b0*/  LDL.LU.64 R24, [R1+0x1140] ;  /* 0x0011400001187983 */ /* 0x000eb60000300a00 */
[----:B------:R-:W-:Y:S11]  /*221c0*/  @!UPT UIADD3 URZ, URZ, URZ, URZ ;  /* 0x0000003f3f3ff290 */ /* 0x000ff6000fffe03f */
[----:B------:R-:W-:Y:S01]  /*221d0*/  IMAD.MOV.U32 R28, RZ, RZ, R11 ;  /* 0x000000ffff1c7224 */ /* 0x000fe200078e000b */
[----:B------:R-:W-:Y:S04]  /*221e0*/  STL.64 [R1+0x30], R8 ;  /* 0x0000300801007387 */ /* 0x000fe80000100a00 */
[----:B------:R0:W-:Y:S04]  /*221f0*/  STL [R1+0x106c], R28 ;  /* 0x00106c1c01007387 */ /* 0x0001e80000100800 */
[----:B0-----:R-:W2:Y:S01]  /*22200*/  LDL R28, [R1+0xcbc] ;  /* 0x000cbc00011c7983 */ /* 0x001ea20000100800 */
[----:B------:R-:W-:-:S02]  /*22210*/  IMAD.MOV.U32 R2, RZ, RZ, R10 ;  /* 0x000000ffff027224 */ /* 0x000fc400078e000a */
[----:B----4-:R-:W-:Y:S03]  /*22220*/  LDSM.16.MT88.4 R8, [R29+0xb000] ;  /* 0x00b000001d08783b */ /* 0x010fe60000004200 */
[----:B------:R-:W-:Y:S01]  /*22230*/  STL [R1+0x1068], R2 ;  /* 0x0010680201007387 */ /* 0x000fe20000100800 */
[----:B---3--:R-:W-:Y:S02]  /*22240*/  STL.64 [R1+0x10c0], R18 ;  /* 0x0010c01201007387 */ /* 0x008fe40000100a00 */
[----:B------:R-:W-:Y:S02]  /*22250*/  STL.64 [R1+0x20], R12 ;  /* 0x0000200c01007387 */ /* 0x000fe40000100a00 */
[----:B------:R-:W-:Y:S02]  /*22260*/  STL.64 [R1+0x28], R14 ;  /* 0x0000280e01007387 */ /* 0x000fe40000100a00 */
[----:B------:R-:W0:Y:S04]  /*22270*/  LDSM.16.MT88.4 R12, [R29+0xb080] ;  /* 0x00b080001d0c783b */ /* 0x000e280000004200 */
[----:B0-----:R-:W-:Y:S01]  /*22280*/  STL.64 [R1+0x10a8], R14 ;  /* 0x0010a80e01007387 */ /* 0x001fe20000100a00 */
[----:B------:R-:W-:Y:S02]  /*22290*/  STL.64 [R1+0x10a0], R12 ;  /* 0x0010a00c01007387 */ /* 0x000fe40000100a00 */
[----:B------:R0:W-:Y:S01]  /*222a0*/  STL [R1+0xd00], R29 ;  /* 0x000d001d01007387 */ /* 0x0001e20000100800 */
[----:B--2---:R-:W-:Y:S11]  /*222b0*/  HMMA.16816.F32.BF16 R24, R4, R20, R24 ;  /* 0x000000140418723c */ /* 0x004ff60000041818 */
[----:B------:R-:W-:Y:S11]  /*222c0*/  @!UPT UIADD3 URZ, URZ, URZ, URZ ;  /* 0x0000003f3f3ff290 */ /* 0x000ff6000fffe03f */
[----:B------:R-:W-:Y:S01]  /*222d0*/  @!UPT UIADD3 URZ, URZ, URZ, URZ ;  /* 0x0000003f3f3ff290 */ /* 0x000fe2000fffe03f */
[----:B------:R-:W-:Y:S01]  /*222e0*/  STL.64 [R1], R24 ;  /* 0x0000001801007387 */ /* 0x000fe20000100a00 */
[----:B------:R-:W-:Y:S02]  /*222f0*/  IMAD.MOV.U32 R0, RZ, RZ, R26 ;  /* 0x000000ffff007224 */ /* 0x000fe400078e001a */
[----:B0-----:R-:W-:Y:S02]  /*22300*/  IMAD.MOV.U32 R29, RZ, RZ, R27 ;  /* 0x000000ffff1d7224 */ /* 0x001fe400078e001b */
[----:B------:R-:W0:Y:S01]  /*22310*/  LDSM.16.MT88.4 R24, [R28+0xb000] ;  /* 0x00b000001c18783b */ /* 0x000e220000004200 */
[----:B------:R-:W-:Y:S02]  /*22320*/  STL.64 [R1+0x1130], R22 ;  /* 0x0011301601007387 */ /* 0x000fe40000100a00 */
[----:B------:R-:W-:Y:S01]  /*22330*/  STL [R1+0xdb8], R0 ;  /* 0x000db80001007387 */ /* 0x000fe20000100800 */
[----:B------:R-:W1:Y:S04]  /*22340*/  LDSM.16.MT88.4 R4, [R28+0xb080] ;  /* 0x00b080001c04783b */ /* 0x000e680000004200 */
[----:B0-----:R0:W-:Y:S01]  /*22350*/  STL.64 [R1+0x1038], R26 ;  /* 0x0010381a01007387 */ /* 0x0011e20000100a00 */
[----:B------:R-:W-:Y:S03]  /*22360*/  STL.64 [R1+0x1030], R24 ;  /* 0x0010301801007387 */ /* 0x000fe60000100a00 */
[----:B0-----:R-:W2:Y:S04]  /*22370*/  LDL R26, [R1+0x58] ;  /* 0x00005800011a7983 */ /* 0x001ea80000100800 */
[----:B------:R-:W2:Y:S04]  /*22380*/  LDL R27, [R1+0x5c] ;  /* 0x00005c00011b7983 */ /* 0x000ea80000100800 */
[----:B--2---:R-:W-:Y:S01]  /*22390*/  STL.64 [R1+0x1100], R26 ;  /* 0x0011001a01007387 */ /* 0x004fe20000100a00 */
[----:B-1----:R-:W-:Y:S02]  /*223a0*/  STL.64 [R1+0xfb8], R6 ;  /* 0x000fb80601007387 */ /* 0x002fe40000100a00 */
[----:B------:R0:W-:Y:S02]  /*223b0*/  STL.64 [R1+0xfb0], R4 ;  /* 0x000fb00401007387 */ /* 0x0001e40000100a00 */
[----:B0-----:R-:W2:Y:S01]  /*223c0*/  LDL.LU R4, [R1+0x3e0] ;  /* 0x0003e00001047983 */ /* 0x001ea20000300800 */
[----:B------:R-:W2:Y:S02]  /*223d0*/  LDL.LU R5, [R1+0x3e4] ;  /* 0x0003e40001057983 */ /* 0x000ea40000300800 */
[----:B------:R-:W3:Y:S02]  /*223e0*/  LDL.LU R6, [R1+0x3e8] ;  /* 0x0003e80001067983 */ /* 0x000ee40000300800 */
[----:B------:R-:W-:-:S02]  /*223f0*/  IMAD.MOV.U32 R7, RZ, RZ, R3 ;  /* 0x000000ffff077224 */ /* 0x000fc400078e0003 */
[----:B------:R-:W4:Y:S01]  /*22400*/  LDL.LU R3, [R1+0x113c] ;  /* 0x00113c0001037983 */ /* 0x000f220000300800 */
        /* <DEDUP_REMOVED lines=9> */
[----:B----4-:R-:W-:-:S02]  /*224a0*/  IMAD.MOV.U32 R15, RZ, RZ, R3 ;  /* 0x000000ffff0f7224 */ /* 0x010fc400078e0003 */
[----:B------:R-:W4:Y:S04]  /*224b0*/  LDL.LU R3, [R1+0x1138] ;  /* 0x0011380001037983 */ /* 0x000f280000300800 */
[----:B--2---:R-:W-:Y:S01]  /*224c0*/  STL.64 [R1+0x10d0], R14 ;  /* 0x0010d00e01007387 */ /* 0x004fe20000100a00 */
[----:B------:R-:W-:Y:S02]  /*224d0*/  STL.64 [R1+0x10c8], R12 ;  /* 0x0010c80c01007387 */ /* 0x000fe40000100a00 */
[----:B------:R-:W2:Y:S02]  /*224e0*/  LDL.64 R26, [R1+0x68] ;  /* 0x00006800011a7983 */ /* 0x000ea40000100a00 */
[----:B------:R-:W3:Y:S01]  /*224f0*/  LDL R18, [R1+0x18] ;  /* 0x0000180001127983 */ /* 0x000ee20000100800 */
[----:B------:R-:W3:Y:S04]  /*22500*/  LDL R19, [R1+0x1c] ;  /* 0x00001c0001137983 */ /* 0x000ee80000100800 */
[----:B------:R-:W3:Y:S04]  /*22510*/  LDL.64 R22, [R1+0x88] ;  /* 0x0000880001167983 */ /* 0x000ee80000100a00 */
[----:B--2---:R0:W-:Y:S01]  /*22520*/  STL.64 [R1+0x1118], R26 ;  /* 0x0011181a01007387 */ /* 0x0041e20000100a00 */
[----:B------:R-:W2:Y:S02]  /*22530*/  LDL.LU R24, [R1+0x510] ;  /* 0x0005100001187983 */ /* 0x000ea40000300800 */
[----:B------:R-:W2:Y:S01]  /*22540*/  LDL.LU R25, [R1+0x514] ;  /* 0x0005140001197983 */ /* 0x000ea20000300800 */
[----:B0-----:R-:W2:Y:S01]  /*22550*/  LDL.LU R26, [R1+0x518] ;  /* 0x00051800011a7983 */ /* 0x001ea20000300800 */
[----:B------:R-:W2:Y:S03]  /*22560*/  LDL.LU R27, [R1+0x51c] ;  /* 0x00051c00011b7983 */ /* 0x000ea60000300800 */
[----:B--2---:R-:W-:Y:S01]  /*22570*/  STL.64 [R1+0x1128], R26 ;  /* 0x0011281a01007387 */ /* 0x004fe20000100a00 */
[----:B------:R0:W-:Y:S03]  /*22580*/  STL.64 [R1+0x1120], R24 ;  /* 0x0011201801007387 */ /* 0x0001e60000100a00 */
[----:B0-----:R-:W2:Y:S01]  /*22590*/  LDL.LU R24, [R1+0x520] ;  /* 0x0005200001187983 */ /* 0x001ea20000300800 */
[----:B------:R-:W2:Y:S02]  /*225a0*/  LDL.LU R25, [R1+0x524] ;  /* 0x0005240001197983 */ /* 0x000ea40000300800 */
[----:B------:R-:W2:Y:S02]  /*225b0*/  LDL.LU R26, [R1+0x528] ;  /* 0x00052800011a7983 */ /* 0x000ea40000300800 */
[----:B------:R-:W2:Y:S01]  /*225c0*/  LDL.LU R27, [R1+0x52c] ;  /* 0x00052c00011b7983 */ /* 0x000ea20000300800 */
[----:B---3--:R0:W-:Y:S04]  /*225d0*/  STL.64 [R1+0x10d8], R18 ;  /* 0x0010d81201007387 */ /* 0x0081e80000100a00 */
[----:B0-----:R-:W3:Y:S04]  /*225e0*/  LDL.64 R18, [R1+0x48] ;  /* 0x0000480001127983 */ /* 0x001ee80000100a00 */
[----:B---3--:R0:W-:Y:S01]  /*225f0*/  STL.64 [R1+0x10f8], R18 ;  /* 0x0010f81201007387 */ /* 0x0081e20000100a00 */
[----:B------:R-:W3:Y:S02]  /*22600*/  LDL.LU R16, [R1+0x4f0] ;  /* 0x0004f00001107983 */ /* 0x000ee40000300800 */
[----:B------:R-:W3:Y:S01]  /*22610*/  LDL.LU R17, [R1+0x4f4] ;  /* 0x0004f40001117983 */ /* 0x000ee20000300800 */
[----:B0-----:R-:W3:Y:S01]  /*22620*/  LDL.LU R18, [R1+0x4f8] ;  /* 0x0004f80001127983 */ /* 0x001ee20000300800 */
[----:B------:R-:W3:Y:S01]  /*22630*/  LDL.LU R19, [R1+0x4fc] ;  /* 0x0004fc0001137983 */ /* 0x000ee20000300800 */
[----:B--2---:R-:W-:Y:S02]  /*22640*/  HMMA.16816.F32.BF16 R24, R8, R22, R24 ;  /* 0x000000160818723c */ /* 0x004fe40000041818 */
[----:B---3--:R-:W-:Y:S01]  /*22650*/  STL.64 [R1+0x1110], R18 ;  /* 0x0011101201007387 */ /* 0x008fe20000100a00 */
[----:B------:R0:W-:Y:S03]  /*22660*/  STL.64 [R1+0x1108], R16 ;  /* 0x0011081001007387 */ /* 0x0001e60000100a00 */
[----:B0-----:R-:W2:Y:S01]  /*22670*/  LDL.LU R16, [R1+0x500] ;  /* 0x0005000001107983 */ /* 0x001ea20000300800 */
[----:B------:R-:W2:Y:S02]  /*22680*/  LDL.LU R17, [R1+0x504] ;  /* 0x0005040001117983 */ /* 0x000ea40000300800 */
[----:B------:R-:W2:Y:S02]  /*22690*/  LDL.LU R18, [R1+0x508] ;  /* 0x0005080001127983 */ /* 0x000ea40000300800 */
[----:B------:R-:W2:Y:S01]  /*226a0*/  LDL.LU R19, [R1+0x50c] ;  /* 0x00050c0001137983 */ /* 0x000ea20000300800 */
[----:B------:R-:W3:Y:S01]  /*226b0*/  LDL.LU R12, [R1+0x4d0] ;  /* 0x0004d000010c7983 */ /* 0x000ee20000300800 */
[----:B------:R-:W3:Y:S02]  /*226c0*/  LDL.LU R13, [R1+0x4d4] ;  /* 0x0004d400010d7983 */ /* 0x000ee40000300800 */
[----:B------:R-:W2:Y:S02]  /*226d0*/  LDL.LU R14, [R1+0x4d8] ;  /* 0x0004d800010e7983 */ /* 0x000ea40000300800 */
[----:B------:R-:W2:Y:S02]  /*226e0*/  LDL.LU R15, [R1+0x4dc] ;  /* 0x0004dc00010f7983 */ /* 0x000ea40000300800 */
[----:B------:R-:W-:-:S02]  /*226f0*/  IMAD.MOV.U32 R2, RZ, RZ, R22 ;  /* 0x000000ffff027224 */ /* 0x000fc400078e0016 */
[----:B------:R-:W-:-:S03]  /*22700*/  IMAD.MOV.U32 R0, RZ, RZ, R23 ;  /* 0x000000ffff007224 */ /* 0x000fc600078e0017 */
[----:B------:R-:W-:Y:S01]  /*22710*/  IMAD.MOV.U32 R20, RZ, RZ, R26 ;  /* 0x000000ffff147224 */ /* 0x000fe200078e001a */
[----:B--2---:R-:W-:Y:S01]  /*22720*/  STL.64 [R1+0x10e8], R14 ;  /* 0x0010e80e01007387 */ /* 0x004fe20000100a00 */
[----:B---3--:R0:W-:Y:S03]  /*22730*/  STL.64 [R1+0x10e0], R12 ;  /* 0x0010e00c01007387 */ /* 0x0081e60000100a00 */
[----:B0-----:R-:W2:Y:S01]  /*22740*/  LDL.LU R12, [R1+0x4e0] ;  /* 0x0004e000010c7983 */ /* 0x001ea20000300800 */
[----:B------:R-:W2:Y:S02]  /*22750*/  LDL.LU R13, [R1+0x4e4] ;  /* 0x0004e400010d7983 */ /* 0x000ea40000300800 */
[----:B------:R-:W2:Y:S02]  /*22760*/  LDL.LU R14, [R1+0x4e8] ;  /* 0x0004e800010e7983 */ /* 0x000ea40000300800 */
[----:B------:R0:W-:Y:S01]  /*22770*/  STL.64 [R1+0x1078], R6 ;  /* 0x0010780601007387 */ /* 0x0001e20000100a00 */
[----:B------:R-:W-:Y:S01]  /*22780*/  STL.64 [R1+0x1070], R4 ;  /* 0x0010700401007387 */ /* 0x000fe20000100a00 */
[----:B----4-:R-:W-:-:S02]  /*22790*/  IMAD.MOV.U32 R15, RZ, RZ, R3 ;  /* 0x000000ffff0f7224 */ /* 0x010fc400078e0003 */
[----:B------:R-:W-:Y:S01]  /*227a0*/  IMAD.MOV.U32 R3, RZ, RZ, R24 ;  /* 0x000000ffff037224 */ /* 0x000fe200078e0018 */
[----:B0-----:R-:W3:Y:S01]  /*227b0*/  LDL.64 R6, [R1+0x78] ;  /* 0x0000780001067983 */ /* 0x001ee20000100a00 */
[----:B------:R-:W4:Y:S02]  /*227c0*/  LDL.LU.64 R22, [R1+0x1130] ;  /* 0x0011300001167983 */ /* 0x000f240000300a00 */
[----:B------:R-:W-:Y:S02]  /*227d0*/  STL.64 [R1+0x630], R24 ;  /* 0x0006301801007387 */ /* 0x000fe40000100a00 */
[----:B------:R0:W-:Y:S02]  /*227e0*/  STL.64 [R1+0x638], R26 ;  /* 0x0006381a01007387 */ /* 0x0001e40000100a00 */
[----:B0-----:R-:W3:Y:S01]  /*227f0*/  LDL.LU.64 R26, [R1+0x1128] ;  /* 0x00112800011a7983 */ /* 0x001ee20000300a00 */
[----:B------:R-:W3:Y:S02]  /*22800*/  LDL.LU.64 R24, [R1+0x1120] ;  /* 0x0011200001187983 */ /* 0x000ee40000300a00 */
[----:B------:R-:W-:Y:S02]  /*22810*/  STL [R1+0xd08], R3 ;  /* 0x000d080301007387 */ /* 0x000fe40000100800 */
[----:B------:R-:W-:Y:S01]  /*22820*/  STL [R1+0xd04], R20 ;  /* 0x000d041401007387 */ /* 0x000fe20000100800 */
[C---:B---3--:R-:W-:Y:S11]  /*22830*/  HMMA.16816.F32.BF16 R24, R8.reuse, R6, R24 ;  /* 0x000000060818723c */ /* 0x048ff60000041818 */
[----:B------:R-:W-:Y:S11]  /*22840*/  @!UPT UIADD3 URZ, URZ, URZ, URZ ;  /* 0x0000003f3f3ff290 */ /* 0x000ff6000fffe03f */
[----:B------:R-:W-:Y:S01]  /*22850*/  @!UPT UIADD3 URZ, URZ, URZ, URZ ;  /* 0x0000003f3f3ff290 */ /* 0x000fe2000fffe03f */
[----:B------:R-:W-:Y:S01]  /*22860*/  STL.64 [R1+0x620], R24 ;  /* 0x0006201801007387 */ /* 0x000fe20000100a00 */
[----:B------:R0:W-:Y:S02]  /*22870*/  STL.64 [R1+0x628], R26 ;  /* 0x0006281a01007387 */ /* 0x0001e40000100a00 */
[----:B------:R-:W-:Y:S02]  /*22880*/  IMAD.MOV.U32 R21, RZ, RZ, R26 ;  /* 0x000000ffff157224 */ /* 0x000fe400078e001a */
[----:B0-----:R-:W3:Y:S01]  /*22890*/  LDL.LU.64 R26, [R1+0x1118] ;  /* 0x00111800011a7983 */ /* 0x001ee20000300a00 */
[----:B------:R0:W-:Y:S02]  /*228a0*/  STL.64 [R1+0x1088], R6 ;  /* 0x0010880601007387 */ /* 0x0001e40000100a00 */
[----:B------:R-:W-:Y:S02]  /*228b0*/  STL [R1+0xd0c], R21 ;  /* 0x000d0c1501007387 */ /* 0x000fe40000100800 */
[----:B0-----:R-:W-:Y:S01]  /*228c0*/  IMAD.MOV.U32 R7, RZ, RZ, R0 ;  /* 0x000000ffff077224 */ /* 0x001fe200078e0000 */
[----:B---3--:R-:W-:Y:S01]  /*228d0*/  HMMA.16816.F32.BF16 R16, R8, R26, R16 ;  /* 0x0000001a0810723c */ /* 0x008fe20000041810 */
[----:B------:R-:W-:-:S02]  /*228e0*/  IMAD.MOV.U32 R3, RZ, RZ, R26 ;  /* 0x000000ffff037224 */ /* 0x000fc400078e001a */
        /* <DEDUP_REMOVED lines=12> */
[----:B0-----:R-:W2:Y:S01]  /*229b0*/  LDL.LU.64 R18, [R1+0x10f8] ;  /* 0x0010f80001127983 */ /* 0x001ea20000300a00 */
[----:B------:R0:W-:Y:S02]  /*229c0*/  STL.64 [R1+0x1080], R26 ;  /* 0x0010801a01007387 */ /* 0x0001e40000100a00 */
[----:B------:R-:W3:Y:S02]  /*229d0*/  LDL.LU R24, [R1+0x400] ;  /* 0x0004000001187983 */ /* 0x000ee40000300800 */
[----:B------:R-:W3:Y:S01]  /*229e0*/  LDL.LU R25, [R1+0x404] ;  /* 0x0004040001197983 */ /* 0x000ee20000300800 */
[----:B0-----:R-:W3:Y:S01]  /*229f0*/  LDL.LU R26, [R1+0x408] ;  /* 0x00040800011a7983 */ /* 0x001ee20000300800 */
[----:B------:R-:W3:Y:S02]  /*22a00*/  LDL.LU R27, [R1+0x40c] ;  /* 0x00040c00011b7983 */ /* 0x000ee40000300800 */
[----:B------:R-:W-:Y:S01]  /*22a10*/  IMAD.MOV.U32 R6, RZ, RZ, R2 ;  /* 0x000000ffff067224 */ /* 0x000fe200078e0002 */
[----:B--2---:R-:W-:Y:S01]  /*22a20*/  HMMA.16816.F32.BF16 R12, R8, R18, R12 ;  /* 0x00000012080c723c */ /* 0x004fe2000004180c */
[----:B------:R-:W-:-:S02]  /*22a30*/  IMAD.MOV.U32 R28, RZ, RZ, R18 ;  /* 0x000000ffff1c7224 */ /* 0x000fc400078e0012 */
[----:B------:R-:W-:Y:S01]  /*22a40*/  IMAD.MOV.U32 R2, RZ, RZ, R19 ;  /* 0x000000ffff027224 */ /* 0x000fe200078e0013 */
[----:B---3--:R4:W-:Y:S01]  /*22a50*/  STL.64 [R1+0x1098], R26 ;  /* 0x0010981a01007387 */ /* 0x0089e20000100a00 */
[----:B------:R0:W-:Y:S02]  /*22a60*/  STL.64 [R1+0x1090], R24 ;  /* 0x0010901801007387 */ /* 0x0001e40000100a00 */
[----:B----4-:R-:W-:Y:S01]  /*22a70*/  IMAD.MOV.U32 R26, RZ, RZ, R22 ;  /* 0x000000ffff1a7224 */ /* 0x010fe200078e0016 */
[----:B0-----:R-:W2:Y:S01]  /*22a80*/  LDL.LU R24, [R1+0x440] ;  /* 0x0004400001187983 */ /* 0x001ea20000300800 */
[----:B------:R-:W2:Y:S02]  /*22a90*/  LDL.LU R25, [R1+0x444] ;  /* 0x0004440001197983 */ /* 0x000ea40000300800 */
[----:B------:R-:W3:Y:S02]  /*22aa0*/  LDL.LU R22, [R1+0x10f4] ;  /* 0x0010f40001167983 */ /* 0x000ee40000300800 */
[----:B------:R-:W-:-:S02]  /*22ab0*/  IMAD.MOV.U32 R27, RZ, RZ, R23 ;  /* 0x000000ffff1b7224 */ /* 0x000fc400078e0017 */
[----:B------:R-:W3:Y:S08]  /*22ac0*/  LDL.LU R23, [R1+0x10f0] ;  /* 0x0010f00001177983 */ /* 0x000ef00000300800 */
[----:B------:R-:W-:Y:S02]  /*22ad0*/  STL.64 [R1+0x480], R12 ;  /* 0x0004800c01007387 */ /* 0x000fe40000100a00 */
[----:B------:R0:W-:Y:S02]  /*22ae0*/  STL.64 [R1+0x488], R14 ;  /* 0x0004880e01007387 */ /* 0x0001e40000100a00 */
[----:B0-----:R-:W4:Y:S01]  /*22af0*/  LDL.LU.64 R14, [R1+0x10e8] ;  /* 0x0010e800010e7983 */ /* 0x001f220000300a00 */
[----:B------:R-:W4:Y:S02]  /*22b00*/  LDL.LU.64 R12, [R1+0x10e0] ;  /* 0x0010e000010c7983 */ /* 0x000f240000300a00 */
[----:B------:R-:W4:Y:S02]  /*22b10*/  LDL.LU.64 R18, [R1+0x10d8] ;  /* 0x0010d80001127983 */ /* 0x000f240000300a00 */
[C---:B----4-:R-:W-:Y:S01]  /*22b20*/  HMMA.16816.F32.BF16 R16, R8.reuse, R18, R12 ;  /* 0x000000120810723c */ /* 0x050fe2000004180c */
[----:B------:R-:W4:Y:S01]  /*22b30*/  LDL.LU.64 R14, [R1+0x10d0] ;  /* 0x0010d000010e7983 */ /* 0x000f220000300a00 */
[----:B------:R-:W4:Y:S11]  /*22b40*/  LDL.LU.64 R12, [R1+0x10c8] ;  /* 0x0010c800010c7983 */ /* 0x000f360000300a00 */
[----:B------:R-:W-:Y:S10]  /*22b50*/  @!UPT UIADD3 URZ, URZ, URZ, URZ ;  /* 0x0000003f3f3ff290 */ /* 0x000ff4000fffe03f */
        /* <DEDUP_REMOVED lines=8> */
[----:B0-----:R-:W3:Y:S01]  /*22be0*/  LDL.LU.64 R14, [R1+0x10b8] ;  /* 0x0010b800010e7983 */ /* 0x001ee20000300a00 */
[----:B------:R-:W3:Y:S02]  /*22bf0*/  LDL.LU.64 R12, [R1+0x10b0] ;  /* 0x0010b000010c7983 */ /* 0x000ee40000300a00 */
[----:B------:R-:W-:Y:S01]  /*22c00*/  STL.64 [R1+0x1050], R18 ;  /* 0x0010501201007387 */ /* 0x000fe20000100a00 */
[----:B---3--:R-:W-:Y:S01]  /*22c10*/  HMMA.16816.F32.BF16 R8, R8, R22, R12 ;  /* 0x000000160808723c */ /* 0x008fe2000004180c */
[----:B------:R-:W2:Y:S01]  /*22c20*/  LDL.LU.64 R14, [R1+0x10a8] ;  /* 0x0010a800010e7983 */ /* 0x000ea20000300a00 */
[----:B------:R-:W2:Y:S11]  /*22c30*/  LDL.LU.64 R12, [R1+0x10a0] ;  /* 0x0010a000010c7983 */ /* 0x000eb60000300a00 */
[----:B------:R-:W-:Y:S10]  /*22c40*/  @!UPT UIADD3 URZ, URZ, URZ, URZ ;  /* 0x0000003f3f3ff290 */ /* 0x000ff4000fffe03f */
[----:B------:R0:W-:Y:S01]  /*22c50*/  STL.64 [R1+0x3c0], R8 ;  /* 0x0003c00801007387 */ /* 0x0001e20000100a00 */
[----:B------:R1:W-:Y:S03]  /*22c60*/  STL.64 [R1+0x3c8], R10 ;  /* 0x0003c80a01007387 */ /* 0x0003e60000100a00 */
[----:B0-----:R-:W3:Y:S01]  /*22c70*/  LDL.LU R8, [R1+0x3f0] ;  /* 0x0003f00001087983 */ /* 0x001ee20000300800 */
[----:B------:R-:W3:Y:S02]  /*22c80*/  LDL.LU R9, [R1+0x3f4] ;  /* 0x0003f40001097983 */ /* 0x000ee40000300800 */
[----:B-1----:R-:W3:Y:S02]  /*22c90*/  LDL.LU R10, [R1+0x3f8] ;  /* 0x0003f800010a7983 */ /* 0x002ee40000300800 */
[----:B------:R-:W3:Y:S01]  /*22ca0*/  LDL.LU R11, [R1+0x3fc] ;  /* 0x0003fc00010b7983 */ /* 0x000ee20000300800 */
        /* <DEDUP_REMOVED lines=18> */
[----:B------:R-:W4:Y:S01]  /*22dd0*/  LDL R20, [R1+0xcb8] ;  /* 0x000cb80001147983 */ /* 0x000f220000100800 */
[C---:B---3--:R-:W-:Y:S01]  /*22de0*/  HMMA.16816.F32.BF16 R8, R12.reuse, R18, R8 ;  /* 0x000000120c08723c */ /* 0x048fe20000041808 */
[----:B------:R-:W-:Y:S11]  /*22df0*/  STL.64 [R1+0x1048], R22 ;  /* 0x0010481601007387 */ /* 0x000ff60000100a00 */
[----:B------:R-:W-:Y:S11]  /*22e00*/  @!UPT UIADD3 URZ, URZ, URZ, URZ ;  /* 0x0000003f3f3ff290 */ /* 0x000ff6000fffe03f */
[----:B------:R0:W-:Y:S01]  /*22e10*/  STL.64 [R1+0x510], R8 ;  /* 0x0005100801007387 */ /* 0x0001e20000100a00 */
[----:B------:R1:W-:Y:S01]  /*22e20*/  STL.64 [R1+0x518], R10 ;  /* 0x0005180a01007387 */ /* 0x0003e20000100a00 */
[----:B--2---:R-:W-:Y:S02]  /*22e30*/  HMMA.16816.F32.BF16 R4, R12, R26, R4 ;  /* 0x0000001a0c04723c */ /* 0x004fe40000041804 */
[----:B----4-:R-:W-:Y:S01]  /*22e40*/  STL [R1+0x1040], R20 ;  /* 0x0010401401007387 */ /* 0x010fe20000100800 */
[----:B0-----:R-:W2:Y:S11]  /*22e50*/  LDL.LU R8, [R1+0x260] ;  /* 0x0002600001087983 */ /* 0x001eb60000300800 */
[----:B------:R-:W-:Y:S09]  /*22e60*/  @!UPT UIADD3 URZ, URZ, URZ, URZ ;  /* 0x0000003f3f3ff290 */ /* 0x000ff2000fffe03f */
[----:B------:R-:W-:Y:S01]  /*22e70*/  STL.64 [R1+0x500], R4 ;  /* 0x0005000401007387 */ /* 0x000fe20000100a00 */
[----:B------:R-:W-:Y:S02]  /*22e80*/  STL.64 [R1+0x508], R6 ;  /* 0x0005080601007387 */ /* 0x000fe40000100a00 */
[----:B------:R-:W2:Y:S02]  /*22e90*/  LDL.LU R9, [R1+0x264] ;  /* 0x0002640001097983 */ /* 0x000ea40000300800 */
[----:B-1----:R-:W3:Y:S01]  /*22ea0*/  LDL.LU R10, [R1+0x268] ;  /* 0x00026800010a7983 */ /* 0x002ee20000300800 */
[----:B------:R-:W3:Y:S01]  /*22eb0*/  LDL.LU R11, [R1+0x26c] ;  /* 0x00026c00010b7983 */ /* 0x000ee20000300800 */
[----:B------:R-:W4:Y:S02]  /*22ec0*/  LDL.LU R24, [R1+0x300] ;  /* 0x0003000001187983 */ /* 0x000f240000300800 */
[----:B------:R-:W4:Y:S02]  /*22ed0*/  LDL.LU R25, [R1+0x304] ;  /* 0x0003040001197983 */ /* 0x000f240000300800 */
[----:B------:R-:W2:Y:S01]  /*22ee0*/  LDL.LU R26, [R1+0x308] ;  /* 0x00030800011a7983 */ /* 0x000ea20000300800 */
[----:B------:R-:W2:Y:S04]  /*22ef0*/  LDL.LU R27, [R1+0x30c] ;  /* 0x00030c00011b7983 */ /* 0x000ea80000300800 */
        /* <DEDUP_REMOVED lines=10> */
[----:B------:R-:W2:Y:S01]  /*22fa0*/  LDL.LU R20, [R1+0x380] ;  /* 0x0003800001147983 */ /* 0x000ea20000300800 */
[----:B------:R-:W2:Y:S02]  /*22fb0*/  LDL.LU R21, [R1+0x384] ;  /* 0x0003840001157983 */ /* 0x000ea40000300800 */
[----:B------:R-:W2:Y:S02]  /*22fc0*/  LDL.LU R22, [R1+0x388] ;  /* 0x0003880001167983 */ /* 0x000ea40000300800 */
[----:B------:R-:W2:Y:S01]  /*22fd0*/  LDL.LU R23, [R1+0x38c] ;  /* 0x00038c0001177983 */ /* 0x000ea20000300800 */
[----:B---3--:R-:W-:Y:S01]  /*22fe0*/  STL.64 [R1+0xf30], R10 ;  /* 0x000f300a01007387 */ /* 0x008fe20000100a00 */
[----:B------:R0:W-:Y:S03]  /*22ff0*/  STL.64 [R1+0xf28], R8 ;  /* 0x000f280801007387 */ /* 0x0001e60000100a00 */
[----:B0-----:R-:W3:Y:S01]  /*23000*/  LDL.LU R8, [R1+0x270] ;  /* 0x0002700001087983 */ /* 0x001ee20000300800 */
[----:B------:R-:W3:Y:S02]  /*23010*/  LDL.LU R9, [R1+0x274] ;  /* 0x0002740001097983 */ /* 0x000ee40000300800 */
[----:B------:R-:W2:Y:S02]  /*23020*/  LDL.LU R10, [R1+0x278] ;  /* 0x00027800010a7983 */ /* 0x000ea40000300800 */
[----:B------:R-:W2:Y:S01]  /*23030*/  LDL.LU R11, [R1+0x27c] ;  /* 0x00027c00010b7983 */ /* 0x000ea20000300800 */
[----:B------:R-:W2:Y:S01]  /*23040*/  LDL.LU R4, [R1+0x320] ;  /* 0x0003200001047983 */ /* 0x000ea20000300800 */
[----:B------:R-:W2:Y:S02]  /*23050*/  LDL.LU R5, [R1+0x324] ;  /* 0x0003240001057983 */ /* 0x000ea40000300800 */
[----:B------:R-:W2:Y:S02]  /*23060*/  LDL.LU R6, [R1+0x328] ;  /* 0x0003280001067983 */ /* 0x000ea40000300800 */
[----:B------:R-:W2:Y:S02]  /*23070*/  LDL.LU R7, [R1+0x32c] ;  /* 0x00032c0001077983 */ /* 0x000ea40000300800 */
[----:B--2---:R0:W-:Y:S01]  /*23080*/  STL.64 [R1+0xfd8], R6 ;  /* 0x000fd80601007387 */ /* 0x0041e20000100a00 */
[----:B------:R-:W-:Y:S03]  /*23090*/  STL.64 [R1+0xfd0], R4 ;  /* 0x000fd00401007387 */ /* 0x000fe60000100a00 */
[----:B0-----:R-:W2:Y:S04]  /*230a0*/  LDL.64 R6, [R1+0x58] ;  /* 0x0000580001067983 */ /* 0x001ea80000100a00 */
[----:B--2---:R0:W-:Y:S04]  /*230b0*/  STL.64 [R1+0xff0], R6 ;  /* 0x000ff00601007387 */ /* 0x0041e80000100a00 */
[----:B0-----:R-:W2:Y:S04]  /*230c0*/  LDL.64 R6, [R1+0x68] ;  /* 0x0000680001067983 */ /* 0x001ea80000100a00 */
[----:B--2---:R0:W-:Y:S01]  /*230d0*/  STL.64 [R1+0x1008], R6 ;  /* 0x0010080601007387 */ /* 0x0041e20000100a00 */
[----:B------:R1:W-:Y:S02]  /*230e0*/  STL.64 [R1+0xf40], R10 ;  /* 0x000f400a01007387 */ /* 0x0003e40000100a00 */
[----:B---3--:R-:W-:Y:S02]  /*230f0*/  STL.64 [R1+0xf38], R8 ;  /* 0x000f380801007387 */ /* 0x008fe40000100a00 */
[----:B0-----:R-:W-:-:S02]  /*23100*/  IMAD.MOV.U32 R6, RZ, RZ, R3 ;  /* 0x000000ffff067224 */ /* 0x001fc400078e0003 */
[----:B------:R-:W-:Y:S02]  /*23110*/  IMAD.MOV.U32 R7, RZ, RZ, R0 ;  /* 0x000000ffff077224 */ /* 0x000fe400078e0000 */
[----:B-1----:R-:W-:Y:S02]  /*23120*/  IMAD.MOV.U32 R10, RZ, RZ, R28 ;  /* 0x000000ffff0a7224 */ /* 0x002fe400078e001c */
[----:B------:R-:W-:Y:S01]  /*23130*/  IMAD.MOV.U32 R11, RZ, RZ, R2 ;  /* 0x000000ffff0b7224 */ /* 0x000fe200078e0002 */
[----:B------:R-:W2:Y:S01]  /*23140*/  LDL.LU R28, [R1+0x106c] ;  /* 0x00106c00011c7983 */ /* 0x000ea20000300800 */
[----:B------:R-:W3:Y:S02]  /*23150*/  LDL.LU R2, [R1+0x1068] ;  /* 0x0010680001027983 */ /* 0x000ee40000300800 */
[----:B------:R0:W-:Y:S02]  /*23160*/  STL.64 [R1+0x1020], R6 ;  /* 0x0010200601007387 */ /* 0x0001e40000100a00 */
[----:B------:R-:W2:Y:S01]  /*23170*/  LDL R0, [R1+0xcb4] ;  /* 0x000cb40001007983 */ /* 0x000ea20000100800 */
[----:B0-----:R-:W4:Y:S01]  /*23180*/  LDL.64 R6, [R1+0x18] ;  /* 0x0000180001067983 */ /* 0x001f220000100a00 */
[C---:B------:R-:W-:Y:S11]  /*23190*/  HMMA.16816.F32.BF16 R24, R12.reuse, R10, R24 ;  /* 0x0000000a0c18723c */ /* 0x040ff60000041818 */
[----:B------:R-:W-:Y:S11]  /*231a0*/  @!UPT UIADD3 URZ, URZ, URZ, URZ ;  /* 0x0000003f3f3ff290 */ /* 0x000ff6000fffe03f */
[----:B------:R-:W-:Y:S01]  /*231b0*/  @!UPT UIADD3 URZ, URZ, URZ, URZ ;  /* 0x0000003f3f3ff290 */ /* 0x000fe2000fffe03f */
[----:B------:R-:W-:Y:S01]  /*231c0*/  STL.64 [R1+0x3a0], R24 ;  /* 0x0003a01801007387 */ /* 0x000fe20000100a00 */
[----:B------:R0:W-:Y:S03]  /*231d0*/  STL.64 [R1+0x3a8], R26 ;  /* 0x0003a81a01007387 */ /* 0x0001e60000100a00 */
[----:B0-----:R-:W2:Y:S01]  /*231e0*/  LDL.LU.64 R26, [R1+0x1060] ;  /* 0x00106000011a7983 */ /* 0x001ea20000300a00 */
[----:B------:R-:W2:Y:S01]  /*231f0*/  LDL.LU.64 R24, [R1+0x1058] ;  /* 0x0010580001187983 */ /* 0x000ea20000300a00 */
[C---:B----4-:R-:W-:Y:S11]  /*23200*/  HMMA.16816.F32.BF16 R16, R12.reuse, R6, R16 ;  /* 0x000000060c10723c */ /* 0x050ff60000041810 */
[----:B------:R-:W-:Y:S11]  /*23210*/  @!UPT UIADD3 URZ, URZ, URZ, URZ ;  /* 0x0000003f3f3ff290 */ /* 0x000ff6000fffe03f */
[----:B------:R-:W-:Y:S01]  /*23220*/  @!UPT UIADD3 URZ, URZ, URZ, URZ ;  /* 0x0000003f3f3ff290 */ /* 0x000fe2000fffe03f */
[----:B------:R-:W-:Y:S01]  /*23230*/  STL.64 [R1+0x390], R16 ;  /* 0x0003901001007387 */ /* 0x000fe20000100a00 */
[----:B------:R0:W-:Y:S03]  /*23240*/  STL.64 [R1+0x398], R18 ;  /* 0x0003981201007387 */ /* 0x0001e60000100a00 */
[----:B0-----:R-:W4:Y:S01]  /*23250*/  LDL.LU.64 R18, [R1+0x1050] ;  /* 0x0010500001127983 */ /* 0x001f220000300a00 */
[----:B------:R-:W2:Y:S02]  /*23260*/  LDL.LU R4, [R1+0x370] ;  /* 0x0003700001047983 */ /* 0x000ea40000300800 */
[----:B------:R-:W-:Y:S02]  /*23270*/  IMAD.MOV.U32 R8, RZ, RZ, R6 ;  /* 0x000000ffff087224 */ /* 0x000fe400078e0006 */
[----:B------:R-:W2:Y:S02]  /*23280*/  LDL.LU R5, [R1+0x374] ;  /* 0x0003740001057983 */ /* 0x000ea40000300800 */
[----:B------:R-:W-:Y:S01]  /*23290*/  IMAD.MOV.U32 R3, RZ, RZ, R7 ;  /* 0x000000ffff037224 */ /* 0x000fe200078e0007 */
[----:B------:R-:W2:Y:S01]  /*232a0*/  LDL.LU R6, [R1+0x378] ;  /* 0x0003780001067983 */ /* 0x000ea20000300800 */
[----:B------:R-:W2:Y:S01]  /*232b0*/  LDL.LU R7, [R1+0x37c] ;  /* 0x00037c0001077983 */ /* 0x000ea20000300800 */
[C---:B----4-:R-:W-:Y:S11]  /*232c0*/  HMMA.16816.F32.BF16 R20, R12.reuse, R18, R20 ;  /* 0x000000120c14723c */ /* 0x050ff60000041814 */
[----:B------:R-:W-:Y:S11]  /*232d0*/  @!UPT UIADD3 URZ, URZ, URZ, URZ ;  /* 0x0000003f3f3ff290 */ /* 0x000ff6000fffe03f */
[----:B------:R-:W-:Y:S01]  /*232e0*/  @!UPT UIADD3 URZ, URZ, URZ, URZ ;  /* 0x0000003f3f3ff290 */ /* 0x000fe2000fffe03f */
[----:B------:R-:W-:Y:S01]  /*232f0*/  STL.64 [R1+0x380], R20 ;  /* 0x0003801401007387 */ /* 0x000fe20000100a00 */
[----:B------:R0:W-:Y:S03]  /*23300*/  STL.64 [R1+0x388], R22 ;  /* 0x0003881601007387 */ /* 0x0001e60000100a00 */
[----:B0-----:R-:W2:Y:S01]  /*23310*/  LDL.LU.64 R22, [R1+0x1048] ;  /* 0x0010480001167983 */ /* 0x001ea20000300a00 */
[----:B------:R-:W4:Y:S02]  /*23320*/  LDL.LU R20, [R1+0x1040] ;  /* 0x0010400001147983 */ /* 0x000f240000300800 */
[----:B------:R0:W-:Y:S02]  /*23330*/  STL.64 [R1+0x1028], R18 ;  /* 0x0010281201007387 */ /* 0x0001e40000100a00 */
[----:B0-----:R-:W3:Y:S01]  /*23340*/  LDL.64 R18, [R1+0x88] ;  /* 0x0000880001127983 */ /* 0x001ee20000100a00 */
[----:B--2---:R-:W-:Y:S03]  /*23350*/  HMMA.16816.F32.BF16 R12, R12, R22, R24 ;  /* 0x000000160c0c723c */ /* 0x004fe60000041818 */
[----:B------:R-:W3:Y:S01]  /*23360*/  LDL.LU.64 R26, [R1+0x1038] ;  /* 0x00103800011a7983 */ /* 0x000ee20000300a00 */
[----:B------:R-:W3:Y:S02]  /*23370*/  LDL.LU.64 R24, [R1+0x1030] ;  /* 0x0010300001187983 */ /* 0x000ee40000300a00 */
[----:B------:R-:W-:Y:S02]  /*23380*/  STL.64 [R1+0xfc8], R22 ;  /* 0x000fc81601007387 */ /* 0x000fe40000100a00 */
[----:B----4-:R0:W-:Y:S11]  /*23390*/  STL [R1+0xfc0], R20 ;  /* 0x000fc01401007387 */ /* 0x0101f60000100800 */
[----:B------:R-:W-:Y:S04]  /*233a0*/  @!UPT UIADD3 URZ, URZ, URZ, URZ ;  /* 0x0000003f3f3ff290 */ /* 0x000fe8000fffe03f */
[----:B------:R-:W-:Y:S01]  /*233b0*/  STL.64 [R1+0x2c0], R12 ;  /* 0x0002c00c01007387 */ /* 0x000fe20000100a00 */
[----:B------:R-:W-:Y:S02]  /*233c0*/  STL.64 [R1+0x2c8], R14 ;  /* 0x0002c80e01007387 */ /* 0x000fe40000100a00 */
[----:B0-----:R-:W2:Y:S02]  /*233d0*/  LDL.LU R20, [R1+0x330] ;  /* 0x0003300001147983 */ /* 0x001ea40000300800 */
        /* <DEDUP_REMOVED lines=14> */
[----:B------:R-:W3:Y:S02]  /*234c0*/  LDL.LU R22, [R1+0x358] ;  /* 0x0003580001167983 */ /* 0x000ee40000300800 */
[----:B------:R-:W3:Y:S02]  /*234d0*/  LDL.LU R23, [R1+0x35c] ;  /* 0x00035c0001177983 */ /* 0x000ee40000300800 */
[----:B------:R-:W-:-:S02]  /*234e0*/  IMAD.MOV.U32 R14, RZ, RZ, R8 ;  /* 0x000000ffff0e7224 */ /* 0x000fc400078e0008 */
[----:B------:R-:W-:Y:S02]  /*234f0*/  IMAD.MOV.U32 R15, RZ, RZ, R3 ;  /* 0x000000ffff0f7224 */ /* 0x000fe400078e0003 */
[----:B------:R-:W-:Y:S02]  /*23500*/  IMAD.MOV.U32 R8, RZ, RZ, R18 ;  /* 0x000000ffff087224 */ /* 0x000fe400078e0012 */
[----:B------:R-:W-:Y:S01]  /*23510*/  IMAD.MOV.U32 R3, RZ, RZ, R19 ;  /* 0x000000ffff037224 */ /* 0x000fe200078e0013 */
[----:B---3--:R-:W-:Y:S01]  /*23520*/  STL.64 [R1+0x1018], R22 ;  /* 0x0010181601007387 */ /* 0x008fe20000100a00 */
[----:B--2---:R0:W-:Y:S03]  /*23530*/  STL.64 [R1+0x1010], R20 ;  /* 0x0010101401007387 */ /* 0x0041e60000100a00 */
[----:B0-----:R-:W2:Y:S01]  /*23540*/  LDL.LU R20, [R1+0x360] ;  /* 0x0003600001147983 */ /* 0x001ea20000300800 */
[----:B------:R-:W2:Y:S02]  /*23550*/  LDL.LU R21, [R1+0x364] ;  /* 0x0003640001157983 */ /* 0x000ea40000300800 */
[----:B------:R-:W2:Y:S02]  /*23560*/  LDL.LU R22, [R1+0x368] ;  /* 0x0003680001167983 */ /* 0x000ea40000300800 */
[----:B------:R-:W2:Y:S01]  /*23570*/  LDL.LU R23, [R1+0x36c] ;  /* 0x00036c0001177983 */ /* 0x000ea20000300800 */
[----:B------:R-:W3:Y:S01]  /*23580*/  LDL.LU.64 R18, [R1+0x1028] ;  /* 0x0010280001127983 */ /* 0x000ee20000300a00 */
[----:B------:R-:W-:Y:S02]  /*23590*/  STL.64 [R1+0x5f0], R4 ;  /* 0x0005f00401007387 */ /* 0x000fe40000100a00 */
[----:B------:R0:W-:Y:S02]  /*235a0*/  STL.64 [R1+0x5f8], R6 ;  /* 0x0005f80601007387 */ /* 0x0001e40000100a00 */
[----:B0-----:R-:W2:Y:S01]  /*235b0*/  LDL.LU.64 R6, [R1+0x1020] ;  /* 0x0010200001067983 */ /* 0x001ea20000300a00 */
[----:B------:R-:W-:-:S05]  /*235c0*/  IMAD.MOV.U32 R16, RZ, RZ, R4 ;  /* 0x000000ffff107224 */ /* 0x000fca00078e0004 */
[----:B------:R-:W-:Y:S01]  /*235d0*/  STL [R1+0xd10], R16 ;  /* 0x000d101001007387 */ /* 0x000fe20000100800 */
[----:B--2---:R-:W-:Y:S03]  /*235e0*/  HMMA.16816.F32.BF16 R4, R24, R6, R20 ;  /* 0x000000061804723c */ /* 0x004fe60000041814 */
[----:B------:R-:W2:Y:S01]  /*235f0*/  LDL.LU.64 R22, [R1+0x1018] ;  /* 0x0010180001167983 */ /* 0x000ea20000300a00 */
[----:B------:R-:W2:Y:S11]  /*23600*/  LDL.LU.64 R20, [R1+0x1010] ;  /* 0x0010100001147983 */ /* 0x000eb60000300a00 */
[----:B------:R-:W-:Y:S08]  /*23610*/  @!UPT UIADD3 URZ, URZ, URZ, URZ ;  /* 0x0000003f3f3ff290 */ /* 0x000ff0000fffe03f */
[----:B------:R-:W-:Y:S01]  /*23620*/  STL.64 [R1+0x5e0], R4 ;  /* 0x0005e00401007387 */ /* 0x000fe20000100a00 */
[----:B------:R0:W-:Y:S03]  /*23630*/  STL.64 [R1+0x5e8], R6 ;  /* 0x0005e80601007387 */ /* 0x0001e60000100a00 */
[----:B0-----:R-:W2:Y:S01]  /*23640*/  LDL.LU.64 R6, [R1+0x1008] ;  /* 0x0010080001067983 */ /* 0x001ea20000300a00 */
[----:B------:R-:W-:-:S05]  /*23650*/  IMAD.MOV.U32 R17, RZ, RZ, R4 ;  /* 0x000000ffff117224 */ /* 0x000fca00078e0004 */
[----:B------:R-:W-:Y:S01]  /*23660*/  STL [R1+0xd14], R17 ;  /* 0x000d141101007387 */ /* 0x000fe20000100800 */
        /* <DEDUP_REMOVED lines=9> */
[C---:B--2---:R-:W-:Y:S11]  /*23700*/  HMMA.16816.F32.BF16 R20, R24.reuse, R6, R20 ;  /* 0x000000061814723c */ /* 0x044ff60000041814 */
[----:B------:R-:W-:Y:S11]  /*23710*/  @!UPT UIADD3 URZ, URZ, URZ, URZ ;  /* 0x0000003f3f3ff290 */ /* 0x000ff6000fffe03f */
[----:B------:R-:W-:Y:S01]  /*23720*/  @!UPT UIADD3 URZ, URZ, URZ, URZ ;  /* 0x0000003f3f3ff290 */ /* 0x000fe2000fffe03f */
[----:B------:R-:W-:Y:S01]  /*23730*/  STL.64 [R1+0x5c0], R20 ;  /* 0x0005c01401007387 */ /* 0x000fe20000100a00 */
[----:B------:R0:W-:Y:S03]  /*23740*/  STL.64 [R1+0x5c8], R22 ;  /* 0x0005c81601007387 */ /* 0x0001e60000100a00 */
[----:B0-----:R-:W2:Y:S01]  /*23750*/  LDL.LU.64 R22, [R1+0xfe8] ;  /* 0x000fe80001167983 */ /* 0x001ea20000300a00 */
[----:B------:R-:W2:Y:S02]  /*23760*/  LDL.LU.64 R20, [R1+0xfe0] ;  /* 0x000fe00001147983 */ /* 0x000ea40000300a00 */
[----:B------:R-:W-:Y:S02]  /*23770*/  IMAD.MOV.U32 R16, RZ, RZ, R6 ;  /* 0x000000ffff107224 */ /* 0x000fe400078e0006 */
[----:B------:R-:W-:Y:S02]  /*23780*/  IMAD.MOV.U32 R13, RZ, RZ, R7 ;  /* 0x000000ffff0d7224 */ /* 0x000fe400078e0007 */
[----:B------:R-:W4:Y:S01]  /*23790*/  LDL.LU.64 R6, [R1+0xfd8] ;  /* 0x000fd80001067983 */ /* 0x000f220000300a00 */
[----:B------:R-:W4:Y:S02]  /*237a0*/  LDL.LU.64 R4, [R1+0xfd0] ;  /* 0x000fd00001047983 */ /* 0x000f240000300a00 */
[----:B------:R0:W-:Y:S01]  /*237b0*/  STL.64 [R1+0xf50], R10 ;  /* 0x000f500a01007387 */ /* 0x0001e20000100a00 */
[----:B--2---:R-:W-:Y:S07]  /*237c0*/  HMMA.16816.F32.BF16 R20, R24, R10, R20 ;  /* 0x0000000a1814723c */ /* 0x004fee0000041814 */
[----:B0-----:R-:W-:-:S02]  /*237d0*/  IMAD.MOV.U32 R10, RZ, RZ, R16 ;  /* 0x000000ffff0a7224 */ /* 0x001fc400078e0010 */
[----:B------:R-:W-:Y:S11]  /*237e0*/  IMAD.MOV.U32 R11, RZ, RZ, R13 ;  /* 0x000000ffff0b7224 */ /* 0x000ff600078e000d */
[----:B------:R-:W-:Y:S03]  /*237f0*/  @!UPT UIADD3 URZ, URZ, URZ, URZ ;  /* 0x0000003f3f3ff290 */ /* 0x000fe6000fffe03f */
[----:B------:R-:W-:Y:S01]  /*23800*/  STL.64 [R1+0x4b0], R20 ;  /* 0x0004b01401007387 */ /* 0x000fe20000100a00 */
[----:B------:R-:W-:Y:S02]  /*23810*/  STL.64 [R1+0x4b8], R22 ;  /* 0x0004b81601007387 */ /* 0x000fe40000100a00 */
[----:B------:R0:W-:Y:S02]  /*23820*/  STL.64 [R1+0xf68], R10 ;  /* 0x000f680a01007387 */ /* 0x0001e40000100a00 */
[----:B0-----:R-:W-:Y:S02]  /*23830*/  IMAD.MOV.U32 R10, RZ, RZ, R12 ;  /* 0x000000ffff0a7224 */ /* 0x001fe400078e000c */
[----:B------:R-:W-:-:S05]  /*23840*/  IMAD.MOV.U32 R11, RZ, RZ, R9 ;  /* 0x000000ffff0b7224 */ /* 0x000fca00078e0009 */
[----:B------:R0:W-:Y:S04]  /*23850*/  STL.64 [R1+0xf80], R10 ;  /* 0x000f800a01007387 */ /* 0x0001e80000100a00 */
[----:B0-----:R-:W2:Y:S01]  /*23860*/  LDL.64 R10, [R1+0x78] ;  /* 0x00007800010a7983 */ /* 0x001ea20000100a00 */
[C---:B----4-:R-:W-:Y:S03]  /*23870*/  HMMA.16816.F32.BF16 R4, R24.reuse, R14, R4 ;  /* 0x0000000e1804723c */ /* 0x050fe60000041804 */
[----:B--2---:R-:W-:Y:S01]  /*23880*/  STL.64 [R1+0xf98], R10 ;  /* 0x000f980a01007387 */ /* 0x004fe20000100a00 */
[----:B------:R-:W3:Y:S11]  /*23890*/  LDL.LU R20, [R1+0x310] ;  /* 0x0003100001147983 */ /* 0x000ef60000300800 */
[----:B------:R-:W-:Y:S08]  /*238a0*/  @!UPT UIADD3 URZ, URZ, URZ, URZ ;  /* 0x0000003f3f3ff290 */ /* 0x000ff0000fffe03f */
        /* <DEDUP_REMOVED lines=42> */
[----:B------:R-:W4:Y:S02]  /*23b50*/  LDL.LU R20, [R1+0xfc0] ;  /* 0x000fc00001147983 */ /* 0x000f240000300800 */
[----:B------:R-:W-:-:S02]  /*23b60*/  IMAD.MOV.U32 R10, RZ, RZ, R8 ;  /* 0x000000ffff0a7224 */ /* 0x000fc400078e0008 */
[----:B------:R-:W-:Y:S01]  /*23b70*/  IMAD.MOV.U32 R11, RZ, RZ, R3 ;  /* 0x000000ffff0b7224 */ /* 0x000fe200078e0003 */
        /* <DEDUP_REMOVED lines=16> */
[----:B0-----:R-:W2:Y:S02]  /*23c80*/  LDL.LU.64 R10, [R1+0xf98] ;  /* 0x000f9800010a7983 */ /* 0x001ea40000300a00 */
        /* <DEDUP_REMOVED lines=24> */
[----:B------:R-:W2:Y:S11]  /*23e10*/  LDL.LU.64 R14, [R1+0xf48] ;  /* 0x000f4800010e7983 */ /* 0x000eb60000300a00 */
[----:B------:R-:W-:Y:S10]  /*23e20*/  @!UPT UIADD3 URZ, URZ, URZ, URZ ;  /* 0x0000003f3f3ff290 */ /* 0x000ff4000fffe03f */
[----:B------:R-:W-:Y:S01]  /*23e30*/  STL.64 [R1+0x2d0], R8 ;  /* 0x0002d00801007387 */ /* 0x000fe20000100a00 */
[----:B------:R0:W-:Y:S03]  /*23e40*/  STL.64 [R1+0x2d8], R10 ;  /* 0x0002d80a01007387 */ /* 0x0001e60000100a00 */
[----:B0-----:R-:W2:Y:S01]  /*23e50*/  LDL.LU.64 R10, [R1+0xf40] ;  /* 0x000f4000010a7983 */ /* 0x001ea20000300a00 */
[----:B------:R-:W2:Y:S02]  /*23e60*/  LDL.LU.64 R8, [R1+0xf38] ;  /* 0x000f380001087983 */ /* 0x000ea40000300a00 */
[C---:B--2---:R-:W-:Y:S01]  /*23e70*/  HMMA.16816.F32.BF16 R12, R4.reuse, R14, R8 ;  /* 0x0000000e040c723c */ /* 0x044fe20000041808 */
[----:B------:R-:W2:Y:S01]  /*23e80*/  LDL.LU.64 R10, [R1+0xf30] ;  /* 0x000f3000010a7983 */ /* 0x000ea20000300a00 */
[----:B------:R-:W2:Y:S11]  /*23e90*/  LDL.LU.64 R8, [R1+0xf28] ;  /* 0x000f280001087983 */ /* 0x000eb60000300a00 */
[----:B------:R-:W-:Y:S10]  /*23ea0*/  @!UPT UIADD3 URZ, URZ, URZ, URZ ;  /* 0x0000003f3f3ff290 */ /* 0x000ff4000fffe03f */
[----:B------:R-:W-:Y:S01]  /*23eb0*/  STL.64 [R1+0x2b0], R12 ;  /* 0x0002b00c01007387 */ /* 0x000fe20000100a00 */
[----:B------:R-:W-:Y:S02]  /*23ec0*/  STL.64 [R1+0x2b8], R14 ;  /* 0x0002b80e01007387 */ /* 0x000fe40000100a00 */
[----:B------:R-:W-:Y:S02]  /*23ed0*/  STL.64 [R1+0xee0], R18 ;  /* 0x000ee01201007387 */ /* 0x000fe40000100a00 */
[----:B----4-:R-:W-:Y:S01]  /*23ee0*/  LDSM.16.MT88.4 R12, [R20+0xb000] ;  /* 0x00b00000140c783b */ /* 0x010fe20000004200 */
[C---:B--2---:R-:W-:Y:S11]  /*23ef0*/  HMMA.16816.F32.BF16 R8, R4.reuse, R18, R8 ;  /* 0x000000120408723c */ /* 0x044ff60000041808 */
[----:B------:R-:W-:Y:S11]  /*23f00*/  @!UPT UIADD3 URZ, URZ, URZ, URZ ;  /* 0x0000003f3f3ff290 */ /* 0x000ff6000fffe03f */
[----:B------:R-:W-:Y:S01]  /*23f10*/  @!UPT UIADD3 URZ, URZ, URZ, URZ ;  /* 0x0000003f3f3ff290 */ /* 0x000fe2000fffe03f */
[----:B------:R-:W-:Y:S01]  /*23f20*/  STL.64 [R1+0x2a0], R8 ;  /* 0x0002a00801007387 */ /* 0x000fe20000100a00 */
[----:B------:R-:W-:Y:S02]  /*23f30*/  STL.64 [R1+0x2a8], R10 ;  /* 0x0002a80a01007387 */ /* 0x000fe40000100a00 */
[----:B------:R-:W0:Y:S02]  /*23f40*/  LDSM.16.MT88.4 R8, [R20+0xb080] ;  /* 0x00b080001408783b */ /* 0x000e240000004200 */
[----:B0-----:R-:W-:Y:S02]  /*23f50*/  STL.64 [R1+0xec8], R10 ;  /* 0x000ec80a01007387 */ /* 0x001fe40000100a00 */
[----:B------:R3:W-:Y:S02]  /*23f60*/  STL.64 [R1+0xec0], R8 ;  /* 0x000ec00801007387 */ /* 0x0007e40000100a00 */
[----:B---3--:R-:W-:Y:S01]  /*23f70*/  HMMA.16816.F32.BF16 R8, R4, R22, R24 ;  /* 0x000000160408723c */ /* 0x008fe20000041818 */
[----:B------:R-:W0:Y:S04]  /*23f80*/  LDSM.16.MT88.4 R4, [R0+0xb000] ;  /* 0x00b000000004783b */ /* 0x000e280000004200 */
[----:B------:R-:W1:Y:S04]  /*23f90*/  LDSM.16.MT88.4 R24, [R0+0xb080] ;  /* 0x00b080000018783b */ /* 0x000e680000004200 */
[----:B------:R2:W-:Y:S11]  /*23fa0*/  STL.64 [R1+0xf20], R22 ;  /* 0x000f201601007387 */ /* 0x0005f60000100a00 */
[----:B------:R-:W-:Y:S03]  /*23fb0*/  @!UPT UIADD3 URZ, URZ, URZ, URZ ;  /* 0x0000003f3f3ff290 */ /* 0x000fe6000fffe03f */
[----:B------:R-:W-:Y:S01]  /*23fc0*/  STL.64 [R1+0x290], R8 ;  /* 0x0002900801007387 */ /* 0x000fe20000100a00 */
[----:B------:R-:W-:Y:S03]  /*23fd0*/  STL.64 [R1+0x298], R10 ;  /* 0x0002980a01007387 */ /* 0x000fe60000100a00 */
[----:B0-----:R-:W-:Y:S01]  /*23fe0*/  STL.64 [R1+0xe50], R6 ;  /* 0x000e500601007387 */ /* 0x001fe20000100a00 */
[----:B------:R-:W-:Y:S02]  /*23ff0*/  STL.64 [R1+0xe48], R4 ;  /* 0x000e480401007387 */ /* 0x000fe40000100a00 */
[----:B------:R-:W3:Y:S02]  /*24000*/  LDL.LU R20, [R1+0x280] ;  /* 0x0002800001147983 */ /* 0x000ee40000300800 */
[----:B------:R-:W3:Y:S01]  /*24010*/  LDL.LU R21, [R1+0x284] ;  /* 0x0002840001157983 */ /* 0x000ee20000300800 */
[----:B--2---:R-:W3:Y:S01]  /*24020*/  LDL.LU R22, [R1+0x288] ;  /* 0x0002880001167983 */ /* 0x004ee20000300800 */
[----:B------:R-:W3:Y:S02]  /*24030*/  LDL.LU R23, [R1+0x28c] ;  /* 0x00028c0001177983 */ /* 0x000ee40000300800 */
[----:B------:R-:W3:Y:S02]  /*24040*/  LDL.64 R18, [R1+0x88] ;  /* 0x0000880001127983 */ /* 0x000ee40000100a00 */
[----:B-1----:R-:W-:Y:S01]  /*24050*/  STL.64 [R1+0xdc8], R26 ;  /* 0x000dc81a01007387 */ /* 0x002fe20000100a00 */
[----:B------:R0:W-:Y:S04]  /*24060*/  STL.64 [R1+0xdc0], R24 ;  /* 0x000dc01801007387 */ /* 0x0001e80000100a00 */
[----:B0-----:R-:W2:Y:S01]  /*24070*/  LDL.LU R24, [R1+0x170] ;  /* 0x0001700001187983 */ /* 0x001ea20000300800 */
[----:B------:R-:W2:Y:S02]  /*24080*/  LDL.LU R25, [R1+0x174] ;  /* 0x0001740001197983 */ /* 0x000ea40000300800 */
[----:B------:R-:W4:Y:S02]  /*24090*/  LDL.LU R26, [R1+0x178] ;  /* 0x00017800011a7983 */ /* 0x000f240000300800 */
[----:B------:R-:W4:Y:S01]  /*240a0*/  LDL.LU R27, [R1+0x17c] ;  /* 0x00017c00011b7983 */ /* 0x000f220000300800 */
        /* <DEDUP_REMOVED lines=10> */
[----:B------:R-:W2:Y:S02]  /*24150*/  LDL.LU R8, [R1+0x250] ;  /* 0x0002500001087983 */ /* 0x000ea40000300800 */
[----:B------:R-:W2:Y:S01]  /*24160*/  LDL.LU R9, [R1+0x254] ;  /* 0x0002540001097983 */ /* 0x000ea20000300800 */
[----:B0-----:R-:W2:Y:S01]  /*24170*/  LDL.LU R10, [R1+0x258] ;  /* 0x00025800010a7983 */ /* 0x001ea20000300800 */
[----:B------:R-:W2:Y:S02]  /*24180*/  LDL.LU R11, [R1+0x25c] ;  /* 0x00025c00010b7983 */ /* 0x000ea40000300800 */
[----:B----4-:R-:W-:Y:S02]  /*24190*/  STL.64 [R1+0xe60], R26 ;  /* 0x000e601a01007387 */ /* 0x010fe40000100a00 */
[----:B------:R0:W-:Y:S02]  /*241a0*/  STL.64 [R1+0xe58], R24 ;  /* 0x000e581801007387 */ /* 0x0001e40000100a00 */
[----:B0-----:R-:W4:Y:S01]  /*241b0*/  LDL.LU R24, [R1+0x180] ;  /* 0x0001800001187983 */ /* 0x001f220000300800 */
[----:B------:R-:W4:Y:S02]  /*241c0*/  LDL.LU R25, [R1+0x184] ;  /* 0x0001840001197983 */ /* 0x000f240000300800 */
[----:B------:R-:W2:Y:S02]  /*241d0*/  LDL.LU R26, [R1+0x188] ;  /* 0x00018800011a7983 */ /* 0x000ea40000300800 */
[----:B------:R-:W2:Y:S01]  /*241e0*/  LDL.LU R27, [R1+0x18c] ;  /* 0x00018c00011b7983 */ /* 0x000ea20000300800 */
[----:B---3--:R-:W-:Y:S01]  /*241f0*/  HMMA.16816.F32.BF16 R20, R12, R18, R20 ;  /* 0x000000120c14723c */ /* 0x008fe20000041814 */
[----:B--2---:R0:W-:Y:S01]  /*24200*/  STL.64 [R1+0xe70], R26 ;  /* 0x000e701a01007387 */ /* 0x0041e20000100a00 */
[----:B----4-:R1:W-:Y:S03]  /*24210*/  STL.64 [R1+0xe68], R24 ;  /* 0x000e681801007387 */ /* 0x0103e60000100a00 */
[----:B0-----:R-:W2:Y:S04]  /*24220*/  LDL.LU.64 R26, [R1+0x48] ;  /* 0x00004800011a7983 */ /* 0x001ea80000300a00 */
        /* <DEDUP_REMOVED lines=9> */
[----:B------:R-:W-:Y:S02]  /*242c0*/  IMAD.MOV.U32 R20, RZ, RZ, R19 ;  /* 0x000000ffff147224 */ /* 0x000fe400078e0013 */
[----:B------:R-:W4:Y:S01]  /*242d0*/  LDL.LU.64 R18, [R1+0x18] ;  /* 0x0000180001127983 */ /* 0x000f220000300a00 */
[----:B------:R-:W-:Y:S02]  /*242e0*/  IMAD.MOV.U32 R6, RZ, RZ, R16 ;  /* 0x000000ffff067224 */ /* 0x000fe400078e0010 */
[----:B------:R-:W-:Y:S01]  /*242f0*/  IMAD.MOV.U32 R7, RZ, RZ, R3 ;  /* 0x000000ffff077224 */ /* 0x000fe200078e0003 */
[----:B---3--:R-:W-:Y:S01]  /*24300*/  STL.64 [R1+0xed8], R22 ;  /* 0x000ed81601007387 */ /* 0x008fe20000100a00 */
[----:B------:R0:W-:Y:S03]  /*24310*/  STL.64 [R1+0xed0], R20 ;  /* 0x000ed01401007387 */ /* 0x0001e60000100a00 */
[----:B0-----:R-:W3:Y:S01]  /*24320*/  LDL.LU R20, [R1+0x1f0] ;  /* 0x0001f00001147983 */ /* 0x001ee20000300800 */
[----:B------:R-:W3:Y:S02]  /*24330*/  LDL.LU R21, [R1+0x1f4] ;  /* 0x0001f40001157983 */ /* 0x000ee40000300800 */
[----:B------:R-:W2:Y:S02]  /*24340*/  LDL.LU R22, [R1+0x1f8] ;  /* 0x0001f80001167983 */ /* 0x000ea40000300800 */
[----:B------:R-:W2:Y:S01]  /*24350*/  LDL.LU R23, [R1+0x1fc] ;  /* 0x0001fc0001177983 */ /* 0x000ea20000300800 */
[C---:B------:R-:W-:Y:S01]  /*24360*/  HMMA.16816.F32.BF16 R8, R12.reuse, R6, R8 ;  /* 0x000000060c08723c */ /* 0x040fe20000041808 */
[----:B--2---:R-:W-:Y:S01]  /*24370*/  STL.64 [R1+0xef0], R22 ;  /* 0x000ef01601007387 */ /* 0x004fe20000100a00 */
[----:B---3--:R0:W-:Y:S03]  /*24380*/  STL.64 [R1+0xee8], R20 ;  /* 0x000ee81401007387 */ /* 0x0081e60000100a00 */
[----:B0-----:R-:W4:Y:S01]  /*24390*/  LDL.LU R20, [R1+0x200] ;  /* 0x0002000001147983 */ /* 0x001f220000300800 */
[----:B------:R-:W4:Y:S02]  /*243a0*/  LDL.LU R21, [R1+0x204] ;  /* 0x0002040001157983 */ /* 0x000f240000300800 */
[----:B------:R-:W4:Y:S02]  /*243b0*/  LDL.LU R22, [R1+0x208] ;  /* 0x0002080001167983 */ /* 0x000f240000300800 */
[----:B------:R-:W4:Y:S11]  /*243c0*/  LDL.LU R23, [R1+0x20c] ;  /* 0x00020c0001177983 */ /* 0x000f360000300800 */
[----:B------:R-:W-:Y:S02]  /*243d0*/  @!UPT UIADD3 URZ, URZ, URZ, URZ ;  /* 0x0000003f3f3ff290 */ /* 0x000fe4000fffe03f */
[----:B------:R-:W-:Y:S01]  /*243e0*/  STL.64 [R1+0x5a0], R8 ;  /* 0x0005a00801007387 */ /* 0x000fe20000100a00 */
[----:B------:R0:W-:Y:S03]  /*243f0*/  STL.64 [R1+0x5a8], R10 ;  /* 0x0005a80a01007387 */ /* 0x0001e60000100a00 */
[----:B0-----:R-:W2:Y:S01]  /*24400*/  LDL.LU.64 R10, [R1+0xf18] ;  /* 0x000f1800010a7983 */ /* 0x001ea20000300a00 */
[----:B------:R0:W-:Y:S02]  /*24410*/  STL.64 [R1+0xeb8], R6 ;  /* 0x000eb80601007387 */ /* 0x0001e40000100a00 */
[----:B------:R-:W3:Y:S02]  /*24420*/  LDL.LU R4, [R1+0x220] ;  /* 0x0002200001047983 */ /* 0x000ee40000300800 */
[----:B------:R-:W3:Y:S01]  /*24430*/  LDL.LU R5, [R1+0x224] ;  /* 0x0002240001057983 */ /* 0x000ee20000300800 */
[----:B0-----:R-:W3:Y:S01]  /*24440*/  LDL.LU R6, [R1+0x228] ;  /* 0x0002280001067983 */ /* 0x001ee20000300800 */
[----:B------:R-:W3:Y:S01]  /*24450*/  LDL.LU R7, [R1+0x22c] ;  /* 0x00022c0001077983 */ /* 0x000ee20000300800 */
[----:B--2---:R-:W-:Y:S01]  /*24460*/  HMMA.16816.F32.BF16 R24, R12, R10, R24 ;  /* 0x0000000a0c18723c */ /* 0x004fe20000041818 */
[----:B------:R-:W-:-:S02]  /*24470*/  IMAD.MOV.U32 R3, RZ, RZ, R10 ;  /* 0x000000ffff037224 */ /* 0x000fc400078e000a */
[----:B------:R-:W-:Y:S11]  /*24480*/  IMAD.MOV.U32 R0, RZ, RZ, R11 ;  /* 0x000000ffff007224 */ /* 0x000ff600078e000b */
[----:B------:R-:W-:Y:S09]  /*24490*/  @!UPT UIADD3 URZ, URZ, URZ, URZ ;  /* 0x0000003f3f3ff290 */ /* 0x000ff2000fffe03f */
[----:B------:R-:W-:Y:S01]  /*244a0*/  STL.64 [R1+0x590], R24 ;  /* 0x0005901801007387 */ /* 0x000fe20000100a00 */
[----:B------:R0:W-:Y:S03]  /*244b0*/  STL.64 [R1+0x598], R26 ;  /* 0x0005981a01007387 */ /* 0x0001e60000100a00 */
[----:B0-----:R-:W2:Y:S01]  /*244c0*/  LDL.LU.64 R26, [R1+0xf10] ;  /* 0x000f1000011a7983 */ /* 0x001ea20000300a00 */
[----:B------:R-:W3:Y:S02]  /*244d0*/  LDL.LU.64 R10, [R1+0xf08] ;  /* 0x000f0800010a7983 */ /* 0x000ee40000300a00 */
[C---:B---3--:R-:W-:Y:S11]  /*244e0*/  HMMA.16816.F32.BF16 R4, R12.reuse, R10, R4 ;  /* 0x0000000a0c04723c */ /* 0x048ff60000041804 */
[----:B------:R-:W-:Y:S11]  /*244f0*/  @!UPT UIADD3 URZ, URZ, URZ, URZ ;  /* 0x0000003f3f3ff290 */ /* 0x000ff6000fffe03f */
[----:B------:R-:W-:Y:S01]  /*24500*/  @!UPT UIADD3 URZ, URZ, URZ, URZ ;  /* 0x0000003f3f3ff290 */ /* 0x000fe2000fffe03f */
[----:B------:R0:W-:Y:S01]  /*24510*/  STL.64 [R1+0x580], R4 ;  /* 0x0005800401007387 */ /* 0x0001e20000100a00 */
[----:B------:R-:W-:Y:S02]  /*24520*/  STL.64 [R1+0x588], R6 ;  /* 0x0005880601007387 */ /* 0x000fe40000100a00 */
[----:B0-----:R-:W-:Y:S02]  /*24530*/  IMAD.MOV.U32 R5, RZ, RZ, R10 ;  /* 0x000000ffff057224 */ /* 0x001fe400078e000a */
[----:B------:R-:W-:Y:S02]  /*24540*/  IMAD.MOV.U32 R4, RZ, RZ, R11 ;  /* 0x000000ffff047224 */ /* 0x000fe400078e000b */
[----:B------:R-:W3:Y:S01]  /*24550*/  LDL.LU.64 R10, [R1+0xf00] ;  /* 0x000f0000010a7983 */ /* 0x000ee20000300a00 */
[----:B------:R-:W3:Y:S01]  /*24560*/  LDL.LU.64 R8, [R1+0xef8] ;  /* 0x000ef80001087983 */ /* 0x000ee20000300a00 */
[C---:B----4-:R-:W-:Y:S01]  /*24570*/  HMMA.16816.F32.BF16 R20, R12.reuse, R18, R20 ;  /* 0x000000120c14723c */ /* 0x050fe20000041814 */
[----:B--2---:R0:W-:Y:S07]  /*24580*/  STL.64 [R1+0xe80], R26 ;  /* 0x000e801a01007387 */ /* 0x0041ee0000100a00 */
[----:B---3--:R-:W-:Y:S07]  /*24590*/  HMMA.16816.F32.BF16 R8, R12, R26, R8 ;  /* 0x0000001a0c08723c */ /* 0x008fee0000041808 */
[----:B0-----:R-:W-:-:S02]  /*245a0*/  IMAD.MOV.U32 R26, RZ, RZ, R5 ;  /* 0x000000ffff1a7224 */ /* 0x001fc400078e0005 */
[----:B------:R-:W-:Y:S11]  /*245b0*/  IMAD.MOV.U32 R27, RZ, RZ, R4 ;  /* 0x000000ffff1b7224 */ /* 0x000ff600078e0004 */
[----:B------:R-:W-:Y:S03]  /*245c0*/  @!UPT UIADD3 URZ, URZ, URZ, URZ ;  /* 0x0000003f3f3ff290 */ /* 0x000fe6000fffe03f */
[----:B------:R0:W-:Y:S01]  /*245d0*/  STL.64 [R1+0x2f0], R8 ;  /* 0x0002f00801007387 */ /* 0x0001e20000100a00 */
[----:B------:R1:W-:Y:S03]  /*245e0*/  STL.64 [R1+0x2f8], R10 ;  /* 0x0002f80a01007387 */ /* 0x0003e60000100a00 */
[----:B0-----:R-:W2:Y:S01]  /*245f0*/  LDL.LU R8, [R1+0x1e0] ;  /* 0x0001e00001087983 */ /* 0x001ea20000300800 */
[----:B------:R-:W2:Y:S02]  /*24600*/  LDL.LU R9, [R1+0x1e4] ;  /* 0x0001e40001097983 */ /* 0x000ea40000300800 */
[----:B-1----:R-:W2:Y:S02]  /*24610*/  LDL.LU R10, [R1+0x1e8] ;  /* 0x0001e800010a7983 */ /* 0x002ea40000300800 */
[----:B------:R-:W2:Y:S01]  /*24620*/  LDL.LU R11, [R1+0x1ec] ;  /* 0x0001ec00010b7983 */ /* 0x000ea20000300800 */
[----:B------:R-:W3:Y:S01]  /*24630*/  LDL.LU R4, [R1+0x1d0] ;  /* 0x0001d00001047983 */ /* 0x000ee20000300800 */
[----:B------:R-:W3:Y:S02]  /*24640*/  LDL.LU R5, [R1+0x1d4] ;  /* 0x0001d40001057983 */ /* 0x000ee40000300800 */
[----:B------:R-:W3:Y:S02]  /*24650*/  LDL.LU R6, [R1+0x1d8] ;  /* 0x0001d80001067983 */ /* 0x000ee40000300800 */
[----:B------:R-:W3:Y:S01]  /*24660*/  LDL.LU R7, [R1+0x1dc] ;  /* 0x0001dc0001077983 */ /* 0x000ee20000300800 */
[----:B------:R0:W-:Y:S02]  /*24670*/  STL.64 [R1+0xe98], R26 ;  /* 0x000e981a01007387 */ /* 0x0001e40000100a00 */
[----:B0-----:R-:W-:-:S02]  /*24680*/  IMAD.MOV.U32 R26, RZ, RZ, R3 ;  /* 0x000000ffff1a7224 */ /* 0x001fc400078e0003 */
[----:B------:R-:W-:-:S05]  /*24690*/  IMAD.MOV.U32 R27, RZ, RZ, R0 ;  /* 0x000000ffff1b7224 */ /* 0x000fca00078e0000 */
[----:B------:R0:W-:Y:S01]  /*246a0*/  STL.64 [R1+0xeb0], R26 ;  /* 0x000eb01a01007387 */ /* 0x0001e20000100a00 */
[----:B------:R-:W4:Y:S02]  /*246b0*/  LDL.LU R24, [R1+0x1c0] ;  /* 0x0001c00001187983 */ /* 0x000f240000300800 */
[----:B------:R-:W4:Y:S02]  /*246c0*/  LDL.LU R25, [R1+0x1c4] ;  /* 0x0001c40001197983 */ /* 0x000f240000300800 */
[----:B------:R-:W-:Y:S02]  /*246d0*/  IMAD.MOV.U32 R3, RZ, RZ, R18 ;  /* 0x000000ffff037224 */ /* 0x000fe400078e0012 */
[----:B------:R-:W-:Y:S01]  /*246e0*/  IMAD.MOV.U32 R0, RZ, RZ, R19 ;  /* 0x000000ffff007224 */ /* 0x000fe200078e0013 */
[----:B0-----:R-:W4:Y:S01]  /*246f0*/  LDL.LU R26, [R1+0x1c8] ;  /* 0x0001c800011a7983 */ /* 0x001f220000300800 */
[----:B------:R-:W4:Y:S02]  /*24700*/  LDL.LU R27, [R1+0x1cc] ;  /* 0x0001cc00011b7983 */ /* 0x000f240000300800 */
[----:B------:R-:W-:Y:S02]  /*24710*/  STL.64 [R1+0x300], R20 ;  /* 0x0003001401007387 */ /* 0x000fe40000100a00 */
[----:B------:R0:W-:Y:S02]  /*24720*/  STL.64 [R1+0x308], R22 ;  /* 0x0003081601007387 */ /* 0x0001e40000100a00 */
        /* <DEDUP_REMOVED lines=10> */
[----:B------:R0:W-:Y:S02]  /*247d0*/  STL.64 [R1+0xe78], R18 ;  /* 0x000e781201007387 */ /* 0x0001e40000100a00 */
[----:B------:R-:W2:Y:S01]  /*247e0*/  LDL.LU R16, [R1+0x190] ;  /* 0x0001900001107983 */ /* 0x000ea20000300800 */
[----:B------:R-:W2:Y:S04]  /*247f0*/  LDL.LU R17, [R1+0x194] ;  /* 0x0001940001117983 */ /* 0x000ea80000300800 */
        /* <DEDUP_REMOVED lines=8> */
[----:B------:R-:W-:Y:S01]  /*24880*/  HMMA.16816.F32.BF16 R12, R12, R22, R8 ;  /* 0x000000160c0c723c */ /* 0x000fe20000041808 */
[----:B--2---:R-:W-:Y:S01]  /*24890*/  STL.64 [R1+0xea8], R18 ;  /* 0x000ea81201007387 */ /* 0x004fe20000100a00 */
[----:B------:R0:W-:Y:S03]  /*248a0*/  STL.64 [R1+0xea0], R16 ;  /* 0x000ea01001007387 */ /* 0x0001e60000100a00 */
[----:B0-----:R-:W2:Y:S01]  /*248b0*/  LDL.LU R16, [R1+0x1b0] ;  /* 0x0001b00001107983 */ /* 0x001ea20000300800 */
[----:B------:R-:W2:Y:S02]  /*248c0*/  LDL.LU R17, [R1+0x1b4] ;  /* 0x0001b40001117983 */ /* 0x000ea40000300800 */
[----:B------:R-:W2:Y:S02]  /*248d0*/  LDL.LU R18, [R1+0x1b8] ;  /* 0x0001b80001127983 */ /* 0x000ea40000300800 */
[----:B------:R-:W2:Y:S01]  /*248e0*/  LDL.LU R19, [R1+0x1bc] ;  /* 0x0001bc0001137983 */ /* 0x000ea20000300800 */
[----:B------:R-:W3:Y:S01]  /*248f0*/  LDL.LU.64 R10, [R1+0xec8] ;  /* 0x000ec800010a7983 */ /* 0x000ee20000300a00 */
[----:B------:R-:W3:Y:S11]  /*24900*/  LDL.LU.64 R8, [R1+0xec0] ;  /* 0x000ec00001087983 */ /* 0x000ef60000300a00 */
[----:B------:R-:W-:Y:S02]  /*24910*/  STL.64 [R1+0x310], R12 ;  /* 0x0003100c01007387 */ /* 0x000fe40000100a00 */
[----:B------:R0:W-:Y:S02]  /*24920*/  STL.64 [R1+0x318], R14 ;  /* 0x0003180e01007387 */ /* 0x0001e40000100a00 */
[----:B0-----:R-:W-:-:S02]  /*24930*/  IMAD.MOV.U32 R14, RZ, RZ, R21 ;  /* 0x000000ffff0e7224 */ /* 0x001fc400078e0015 */
[----:B------:R-:W-:-:S07]  /*24940*/  IMAD.MOV.U32 R15, RZ, RZ, R20 ;  /* 0x000000ffff0f7224 */ /* 0x000fce00078e0014 */
[C---:B---3--:R-:W-:Y:S01]  /*24950*/  HMMA.16816.F32.BF16 R12, R8.reuse, R14, R4 ;  /* 0x0000000e080c723c */ /* 0x048fe20000041804 */
[----:B------:R-:W4:Y:S11]  /*24960*/  LDL.LU.64 R6, [R1+0xeb8] ;  /* 0x000eb80001067983 */ /* 0x000f360000300a00 */
[----:B------:R-:W-:Y:S11]  /*24970*/  @!UPT UIADD3 URZ, URZ, URZ, URZ ;  /* 0x0000003f3f3ff290 */ /* 0x000ff6000fffe03f */
[----:B------:R-:W-:Y:S01]  /*24980*/  STL.64 [R1+0x4c0], R12 ;  /* 0x0004c00c01007387 */ /* 0x000fe20000100a00 */
[----:B------:R0:W-:Y:S03]  /*24990*/  STL.64 [R1+0x4c8], R14 ;  /* 0x0004c80e01007387 */ /* 0x0001e60000100a00 */
[----:B0-----:R-:W3:Y:S01]  /*249a0*/  LDL.LU R15, [R1+0x6a8] ;  /* 0x0006a800010f7983 */ /* 0x001ee20000300800 */
[C---:B----4-:R-:W-:Y:S03]  /*249b0*/  HMMA.16816.F32.BF16 R4, R8.reuse, R6, R24 ;  /* 0x000000060804723c */ /* 0x050fe60000041818 */
[----:B---3--:R-:W-:Y:S01]  /*249c0*/  STL [R1+0xd28], R15 ;  /* 0x000d280f01007387 */ /* 0x008fe20000100800 */
[----:B------:R-:W2:Y:S11]  /*249d0*/  LDL.LU.64 R26, [R1+0xeb0] ;  /* 0x000eb000011a7983 */ /* 0x000eb60000300a00 */
[----:B------:R-:W-:Y:S08]  /*249e0*/  @!UPT UIADD3 URZ, URZ, URZ, URZ ;  /* 0x0000003f3f3ff290 */ /* 0x000ff0000fffe03f */
[----:B------:R0:W-:Y:S02]  /*249f0*/  STL.64 [R1+0x400], R4 ;  /* 0x0004000401007387 */ /* 0x0001e40000100a00 */
[----:B------:R1:W-:Y:S01]  /*24a00*/  STL.64 [R1+0x408], R6 ;  /* 0x0004080601007387 */ /* 0x0003e20000100a00 */
        /* <DEDUP_REMOVED lines=37> */
[----:B--2---:R-:W-:Y:S01]  /*24c60*/  STL.64 [R1+0xe20], R18 ;  /* 0x000e201201007387 */ /* 0x004fe20000100a00 */
[C---:B----4-:R-:W-:Y:S01]  /*24c70*/  HMMA.16816.F32.BF16 R12, R8.reuse, R18, R24 ;  /* 0x00000012080c723c */ /* 0x050fe20000041818 */
[----:B------:R-:W2:Y:S11]  /*24c80*/  LDL.LU R24, [R1+0x120] ;  /* 0x0001200001187983 */ /* 0x000eb60000300800 */
[----:B------:R-:W-:Y:S11]  /*24c90*/  @!UPT UIADD3 URZ, URZ, URZ, URZ ;  /* 0x0000003f3f3ff290 */ /* 0x000ff6000fffe03f */
[----:B------:R0:W-:Y:S01]  /*24ca0*/  STL.64 [R1+0x340], R12 ;  /* 0x0003400c01007387 */ /* 0x0001e20000100a00 */
[----:B------:R1:W-:Y:S02]  /*24cb0*/  STL.64 [R1+0x348], R14 ;  /* 0x0003480e01007387 */ /* 0x0003e40000100a00 */
[----:B------:R-:W2:Y:S02]  /*24cc0*/  LDL.LU R25, [R1+0x124] ;  /* 0x0001240001197983 */ /* 0x000ea40000300800 */
[----:B------:R-:W4:Y:S01]  /*24cd0*/  LDL.LU R26, [R1+0x128] ;  /* 0x00012800011a7983 */ /* 0x000f220000300800 */
[----:B------:R-:W4:Y:S04]  /*24ce0*/  LDL.LU R27, [R1+0x12c] ;  /* 0x00012c00011b7983 */ /* 0x000f280000300800 */
[----:B0-----:R-:W2:Y:S01]  /*24cf0*/  LDL.LU R12, [R1+0x160] ;  /* 0x00016000010c7983 */ /* 0x001ea20000300800 */
[----:B------:R-:W2:Y:S02]  /*24d00*/  LDL.LU R13, [R1+0x164] ;  /* 0x00016400010d7983 */ /* 0x000ea40000300800 */
[----:B-1----:R-:W2:Y:S02]  /*24d10*/  LDL.LU R14, [R1+0x168] ;  /* 0x00016800010e7983 */ /* 0x002ea40000300800 */
[----:B------:R-:W2:Y:S01]  /*24d20*/  LDL.LU R15, [R1+0x16c] ;  /* 0x00016c00010f7983 */ /* 0x000ea20000300800 */
[----:B------:R-:W2:Y:S04]  /*24d30*/  LDL.LU.64 R18, [R1+0x78] ;  /* 0x0000780001127983 */ /* 0x000ea80000300a00 */
[----:B--2---:R0:W-:Y:S04]  /*24d40*/  STL.64 [R1+0xe30], R18 ;  /* 0x000e301201007387 */ /* 0x0041e80000100a00 */
[----:B0-----:R-:W2:Y:S01]  /*24d50*/  LDL.LU.64 R18, [R1+0x88] ;  /* 0x0000880001127983 */ /* 0x001ea20000300a00 */
[----:B----4-:R0:W-:Y:S02]  /*24d60*/  STL.64 [R1+0xdf8], R26 ;  /* 0x000df81a01007387 */ /* 0x0101e40000100a00 */
[----:B------:R-:W-:Y:S01]  /*24d70*/  STL.64 [R1+0xdf0], R24 ;  /* 0x000df01801007387 */ /* 0x000fe20000100a00 */
[----:B0-----:R-:W4:Y:S01]  /*24d80*/  LDL.LU.64 R26, [R1+0x58] ;  /* 0x00005800011a7983 */ /* 0x001f220000300a00 */
[----:B---3--:R-:W-:Y:S03]  /*24d90*/  HMMA.16816.F32.BF16 R8, R8, R22, R4 ;  /* 0x000000160808723c */ /* 0x008fe60000041804 */
[----:B----4-:R0:W-:Y:S04]  /*24da0*/  STL.64 [R1+0xe08], R26 ;  /* 0x000e081a01007387 */ /* 0x0101e80000100a00 */
[----:B0-----:R-:W3:Y:S04]  /*24db0*/  LDL.LU.64 R26, [R1+0x68] ;  /* 0x00006800011a7983 */ /* 0x001ee80000300a00 */
[----:B---3--:R0:W-:Y:S01]  /*24dc0*/  STL.64 [R1+0xe28], R26 ;  /* 0x000e281a01007387 */ /* 0x0081e20000100a00 */
[----:B------:R-:W3:Y:S02]  /*24dd0*/  LDL.LU R24, [R1+0x150] ;  /* 0x0001500001187983 */ /* 0x000ee40000300800 */
[----:B------:R-:W3:Y:S01]  /*24de0*/  LDL.LU R25, [R1+0x154] ;  /* 0x0001540001197983 */ /* 0x000ee20000300800 */
[----:B0-----:R-:W3:Y:S01]  /*24df0*/  LDL.LU R26, [R1+0x158] ;  /* 0x00015800011a7983 */ /* 0x001ee20000300800 */
[----:B------:R-:W3:Y:S02]  /*24e00*/  LDL.LU R27, [R1+0x15c] ;  /* 0x00015c00011b7983 */ /* 0x000ee40000300800 */
[----:B------:R-:W2:Y:S02]  /*24e10*/  LDL.LU.64 R6, [R1+0xe50] ;  /* 0x000e500001067983 */ /* 0x000ea40000300a00 */
[----:B------:R-:W2:Y:S03]  /*24e20*/  LDL.LU.64 R4, [R1+0xe48] ;  /* 0x000e480001047983 */ /* 0x000ea60000300a00 */
        /* <DEDUP_REMOVED lines=10> */
[----:B------:R-:W-:-:S02]  /*24ed0*/  IMAD.MOV.U32 R10, RZ, RZ, R2 ;  /* 0x000000ffff0a7224 */ /* 0x000fc400078e0002 */
[----:B------:R-:W-:Y:S01]  /*24ee0*/  IMAD.MOV.U32 R11, RZ, RZ, R28 ;  /* 0x000000ffff0b7224 */ /* 0x000fe200078e001c */
[----:B------:R-:W4:Y:S01]  /*24ef0*/  LDL.LU R2, [R1+0xe44] ;  /* 0x000e440001027983 */ /* 0x000f220000300800 */
[----:B------:R-:W3:Y:S03]  /*24f00*/  LDL.LU R28, [R1+0xe40] ;  /* 0x000e4000011c7983 */ /* 0x000ee60000300800 */
[----:B------:R0:W-:Y:S02]  /*24f10*/  STL.64 [R1+0xd48], R10 ;  /* 0x000d480a01007387 */ /* 0x0001e40000100a00 */
[----:B0-----:R-:W-:Y:S02]  /*24f20*/  IMAD.MOV.U32 R10, RZ, RZ, R3 ;  /* 0x000000ffff0a7224 */ /* 0x001fe400078e0003 */
[----:B------:R-:W-:Y:S01]  /*24f30*/  IMAD.MOV.U32 R11, RZ, RZ, R0 ;  /* 0x000000ffff0b7224 */ /* 0x000fe200078e0000 */
[----:B--2---:R0:W-:Y:S04]  /*24f40*/  STL.64 [R1+0xd40], R8 ;  /* 0x000d400801007387 */ /* 0x0041e80000100a00 */
[----:B------:R1:W-:Y:S01]  /*24f50*/  STL.64 [R1+0xe00], R10 ;  /* 0x000e000a01007387 */ /* 0x0003e20000100a00 */
[----:B0-----:R-:W2:Y:S01]  /*24f60*/  LDL.LU R8, [R1+0x130] ;  /* 0x0001300001087983 */ /* 0x001ea20000300800 */
[----:B------:R-:W2:Y:S02]  /*24f70*/  LDL.LU R9, [R1+0x134] ;  /* 0x0001340001097983 */ /* 0x000ea40000300800 */
[----:B-1----:R-:W2:Y:S02]  /*24f80*/  LDL.LU R10, [R1+0x138] ;  /* 0x00013800010a7983 */ /* 0x002ea40000300800 */
[----:B------:R-:W2:Y:S01]  /*24f90*/  LDL.LU R11, [R1+0x13c] ;  /* 0x00013c00010b7983 */ /* 0x000ea20000300800 */
[C---:B------:R-:W-:Y:S01]  /*24fa0*/  HMMA.16816.F32.BF16 R12, R4.reuse, R18, R12 ;  /* 0x00000012040c723c */ /* 0x040fe2000004180c */
[----:B--2---:R-:W-:Y:S01]  /*24fb0*/  STL.64 [R1+0xe18], R10 ;  /* 0x000e180a01007387 */ /* 0x004fe20000100a00 */
[----:B------:R0:W-:Y:S03]  /*24fc0*/  STL.64 [R1+0xe10], R8 ;  /* 0x000e100801007387 */ /* 0x0001e60000100a00 */
[----:B0-----:R-:W2:Y:S01]  /*24fd0*/  LDL.LU R8, [R1+0x140] ;  /* 0x0001400001087983 */ /* 0x001ea20000300800 */
[----:B------:R-:W2:Y:S11]  /*24fe0*/  LDL.LU R9, [R1+0x144] ;  /* 0x0001440001097983 */ /* 0x000eb60000300800 */
[----:B------:R-:W-:Y:S06]  /*24ff0*/  @!UPT UIADD3 URZ, URZ, URZ, URZ ;  /* 0x0000003f3f3ff290 */ /* 0x000fec000fffe03f */
[----:B------:R0:W-:Y:S02]  /*25000*/  STL.64 [R1+0x570], R12 ;  /* 0x0005700c01007387 */ /* 0x0001e40000100a00 */
[----:B------:R1:W-:Y:S02]  /*25010*/  STL.64 [R1+0x578], R14 ;  /* 0x0005780e01007387 */ /* 0x0003e40000100a00 */
[----:B0-----:R-:W-:Y:S01]  /*25020*/  IMAD.MOV.U32 R13, RZ, RZ, R18 ;  /* 0x000000ffff0d7224 */ /* 0x001fe200078e0012 */
[----:B-1----:R-:W2:Y:S01]  /*25030*/  LDL.LU.64 R14, [R1+0xe38] ;  /* 0x000e3800010e7983 */ /* 0x002ea20000300a00 */
[----:B------:R-:W-:Y:S02]  /*25040*/  IMAD.MOV.U32 R12, RZ, RZ, R19 ;  /* 0x000000ffff0c7224 */ /* 0x000fe400078e0013 */
[----:B------:R-:W3:Y:S02]  /*25050*/  LDL.LU.64 R18, [R1+0xe30] ;  /* 0x000e300001127983 */ /* 0x000ee40000300a00 */
[----:B---3--:R-:W-:Y:S11]  /*25060*/  HMMA.16816.F32.BF16 R24, R4, R18, R24 ;  /* 0x000000120418723c */ /* 0x008ff60000041818 */
[----:B------:R-:W-:Y:S11]  /*25070*/  @!UPT UIADD3 URZ, URZ, URZ, URZ ;  /* 0x0000003f3f3ff290 */ /* 0x000ff6000fffe03f */
[----:B------:R-:W-:Y:S01]  /*25080*/  @!UPT UIADD3 URZ, URZ, URZ, URZ ;  /* 0x0000003f3f3ff290 */ /* 0x000fe2000fffe03f */
[----:B------:R-:W-:Y:S01]  /*25090*/  STL.64 [R1+0x560], R24 ;  /* 0x0005601801007387 */ /* 0x000fe20000100a00 */
[----:B------:R0:W-:Y:S03]  /*250a0*/  STL.64 [R1+0x568], R26 ;  /* 0x0005681a01007387 */ /* 0x0001e60000100a00 */
[----:B0-----:R-:W2:Y:S01]  /*250b0*/  LDL.LU.64 R26, [R1+0xe28] ;  /* 0x000e2800011a7983 */ /* 0x001ea20000300a00 */
[----:B------:R-:W-:Y:S02]  /*250c0*/  IMAD.MOV.U32 R10, RZ, RZ, R28 ;  /* 0x000000ffff0a7224 */ /* 0x000fe400078e001c */
[----:B----4-:R-:W-:Y:S02]  /*250d0*/  IMAD.MOV.U32 R11, RZ, RZ, R2 ;  /* 0x000000ffff0b7224 */ /* 0x010fe400078e0002 */
[----:B------:R-:W-:Y:S02]  /*250e0*/  IMAD.MOV.U32 R20, RZ, RZ, R18 ;  /* 0x000000ffff147224 */ /* 0x000fe400078e0012 */
[----:B------:R-:W-:-:S02]  /*250f0*/  IMAD.MOV.U32 R16, RZ, RZ, R19 ;  /* 0x000000ffff107224 */ /* 0x000fc400078e0013 */
[----:B------:R-:W3:Y:S01]  /*25100*/  LDL.LU.64 R18, [R1+0xe20] ;  /* 0x000e200001127983 */ /* 0x000ee20000300a00 */
        /* <DEDUP_REMOVED lines=9> */
[----:B------:R-:W4:Y:S01]  /*251a0*/  LDL.LU R2, [R1+0x8a4] ;  /* 0x0008a40001027983 */ /* 0x000f220000300800 */
[C---:B--2---:R-:W-:Y:S11]  /*251b0*/  HMMA.16816.F32.BF16 R8, R4.reuse, R26, R8 ;  /* 0x0000001a0408723c */ /* 0x044ff60000041808 */
[----:B------:R-:W-:Y:S11]  /*251c0*/  @!UPT UIADD3 URZ, URZ, URZ, URZ ;  /* 0x0000003f3f3ff290 */ /* 0x000ff6000fffe03f */
[----:B------:R-:W-:Y:S01]  /*251d0*/  @!UPT UIADD3 URZ, URZ, URZ, URZ ;  /* 0x0000003f3f3ff290 */ /* 0x000fe2000fffe03f */
[----:B------:R0:W-:Y:S01]  /*251e0*/  STL.64 [R1+0x540], R8 ;  /* 0x0005400801007387 */ /* 0x0001e20000100a00 */
[----:B------:R1:W-:Y:S02]  /*251f0*/  STL.64 [R1+0x548], R10 ;  /* 0x0005480a01007387 */ /* 0x0003e40000100a00 */
[----:B0-----:R-:W-:Y:S01]  /*25200*/  IMAD.MOV.U32 R9, RZ, RZ, R26 ;  /* 0x000000ffff097224 */ /* 0x001fe200078e001a */
[----:B-1----:R-:W2:Y:S01]  /*25210*/  LDL.LU.64 R10, [R1+0xe00] ;  /* 0x000e0000010a7983 */ /* 0x002ea20000300a00 */
[----:B------:R-:W-:Y:S02]  /*25220*/  IMAD.MOV.U32 R8, RZ, RZ, R27 ;  /* 0x000000ffff087224 */ /* 0x000fe400078e001b */
[----:B------:R-:W2:Y:S02]  /*25230*/  LDL.LU.64 R26, [R1+0xdf8] ;  /* 0x000df800011a7983 */ /* 0x000ea40000300a00 */
[----:B------:R-:W2:Y:S01]  /*25240*/  LDL.LU.64 R24, [R1+0xdf0] ;  /* 0x000df00001187983 */ /* 0x000ea20000300a00 */
[----:B------:R-:W3:Y:S01]  /*25250*/  LDL.LU R17, [R1+0x89c] ;  /* 0x00089c0001117983 */ /* 0x000ee20000300800 */
[----:B------:R-:W3:Y:S01]  /*25260*/  LDL.LU R28, [R1+0x894] ;  /* 0x00089400011c7983 */ /* 0x000ee20000300800 */
[----:B--2---:R-:W-:Y:S02]  /*25270*/  HMMA.16816.F32.BF16 R24, R4, R10, R24 ;  /* 0x0000000a0418723c */ /* 0x004fe40000041818 */
[----:B------:R0:W-:Y:S05]  /*25280*/  STL.64 [R1+0xd58], R10 ;  /* 0x000d580a01007387 */ /* 0x0001ea0000100a00 */
[----:B0-----:R-:W-:-:S02]  /*25290*/  IMAD.MOV.U32 R10, RZ, RZ, R9 ;  /* 0x000000ffff0a7224 */ /* 0x001fc400078e0009 */
[----:B------:R-:W-:Y:S11]  /*252a0*/  IMAD.MOV.U32 R11, RZ, RZ, R8 ;  /* 0x000000ffff0b7224 */ /* 0x000ff600078e0008 */
[----:B------:R-:W-:Y:S03]  /*252b0*/  @!UPT UIADD3 URZ, URZ, URZ, URZ ;  /* 0x0000003f3f3ff290 */ /* 0x000fe6000fffe03f */
[----:B------:R-:W-:Y:S01]  /*252c0*/  STL.64 [R1+0x3e0], R24 ;  /* 0x0003e01801007387 */ /* 0x000fe20000100a00 */
[----:B------:R-:W-:Y:S02]  /*252d0*/  STL.64 [R1+0x3e8], R26 ;  /* 0x0003e81a01007387 */ /* 0x000fe40000100a00 */
[----:B------:R0:W-:Y:S02]  /*252e0*/  STL.64 [R1+0xd78], R10 ;  /* 0x000d780a01007387 */ /* 0x0001e40000100a00 */
[----:B------:R-:W2:Y:S01]  /*252f0*/  LDL.LU R8, [R1+0xb0] ;  /* 0x0000b00001087983 */ /* 0x000ea20000300800 */
[----:B------:R-:W2:Y:S04]  /*25300*/  LDL.LU R9, [R1+0xb4] ;  /* 0x0000b40001097983 */ /* 0x000ea80000300800 */
[----:B0-----:R-:W2:Y:S01]  /*25310*/  LDL.LU R10, [R1+0xb8] ;  /* 0x0000b800010a7983 */ /* 0x001ea20000300800 */
[----:B------:R-:W2:Y:S03]  /*25320*/  LDL.LU R11, [R1+0xbc] ;  /* 0x0000bc00010b7983 */ /* 0x000ea60000300800 */
[----:B--2---:R-:W-:Y:S01]  /*25330*/  STL.64 [R1+0xd88], R10 ;  /* 0x000d880a01007387 */ /* 0x004fe20000100a00 */
[----:B------:R-:W-:Y:S02]  /*25340*/  STL.64 [R1+0xd80], R8 ;  /* 0x000d800801007387 */ /* 0x000fe40000100a00 */
[----:B------:R-:W2:Y:S02]  /*25350*/  LDL.LU R24, [R1+0xe0] ;  /* 0x0000e00001187983 */ /* 0x000ea40000300800 */
[----:B------:R-:W2:Y:S01]  /*25360*/  LDL.LU R25, [R1+0xe4] ;  /* 0x0000e40001197983 */ /* 0x000ea20000300800 */
[----:B------:R-:W2:Y:S01]  /*25370*/  LDL.LU R26, [R1+0xe8] ;  /* 0x0000e800011a7983 */ /* 0x000ea20000300800 */
[----:B------:R-:W2:Y:S03]  /*25380*/  LDL.LU R27, [R1+0xec] ;  /* 0x0000ec00011b7983 */ /* 0x000ea60000300800 */
        /* <DEDUP_REMOVED lines=14> */
[----:B------:R0:W-:Y:S01]  /*25470*/  STL.64 [R1+0xda0], R10 ;  /* 0x000da00a01007387 */ /* 0x0001e20000100a00 */
[----:B------:R-:W3:Y:S02]  /*25480*/  LDL.LU R16, [R1+0x88c] ;  /* 0x00088c0001107983 */ /* 0x000ee40000300800 */
[----:B------:R-:W3:Y:S02]  /*25490*/  LDL.LU R21, [R1+0x884] ;  /* 0x0008840001157983 */ /* 0x000ee40000300800 */
[----:B------:R-:W3:Y:S02]  /*254a0*/  LDL.LU R20, [R1+0x69c] ;  /* 0x00069c0001147983 */ /* 0x000ee40000300800 */
[----:B0-----:R-:W-:Y:S02]  /*254b0*/  IMAD.MOV.U32 R11, RZ, RZ, R12 ;  /* 0x000000ffff0b7224 */ /* 0x001fe400078e000c */
[----:B------:R-:W-:Y:S01]  /*254c0*/  IMAD.MOV.U32 R10, RZ, RZ, R13 ;  /* 0x000000ffff0a7224 */ /* 0x000fe200078e000d */
[C---:B--2---:R-:W-:Y:S11]  /*254d0*/  HMMA.16816.F32.BF16 R24, R4.reuse, R14, R24 ;  /* 0x0000000e0418723c */ /* 0x044ff60000041818 */
[----:B------:R-:W-:Y:S11]  /*254e0*/  @!UPT UIADD3 URZ, URZ, URZ, URZ ;  /* 0x0000003f3f3ff290 */ /* 0x000ff6000fffe03f */
[----:B------:R-:W-:Y:S01]  /*254f0*/  @!UPT UIADD3 URZ, URZ, URZ, URZ ;  /* 0x0000003f3f3ff290 */ /* 0x000fe2000fffe03f */
[----:B------:R-:W-:Y:S01]  /*25500*/  STL.64 [R1+0x470], R24 ;  /* 0x0004701801007387 */ /* 0x000fe20000100a00 */
[----:B------:R0:W-:Y:S03]  /*25510*/  STL.64 [R1+0x478], R26 ;  /* 0x0004781a01007387 */ /* 0x0001e60000100a00 */
[----:B0-----:R-:W3:Y:S01]  /*25520*/  LDL.LU.64 R26, [R1+0xde8] ;  /* 0x000de800011a7983 */ /* 0x001ee20000300a00 */
[----:B------:R-:W3:Y:S02]  /*25530*/  LDL.LU.64 R24, [R1+0xde0] ;  /* 0x000de00001187983 */ /* 0x000ee40000300a00 */
        /* <DEDUP_REMOVED lines=27> */
[----:B------:R-:W3:Y:S02]  /*256f0*/  LDL.LU.64 R24, [R1+0xdd0] ;  /* 0x000dd00001187983 */ /* 0x000ee40000300a00 */
[----:B---3--:R-:W-:Y:S01]  /*25700*/  HMMA.16816.F32.BF16 R4, R4, R22, R24 ;  /* 0x000000160404723c */ /* 0x008fe20000041818 */
[----:B------:R-:W2:Y:S01]  /*25710*/  LDL.LU.64 R26, [R1+0xdc8] ;  /* 0x000dc800011a7983 */ /* 0x000ea20000300a00 */
[----:B------:R-:W2:Y:S11]  /*25720*/  LDL.LU.64 R24, [R1+0xdc0] ;  /* 0x000dc00001187983 */ /* 0x000eb60000300a00 */
[----:B------:R-:W-:Y:S10]  /*25730*/  @!UPT UIADD3 URZ, URZ, URZ, URZ ;  /* 0x0000003f3f3ff290 */ /* 0x000ff4000fffe03f */
[----:B------:R-:W-:Y:S01]  /*25740*/  STL.64 [R1+0x3b0], R4 ;  /* 0x0003b00401007387 */ /* 0x000fe20000100a00 */
[----:B------:R0:W-:Y:S02]  /*25750*/  STL.64 [R1+0x3b8], R6 ;  /* 0x0003b80601007387 */ /* 0x0001e40000100a00 */
[----:B0-----:R-:W-:Y:S02]  /*25760*/  IMAD.MOV.U32 R6, RZ, RZ, R0 ;  /* 0x000000ffff067224 */ /* 0x001fe400078e0000 */
[----:B------:R-:W3:Y:S01]  /*25770*/  LDL.LU R0, [R1+0xdb8] ;  /* 0x000db80001007983 */ /* 0x000ee20000300800 */
[C---:B--2---:R-:W-:Y:S03]  /*25780*/  HMMA.16816.F32.BF16 R8, R24.reuse, R10, R12 ;  /* 0x0000000a1808723c */ /* 0x044fe6000004180c */
[----:B------:R-:W2:Y:S01]  /*25790*/  LDL.LU.64 R14, [R1+0xdb0] ;  /* 0x000db000010e7983 */ /* 0x000ea20000300a00 */
[----:B------:R-:W2:Y:S11]  /*257a0*/  LDL.LU.64 R12, [R1+0xda8] ;  /* 0x000da800010c7983 */ /* 0x000eb60000300a00 */
[----:B------:R-:W-:Y:S08]  /*257b0*/  @!UPT UIADD3 URZ, URZ, URZ, URZ ;  /* 0x0000003f3f3ff290 */ /* 0x000ff0000fffe03f */
        /* <DEDUP_REMOVED lines=9> */
[----:B0-----:R-:W2:Y:S01]  /*25850*/  LDL.LU.64 R10, [R1+0xd88] ;  /* 0x000d8800010a7983 */ /* 0x001ea20000300a00 */
[----:B------:R-:W2:Y:S02]  /*25860*/  LDL.LU.64 R8, [R1+0xd80] ;  /* 0x000d800001087983 */ /* 0x000ea40000300a00 */
[----:B------:R-:W-:-:S07]  /*25870*/  IMAD.MOV.U32 R7, RZ, RZ, R3 ;  /* 0x000000ffff077224 */ /* 0x000fce00078e0003 */
[C---:B--2---:R-:W-:Y:S01]  /*25880*/  HMMA.16816.F32.BF16 R4, R24.reuse, R6, R8 ;  /* 0x000000061804723c */ /* 0x044fe20000041808 */
[----:B------:R-:W2:Y:S11]  /*25890*/  LDL.LU.64 R10, [R1+0xd78] ;  /* 0x000d7800010a7983 */ /* 0x000eb60000300a00 */
[----:B------:R-:W-:Y:S11]  /*258a0*/  @!UPT UIADD3 URZ, URZ, URZ, URZ ;  /* 0x0000003f3f3ff290 */ /* 0x000ff6000fffe03f */
[----:B------:R-:W-:Y:S01]  /*258b0*/  STL.64 [R1+0x240], R4 ;  /* 0x0002400401007387 */ /* 0x000fe20000100a00 */
[----:B------:R0:W-:Y:S03]  /*258c0*/  STL.64 [R1+0x248], R6 ;  /* 0x0002480601007387 */ /* 0x0001e60000100a00 */
[----:B0-----:R-:W3:Y:S01]  /*258d0*/  LDL R6, [R1+0xcb0] ;  /* 0x000cb00001067983 */ /* 0x001ee20000100800 */
[----:B--2---:R-:W-:Y:S03]  /*258e0*/  HMMA.16816.F32.BF16 R8, R24, R10, R12 ;  /* 0x0000000a1808723c */ /* 0x004fe6000004180c */
[----:B---3--:R0:W-:Y:S01]  /*258f0*/  STL [R1+0xd24], R6 ;  /* 0x000d240601007387 */ /* 0x0081e20000100800 */
[----:B------:R-:W2:Y:S02]  /*25900*/  LDL.LU R4, [R1] ;  /* 0x0000000001047983 */ /* 0x000ea40000300800 */
[----:B------:R-:W2:Y:S02]  /*25910*/  LDL.LU R5, [R1+0x4] ;  /* 0x0000040001057983 */ /* 0x000ea40000300800 */
[----:B0-----:R-:W-:-:S02]  /*25920*/  IMAD.MOV.U32 R6, RZ, RZ, R0 ;  /* 0x000000ffff067224 */ /* 0x001fc400078e0000 */
[----:B------:R-:W3:Y:S01]  /*25930*/  LDL.LU R0, [R1+0xd70] ;  /* 0x000d700001007983 */ /* 0x000ee20000300800 */
[----:B------:R-:W2:Y:S02]  /*25940*/  LDL.LU.64 R14, [R1+0xd68] ;  /* 0x000d6800010e7983 */ /* 0x000ea40000300a00 */
[----:B------:R-:W2:Y:S10]  /*25950*/  LDL.LU.64 R12, [R1+0xd60] ;  /* 0x000d6000010c7983 */ /* 0x000eb40000300a00 */
[----:B------:R-:W-:Y:S01]  /*25960*/  STL.64 [R1+0x220], R8 ;  /* 0x0002200801007387 */ /* 0x000fe20000100a00 */
[----:B------:R0:W-:Y:S04]  /*25970*/  STL.64 [R1+0x228], R10 ;  /* 0x0002280a01007387 */ /* 0x0001e80000100a00 */
        /* <DEDUP_REMOVED lines=13> */
[----:B------:R0:W-:Y:S03]  /*25a50*/  STL.64 [R1+0x218], R14 ;  /* 0x0002180e01007387 */ /* 0x0001e60000100a00 */
[----:B0-----:R-:W3:Y:S01]  /*25a60*/  LDL.LU R15, [R1+0xd28] ;  /* 0x000d2800010f7983 */ /* 0x001ee20000300800 */
[----:B------:R-:W-:Y:S02]  /*25a70*/  IMAD.MOV.U32 R7, RZ, RZ, R29 ;  /* 0x000000ffff077224 */ /* 0x000fe400078e001d */
[----:B------:R-:W3:Y:S02]  /*25a80*/  LDL.LU R3, [R1+0x87c] ;  /* 0x00087c0001037983 */ /* 0x000ee40000300800 */
[----:B------:R-:W4:Y:S01]  /*25a90*/  LDL.LU R29, [R1+0x8a0] ;  /* 0x0008a000011d7983 */ /* 0x000f220000300800 */
[C---:B--2---:R-:W-:Y:S08]  /*25aa0*/  HMMA.16816.F32.BF16 R8, R24.reuse, R18, R8 ;  /* 0x000000121808723c */ /* 0x044ff00000041808 */
[----:B------:R-:W-:Y:S11]  /*25ab0*/  HMMA.16816.F32.BF16 R24, R24, R22, R4 ;  /* 0x000000161818723c */ /* 0x000ff60000041804 */
[----:B------:R-:W-:Y:S04]  /*25ac0*/  @!UPT UIADD3 URZ, URZ, URZ, URZ ;  /* 0x0000003f3f3ff290 */ /* 0x000fe8000fffe03f */
[----:B------:R0:W-:Y:S01]  /*25ad0*/  STL.64 [R1+0x1f0], R8 ;  /* 0x0001f00801007387 */ /* 0x0001e20000100a00 */
[----:B------:R-:W-:Y:S02]  /*25ae0*/  STL.64 [R1+0x1f8], R10 ;  /* 0x0001f80a01007387 */ /* 0x000fe40000100a00 */
[----:B0-----:R-:W-:Y:S01]  /*25af0*/  IMAD.MOV.U32 R8, RZ, RZ, c[0x0][0x188] ;  /* 0x00006200ff087624 */ /* 0x001fe200078e00ff */
[----:B---3--:R-:W-:-:S03]  /*25b00*/  IADD3 R15, R15, 0x1, RZ ;  /* 0x000000010f0f7810 */ /* 0x008fc60007ffe0ff */
[----:B------:R-:W-:Y:S02]  /*25b10*/  IMAD.SHL.U32 R8, R8, 0x40, RZ ;  /* 0x0000004008087824 */ /* 0x000fe400078e00ff */
[----:B------:R-:W-:Y:S02]  /*25b20*/  IMAD.MOV.U32 R4, RZ, RZ, R27 ;  /* 0x000000ffff047224 */ /* 0x000fe400078e001b */
[----:B------:R-:W-:Y:S01]  /*25b30*/  IMAD.SHL.U32 R8, R8, 0x2, RZ ;  /* 0x0000000208087824 */ /* 0x000fe200078e00ff */
[----:B------:R-:W-:Y:S01]  /*25b40*/  STL [R1+0x6a8], R15 ;  /* 0x0006a80f01007387 */ /* 0x000fe20000100800 */
[----:B------:R-:W-:Y:S02]  /*25b50*/  IMAD.MOV.U32 R5, RZ, RZ, R26 ;  /* 0x000000ffff057224 */ /* 0x000fe400078e001a */
[----:B------:R-:W2:Y:S02]  /*25b60*/  LDL.LU R6, [R1+0xd24] ;  /* 0x000d240001067983 */ /* 0x000ea40000300800 */
[----:B------:R-:W-:Y:S01]  /*25b70*/  STL.64 [R1+0xd0], R24 ;  /* 0x0000d01801007387 */ /* 0x000fe20000100a00 */
[-C--:B------:R-:W-:Y:S01]  /*25b80*/  IADD3 R0, P4, R0, R8.reuse, RZ ;  /* 0x0000000800007210 */ /* 0x080fe20007f9e0ff */
[----:B------:R-:W-:Y:S01]  /*25b90*/  STL.64 [R1+0xd8], R26 ;  /* 0x0000d81a01007387 */ /* 0x000fe20000100a00 */
[----:B------:R-:W-:Y:S02]  /*25ba0*/  STL [R1+0xd1c], R4 ;  /* 0x000d1c0401007387 */ /* 0x000fe40000100800 */
[----:B------:R-:W-:Y:S01]  /*25bb0*/  STL [R1+0xd18], R5 ;  /* 0x000d180501007387 */ /* 0x000fe20000100800 */
[----:B------:R0:W-:Y:S04]  /*25bc0*/  STL [R1+0x6a0], R0 ;  /* 0x0006a00001007387 */ /* 0x0001e80000100800 */
[----:B0-----:R-:W3:Y:S01]  /*25bd0*/  LDL.LU R0, [R1+0xd20] ;  /* 0x000d200001007983 */ /* 0x001ee20000300800 */
[----:B----4-:R-:W-:-:S02]  /*25be0*/  IADD3 R2, P5, R2, R8, RZ ;  /* 0x0000000802027210 */ /* 0x010fc40007fbe0ff */
[----:B------:R-:W-:-:S03]  /*25bf0*/  IADD3 R28, P1, R28, R8, RZ ;  /* 0x000000081c1c7210 */ /* 0x000fc60007f3e0ff */
[----:B------:R0:W-:Y:S04]  /*25c00*/  STL [R1+0x8a4], R2 ;  /* 0x0008a40201007387 */ /* 0x0001e80000100800 */
[----:B0-----:R-:W4:Y:S01]  /*25c10*/  LDL.LU R2, [R1+0x874] ;  /* 0x0008740001027983 */ /* 0x001f220000300800 */
[----:B------:R0:W-:Y:S03]  /*25c20*/  STL [R1+0x894], R28 ;  /* 0x0008941c01007387 */ /* 0x0001e60000100800 */
[----:B0-----:R-:W4:Y:S01]  /*25c30*/  LDL.LU R28, [R1+0x898] ;  /* 0x00089800011c7983 */ /* 0x001f220000300800 */
[-C--:B------:R-:W-:Y:S02]  /*25c40*/  IADD3 R17, P6, R17, R8.reuse, RZ ;  /* 0x0000000811117210 */ /* 0x080fe40007fde0ff */
[----:B------:R-:W-:-:S02]  /*25c50*/  IADD3 R16, P2, R16, R8, RZ ;  /* 0x0000000810107210 */ /* 0x000fc40007f5e0ff */
[----:B------:R-:W-:Y:S01]  /*25c60*/  IADD3 R21, P3, R21, R8, RZ ;  /* 0x0000000815157210 */ /* 0x000fe20007f7e0ff */
[----:B------:R-:W-:Y:S01]  /*25c70*/  STL [R1+0x89c], R17 ;  /* 0x00089c1101007387 */ /* 0x000fe20000100800 */
[----:B------:R-:W4:Y:S02]  /*25c80*/  LDL.LU R5, [R1+0x86c] ;  /* 0x00086c0001057983 */ /* 0x000f240000300800 */
[----:B------:R-:W-:Y:S02]  /*25c90*/  STL [R1+0x88c], R16 ;  /* 0x00088c1001007387 */ /* 0x000fe40000100800 */
[----:B------:R-:W4:Y:S01]  /*25ca0*/  LDL.LU R4, [R1+0x890] ;  /* 0x0008900001047983 */ /* 0x000f220000300800 */
[----:B------:R-:W-:Y:S01]  /*25cb0*/  STL [R1+0x884], R21 ;  /* 0x0008841501007387 */ /* 0x000fe20000100800 */
[----:B------:R-:W4:Y:S01]  /*25cc0*/  LDL.LU R24, [R1+0x864] ;  /* 0x0008640001187983 */ /* 0x000f220000300800 */
[----:B--2---:R-:W-:Y:S01]  /*25cd0*/  ISETP.NE.U32.AND P0, PT, R15, R6, PT ;  /* 0x000000060f00720c */ /* 0x004fe20003f05070 */
[----:B---3--:R-:W-:-:S05]  /*25ce0*/  IMAD.X R20, R20, 0x1, R0, P4 ;  /* 0x0000000114147824 */ /* 0x008fca00020e0600 */
[----:B------:R0:W-:Y:S01]  /*25cf0*/  STL [R1+0x69c], R20 ;  /* 0x00069c1401007387 */ /* 0x0001e20000100800 */
[----:B------:R-:W2:Y:S02]  /*25d00*/  LDL.LU R25, [R1+0x888] ;  /* 0x0008880001197983 */ /* 0x000ea40000300800 */
[----:B------:R-:W3:Y:S02]  /*25d10*/  LDL.LU R26, [R1+0x85c] ;  /* 0x00085c00011a7983 */ /* 0x000ee40000300800 */
[----:B------:R-:W3:Y:S01]  /*25d20*/  LDL.LU R27, [R1+0x880] ;  /* 0x00088000011b7983 */ /* 0x000ee20000300800 */
[----:B------:R-:W3:Y:S01]  /*25d30*/  LDL.LU R22, [R1+0x854] ;  /* 0x0008540001167983 */ /* 0x000ee20000300800 */
[----:B------:R-:W3:Y:S01]  /*25d40*/  LDL.LU R23, [R1+0x878] ;  /* 0x0008780001177983 */ /* 0x000ee20000300800 */
[-C--:B------:R-:W-:Y:S02]  /*25d50*/  IADD3 R3, P4, R3, R8.reuse, RZ ;  /* 0x0000000803037210 */ /* 0x080fe40007f9e0ff */
[----:B0-----:R-:W3:Y:S01]  /*25d60*/  LDL.LU R20, [R1+0x84c] ;  /* 0x00084c0001147983 */ /* 0x001ee20000300800 */
[----:B------:R-:W3:Y:S02]  /*25d70*/  LDL.LU R18, [R1+0x870] ;  /* 0x0008700001127983 */ /* 0x000ee40000300800 */
[----:B------:R-:W3:Y:S02]  /*25d80*/  LDL.LU R19, [R1+0x844] ;  /* 0x0008440001137983 */ /* 0x000ee40000300800 */
[----:B------:R-:W3:Y:S01]  /*25d90*/  LDL.LU R6, [R1+0x868] ;  /* 0x0008680001067983 */ /* 0x000ee20000300800 */
[----:B------:R0:W-:Y:S01]  /*25da0*/  STL [R1+0x87c], R3 ;  /* 0x00087c0301007387 */ /* 0x0001e20000100800 */
[----:B------:R-:W3:Y:S02]  /*25db0*/  LDL.LU R7, [R1+0x83c] ;  /* 0x00083c0001077983 */ /* 0x000ee40000300800 */
[----:B------:R-:W-:Y:S01]  /*25dc0*/  IMAD.X R29, R29, 0x1, R0, P5 ;  /* 0x000000011d1d7824 */ /* 0x000fe200028e0600 */
[----:B0-----:R-:W3:Y:S01]  /*25dd0*/  LDL.LU R3, [R1+0x860] ;  /* 0x0008600001037983 */ /* 0x001ee20000300800 */
[----:B------:R-:W3:Y:S02]  /*25de0*/  LDL.LU R9, [R1+0x834] ;  /* 0x0008340001097983 */ /* 0x000ee40000300800 */
[----:B------:R-:W3:Y:S02]  /*25df0*/  LDL.LU R10, [R1+0x858] ;  /* 0x00085800010a7983 */ /* 0x000ee40000300800 */
[----:B------:R-:W3:Y:S01]  /*25e00*/  LDL.LU R11, [R1+0x82c] ;  /* 0x00082c00010b7983 */ /* 0x000ee20000300800 */
[----:B------:R0:W-:Y:S01]  /*25e10*/  STL [R1+0x8a0], R29 ;  /* 0x0008a01d01007387 */ /* 0x0001e20000100800 */
[----:B------:R-:W3:Y:S02]  /*25e20*/  LDL.LU R12, [R1+0x850] ;  /* 0x00085000010c7983 */ /* 0x000ee40000300800 */
[----:B------:R-:W3:Y:S02]  /*25e30*/  LDL.LU R13, [R1+0x824] ;  /* 0x00082400010d7983 */ /* 0x000ee40000300800 */
[----:B------:R-:W3:Y:S01]  /*25e40*/  LDL.LU R14, [R1+0x848] ;  /* 0x00084800010e7983 */ /* 0x000ee20000300800 */
[----:B------:R-:W3:Y:S01]  /*25e50*/  LDL.LU R15, [R1+0x81c] ;  /* 0x00081c00010f7983 */ /* 0x000ee20000300800 */
[----:B----4-:R-:W-:-:S03]  /*25e60*/  IADD3 R2, P5, R2, R8, RZ ;  /* 0x0000000802027210 */ /* 0x010fc60007fbe0ff */
[----:B0-----:R-:W4:Y:S01]  /*25e70*/  LDL.LU R29, [R1+0x840] ;  /* 0x00084000011d7983 */ /* 0x001f220000300800 */
[----:B------:R-:W4:Y:S02]  /*25e80*/  LDL.LU R17, [R1+0x814] ;  /* 0x0008140001117983 */ /* 0x000f240000300800 */
[----:B------:R0:W-:Y:S02]  /*25e90*/  STL [R1+0x874], R2 ;  /* 0x0008740201007387 */ /* 0x0001e40000100800 */
[--C-:B------:R-:W-:Y:S01]  /*25ea0*/  IMAD.X R28, R28, 0x1, R0.reuse, P6 ;  /* 0x000000011c1c7824 */ /* 0x100fe200030e0600 */
[----:B0-----:R-:W4:Y:S01]  /*25eb0*/  LDL.LU R2, [R1+0x838] ;  /* 0x0008380001027983 */ /* 0x001f220000300800 */
[----:B------:R-:W4:Y:S02]  /*25ec0*/  LDL.LU R16, [R1+0x80c] ;  /* 0x00080c0001107983 */ /* 0x000f240000300800 */
[----:B------:R-:W4:Y:S02]  /*25ed0*/  LDL.LU R21, [R1+0x830] ;  /* 0x0008300001157983 */ /* 0x000f240000300800 */
[----:B------:R0:W-:Y:S02]  /*25ee0*/  STL [R1+0x898], R28 ;  /* 0x0008981c01007387 */ /* 0x0001e40000100800 */
[----:B0-----:R-:W4:Y:S01]  /*25ef0*/  LDL.LU R28, [R1+0x804] ;  /* 0x00080400011c7983 */ /* 0x001f220000300800 */
[-C--:B------:R-:W-:Y:S01]  /*25f00*/  IADD3 R5, P6, R5, R8.reuse, RZ ;  /* 0x0000000805057210 */ /* 0x080fe20007fde0ff */
[----:B------:R-:W-:Y:S01]  /*25f10*/  IMAD.X R4, R4, 0x1, R0, P1 ;  /* 0x0000000104047824 */ /* 0x000fe200008e0600 */
[----:B------:R-:W-:-:S03]  /*25f20*/  IADD3 R24, P1, R24, R8, RZ ;  /* 0x0000000818187210 */ /* 0x000fc60007f3e0ff */
[----:B------:R-:W-:Y:S01]  /*25f30*/  STL [R1+0x86c], R5 ;  /* 0x00086c0501007387 */ /* 0x000fe20000100800 */
[----:B------:R-:W-:Y:S02]  /*25f40*/  STL [R1+0x890], R4 ;  /* 0x0008900401007387 */ /* 0x000fe40000100800 */
[----:B------:R-:W-:Y:S02]  /*25f50*/  STL [R1+0x864], R24 ;  /* 0x0008641801007387 */ /* 0x000fe40000100800 */
[--C-:B--2---:R-:W-:Y:S01]  /*25f60*/  IMAD.X R25, R25, 0x1, R0.reuse, P2 ;  /* 0x0000000119197824 */ /* 0x104fe200010e0600 */
[-C--:B---3--:R-:W-:Y:S01]  /*25f70*/  IADD3 R26, P2, R26, R8.reuse, RZ ;  /* 0x000000081a1a7210 */ /* 0x088fe20007f5e0ff */
[--C-:B------:R-:W-:Y:S02]  /*25f80*/  IMAD.X R27, R27, 0x1, R0.reuse, P3 ;  /* 0x000000011b1b7824 */ /* 0x100fe400018e0600 */
[----:B------:R-:W-:Y:S01]  /*25f90*/  IMAD.X R23, R23, 0x1, R0, P4 ;  /* 0x0000000117177824 */ /* 0x000fe200020e0600 */
[-C--:B------:R-:W-:Y:S01]  /*25fa0*/  IADD3 R22, P3, R22, R8.reuse, RZ ;  /* 0x0000000816167210 */ /* 0x080fe20007f7e0ff */
[----:B------:R-:W-:Y:S01]  /*25fb0*/  STL [R1+0x888], R25 ;  /* 0x0008881901007387 */ /* 0x000fe20000100800 */
[----:B------:R-:W-:-:S03]  /*25fc0*/  IADD3 R20, P4, R20, R8, RZ ;  /* 0x0000000814147210 */ /* 0x000fc60007f9e0ff */
[----:B------:R-:W-:Y:S01]  /*25fd0*/  STL [R1+0x85c], R26 ;  /* 0x00085c1a01007387 */ /* 0x000fe20000100800 */
[----:B------:R-:W-:Y:S02]  /*25fe0*/  STL [R1+0x880], R27 ;  /* 0x0008801b01007387 */ /* 0x000fe40000100800 */
[--C-:B------:R-:W-:Y:S01]  /*25ff0*/  IMAD.X R18, R18, 0x1, R0.reuse, P5 ;  /* 0x0000000112127824 */ /* 0x100fe200028e0600 */
[-C--:B------:R-:W-:Y:S01]  /*26000*/  IADD3 R19, P5, R19, R8.reuse, RZ ;  /* 0x0000000813137210 */ /* 0x080fe20007fbe0ff */
[----:B------:R0:W-:Y:S01]  /*26010*/  STL [R1+0x84c], R20 ;  /* 0x00084c1401007387 */ /* 0x0001e20000100800 */
[----:B------:R-:W-:Y:S02]  /*26020*/  STL [R1+0x854], R22 ;  /* 0x0008541601007387 */ /* 0x000fe40000100800 */
[--C-:B------:R-:W-:Y:S01]  /*26030*/  IMAD.X R6, R6, 0x1, R0.reuse, P6 ;  /* 0x0000000106067824 */ /* 0x100fe200030e0600 */
[-C--:B------:R-:W-:Y:S01]  /*26040*/  IADD3 R7, P6, R7, R8.reuse, RZ ;  /* 0x0000000807077210 */ /* 0x080fe20007fde0ff */
[--C-:B------:R-:W-:Y:S01]  /*26050*/  IMAD.X R3, R3, 0x1, R0.reuse, P1 ;  /* 0x0000000103037824 */ /* 0x100fe200008e0600 */
[----:B0-----:R-:W2:Y:S01]  /*26060*/  LDL.LU R20, [R1+0x828] ;  /* 0x0008280001147983 */ /* 0x001ea20000300800 */
[----:B------:R-:W-:Y:S02]  /*26070*/  STL [R1+0x878], R23 ;  /* 0x0008781701007387 */ /* 0x000fe40000100800 */
[----:B------:R-:W-:Y:S02]  /*26080*/  STL [R1+0x870], R18 ;  /* 0x0008701201007387 */ /* 0x000fe40000100800 */
[----:B------:R-:W-:Y:S01]  /*26090*/  STL [R1+0x844], R19 ;  /* 0x0008441301007387 */ /* 0x000fe20000100800 */
[----:B------:R-:W-:Y:S01]  /*260a0*/  IADD3 R9, P1, R9, R8, RZ ;  /* 0x0000000809097210 */ /* 0x000fe20007f3e0ff */
[----:B------:R0:W-:Y:S01]  /*260b0*/  STL [R1+0x860], R3 ;  /* 0x0008600301007387 */ /* 0x0001e20000100800 */
[----:B------:R-:W-:-:S02]  /*260c0*/  IMAD.X R10, R10, 0x1, R0, P2 ;  /* 0x000000010a0a7824 */ /* 0x000fc400010e0600 */
[----:B------:R-:W-:Y:S01]  /*260d0*/  STL [R1+0x868], R6 ;  /* 0x0008680601007387 */ /* 0x000fe20000100800 */
[-C--:B------:R-:W-:Y:S01]  /*260e0*/  IADD3 R11, P2, R11, R8.reuse, RZ ;  /* 0x000000080b0b7210 */ /* 0x080fe20007f5e0ff */
[--C-:B------:R-:W-:Y:S01]  /*260f0*/  IMAD.X R12, R12, 0x1, R0.reuse, P3 ;  /* 0x000000010c0c7824 */ /* 0x100fe200018e0600 */
[-C--:B------:R-:W-:Y:S01]  /*26100*/  IADD3 R13, P3, R13, R8.reuse, RZ ;  /* 0x000000080d0d7210 */ /* 0x080fe20007f7e0ff */
[--C-:B------:R-:W-:Y:S02]  /*26110*/  IMAD.X R14, R14, 0x1, R0.reuse, P4 ;  /* 0x000000010e0e7824 */ /* 0x100fe400020e0600 */
[--C-:B----4-:R-:W-:Y:S01]  /*26120*/  IMAD.X R29, R29, 0x1, R0.reuse, P5 ;  /* 0x000000011d1d7824 */ /* 0x110fe200028e0600 */
[----:B0-----:R-:W3:Y:S01]  /*26130*/  LDL.LU R3, [R1+0x7fc] ;  /* 0x0007fc0001037983 */ /* 0x001ee20000300800 */
[----:B------:R-:W-:Y:S02]  /*26140*/  STL [R1+0x83c], R7 ;  /* 0x00083c0701007387 */ /* 0x000fe40000100800 */
[----:B------:R-:W-:Y:S02]  /*26150*/  STL [R1+0x834], R9 ;  /* 0x0008340901007387 */ /* 0x000fe40000100800 */
[----:B------:R-:W-:Y:S01]  /*26160*/  STL [R1+0x858], R10 ;  /* 0x0008580a01007387 */ /* 0x000fe20000100800 */
[----:B------:R-:W-:Y:S01]  /*26170*/  STL [R1+0x82c], R11 ;  /* 0x00082c0b01007387 */ /* 0x000fe20000100800 */
[----:B------:R-:W-:Y:S02]  /*26180*/  STL [R1+0x850], R12 ;  /* 0x0008500c01007387 */ /* 0x000fe40000100800 */
[----:B------:R-:W-:Y:S02]  /*26190*/  STL [R1+0x824], R13 ;  /* 0x0008240d01007387 */ /* 0x000fe40000100800 */
[----:B------:R0:W-:Y:S01]  /*261a0*/  STL [R1+0x840], R29 ;  /* 0x0008401d01007387 */ /* 0x0001e20000100800 */
[----:B------:R-:W-:Y:S01]  /*261b0*/  STL [R1+0x848], R14 ;  /* 0x0008480e01007387 */ /* 0x000fe20000100800 */
[-C--:B------:R-:W-:Y:S01]  /*261c0*/  IADD3 R15, P4, R15, R8.reuse, RZ ;  /* 0x000000080f0f7210 */ /* 0x080fe20007f9e0ff */
[--C-:B------:R-:W-:Y:S01]  /*261d0*/  IMAD.X R2, R2, 0x1, R0.reuse, P6 ;  /* 0x0000000102027824 */ /* 0x100fe200030e0600 */
[-C--:B------:R-:W-:Y:S01]  /*261e0*/  IADD3 R17, P5, R17, R8.reuse, RZ ;  /* 0x0000000811117210 */ /* 0x080fe20007fbe0ff */
[----:B0-----:R-:W4:Y:S02]  /*261f0*/  LDL.LU R29, [R1+0x820] ;  /* 0x00082000011d7983 */ /* 0x001f240000300800 */
[----:B------:R-:W-:Y:S01]  /*26200*/  STL [R1+0x81c], R15 ;  /* 0x00081c0f01007387 */ /* 0x000fe20000100800 */
[-C--:B------:R-:W-:Y:S01]  /*26210*/  IADD3 R16, P6, R16, R8.reuse, RZ ;  /* 0x0000000810107210 */ /* 0x080fe20007fde0ff */
[----:B------:R0:W-:Y:S02]  /*26220*/  STL [R1+0x838], R2 ;  /* 0x0008380201007387 */ /* 0x0001e40000100800 */
[--C-:B------:R-:W-:Y:S01]  /*26230*/  IMAD.X R21, R21, 0x1, R0.reuse, P1 ;  /* 0x0000000115157824 */ /* 0x100fe200008e0600 */
[----:B------:R-:W-:Y:S01]  /*26240*/  IADD3 R28, P1, R28, R8, RZ ;  /* 0x000000081c1c7210 */ /* 0x000fe20007f3e0ff */
[----:B0-----:R-:W4:Y:S01]  /*26250*/  LDL.LU R2, [R1+0x7f4] ;  /* 0x0007f40001027983 */ /* 0x001f220000300800 */
[----:B------:R-:W-:Y:S02]  /*26260*/  STL [R1+0x814], R17 ;  /* 0x0008141101007387 */ /* 0x000fe40000100800 */
[----:B------:R-:W4:Y:S02]  /*26270*/  LDL.LU R5, [R1+0x818] ;  /* 0x0008180001057983 */ /* 0x000f240000300800 */
[----:B------:R-:W-:Y:S01]  /*26280*/  STL [R1+0x80c], R16 ;  /* 0x00080c1001007387 */ /* 0x000fe20000100800 */
[----:B------:R-:W4:Y:S01]  /*26290*/  LDL.LU R4, [R1+0x7ec] ;  /* 0x0007ec0001047983 */ /* 0x000f220000300800 */
[----:B------:R-:W-:Y:S02]  /*262a0*/  STL [R1+0x830], R21 ;  /* 0x0008301501007387 */ /* 0x000fe40000100800 */
[----:B------:R-:W4:Y:S02]  /*262b0*/  LDL.LU R24, [R1+0x810] ;  /* 0x0008100001187983 */ /* 0x000f240000300800 */
[----:B------:R0:W-:Y:S01]  /*262c0*/  STL [R1+0x804], R28 ;  /* 0x0008041c01007387 */ /* 0x0001e20000100800 */
[----:B------:R-:W4:Y:S01]  /*262d0*/  LDL.LU R25, [R1+0x7e4] ;  /* 0x0007e40001197983 */ /* 0x000f220000300800 */
[----:B------:R-:W4:Y:S02]  /*262e0*/  LDL.LU R26, [R1+0x808] ;  /* 0x00080800011a7983 */ /* 0x000f240000300800 */
[----:B------:R-:W4:Y:S02]  /*262f0*/  LDL.LU R27, [R1+0x7dc] ;  /* 0x0007dc00011b7983 */ /* 0x000f240000300800 */
[----:B------:R-:W4:Y:S01]  /*26300*/  LDL.LU R22, [R1+0x800] ;  /* 0x0008000001167983 */ /* 0x000f220000300800 */
[----:B------:R-:W4:Y:S04]  /*26310*/  LDL.LU R23, [R1+0x7d4] ;  /* 0x0007d40001177983 */ /* 0x000f280000300800 */
[----:B0-----:R-:W4:Y:S01]  /*26320*/  LDL.LU R28, [R1+0x7f8] ;  /* 0x0007f800011c7983 */ /* 0x001f220000300800 */
[----:B------:R-:W4:Y:S02]  /*26330*/  LDL.LU R18, [R1+0x7cc] ;  /* 0x0007cc0001127983 */ /* 0x000f240000300800 */
[----:B------:R-:W4:Y:S02]  /*26340*/  LDL.LU R19, [R1+0x7f0] ;  /* 0x0007f00001137983 */ /* 0x000f240000300800 */
[----:B------:R-:W4:Y:S02]  /*26350*/  LDL.LU R6, [R1+0x7c4] ;  /* 0x0007c40001067983 */ /* 0x000f240000300800 */
[----:B--2---:R-:W-:-:S05]  /*26360*/  IMAD.X R20, R20, 0x1, R0, P2 ;  /* 0x0000000114147824 */ /* 0x004fca00010e0600 */
[----:B------:R0:W-:Y:S01]  /*26370*/  STL [R1+0x828], R20 ;  /* 0x0008281401007387 */ /* 0x0001e20000100800 */
[----:B------:R-:W2:Y:S03]  /*26380*/  LDL.LU R7, [R1+0x7e8] ;  /* 0x0007e80001077983 */ /* 0x000ea60000300800 */
[----:B0-----:R-:W2:Y:S01]  /*26390*/  LDL.LU R20, [R1+0x7bc] ;  /* 0x0007bc0001147983 */ /* 0x001ea20000300800 */
[----:B---3--:R-:W-:Y:S01]  /*263a0*/  IADD3 R3, P2, R3, R8, RZ ;  /* 0x0000000803037210 */ /* 0x008fe20007f5e0ff */
[----:B------:R-:W3:Y:S02]  /*263b0*/  LDL.LU R9, [R1+0x7e0] ;  /* 0x0007e00001097983 */ /* 0x000ee40000300800 */
[----:B------:R-:W3:Y:S01]  /*263c0*/  LDL.LU R10, [R1+0x7b4] ;  /* 0x0007b400010a7983 */ /* 0x000ee20000300800 */
[----:B------:R-:W3:Y:S01]  /*263d0*/  LDL.LU R11, [R1+0x7d8] ;  /* 0x0007d800010b7983 */ /* 0x000ee20000300800 */
[----:B------:R0:W-:Y:S02]  /*263e0*/  STL [R1+0x7fc], R3 ;  /* 0x0007fc0301007387 */ /* 0x0001e40000100800 */
[----:B------:R-:W3:Y:S02]  /*263f0*/  LDL.LU R12, [R1+0x7ac] ;  /* 0x0007ac00010c7983 */ /* 0x000ee40000300800 */
[----:B------:R-:W3:Y:S01]  /*26400*/  LDL.LU R13, [R1+0x7d0] ;  /* 0x0007d000010d7983 */ /* 0x000ee20000300800 */
[----:B------:R-:W3:Y:S01]  /*26410*/  LDL.LU R14, [R1+0x7a4] ;  /* 0x0007a400010e7983 */ /* 0x000ee20000300800 */
[----:B------:R-:W3:Y:S03]  /*26420*/  LDL.LU R15, [R1+0x7c8] ;  /* 0x0007c800010f7983 */ /* 0x000ee60000300800 */
[----:B0-----:R-:W3:Y:S01]  /*26430*/  LDL.LU R3, [R1+0x79c] ;  /* 0x00079c0001037983 */ /* 0x001ee20000300800 */
[----:B------:R-:W3:Y:S02]  /*26440*/  LDL.LU R17, [R1+0x7c0] ;  /* 0x0007c00001117983 */ /* 0x000ee40000300800 */
[----:B----4-:R-:W-:-:S05]  /*26450*/  IMAD.X R29, R29, 0x1, R0, P3 ;  /* 0x000000011d1d7824 */ /* 0x010fca00018e0600 */
[----:B------:R0:W-:Y:S01]  /*26460*/  STL [R1+0x820], R29 ;  /* 0x0008201d01007387 */ /* 0x0001e20000100800 */
[----:B------:R-:W-:-:S03]  /*26470*/  IADD3 R2, P3, R2, R8, RZ ;  /* 0x0000000802027210 */ /* 0x000fc60007f7e0ff */
[----:B0-----:R-:W4:Y:S01]  /*26480*/  LDL.LU R29, [R1+0x794] ;  /* 0x00079400011d7983 */ /* 0x001f220000300800 */
[----:B------:R-:W4:Y:S02]  /*26490*/  LDL.LU R16, [R1+0x7b8] ;  /* 0x0007b80001107983 */ /* 0x000f240000300800 */
[----:B------:R-:W4:Y:S02]  /*264a0*/  LDL.LU R21, [R1+0x78c] ;  /* 0x00078c0001157983 */ /* 0x000f240000300800 */
[----:B------:R0:W-:Y:S02]  /*264b0*/  STL [R1+0x7f4], R2 ;  /* 0x0007f40201007387 */ /* 0x0001e40000100800 */
[--C-:B------:R-:W-:Y:S01]  /*264c0*/  IMAD.X R5, R5, 0x1, R0.reuse, P4 ;  /* 0x0000000105057824 */ /* 0x100fe200020e0600 */
[-C--:B------:R-:W-:Y:S01]  /*264d0*/  IADD3 R4, P4, R4, R8.reuse, RZ ;  /* 0x0000000804047210 */ /* 0x080fe20007f9e0ff */
[--C-:B------:R-:W-:Y:S01]  /*264e0*/  IMAD.X R24, R24, 0x1, R0.reuse, P5 ;  /* 0x0000000118187824 */ /* 0x100fe200028e0600 */
[-C--:B------:R-:W-:Y:S01]  /*264f0*/  IADD3 R25, P5, R25, R8.reuse, RZ ;  /* 0x0000000819197210 */ /* 0x080fe20007fbe0ff */
[--C-:B------:R-:W-:Y:S01]  /*26500*/  IMAD.X R26, R26, 0x1, R0.reuse, P6 ;  /* 0x000000011a1a7824 */ /* 0x100fe200030e0600 */
[----:B0-----:R-:W4:Y:S01]  /*26510*/  LDL.LU R2, [R1+0x7b0] ;  /* 0x0007b00001027983 */ /* 0x001f220000300800 */
[----:B------:R-:W-:Y:S01]  /*26520*/  STL [R1+0x818], R5 ;  /* 0x0008180501007387 */ /* 0x000fe20000100800 */
[----:B------:R-:W-:Y:S01]  /*26530*/  IADD3 R27, P6, R27, R8, RZ ;  /* 0x000000081b1b7210 */ /* 0x000fe20007fde0ff */
[----:B------:R-:W-:Y:S02]  /*26540*/  STL [R1+0x7ec], R4 ;  /* 0x0007ec0401007387 */ /* 0x000fe40000100800 */
[--C-:B------:R-:W-:Y:S01]  /*26550*/  IMAD.X R28, R28, 0x1, R0.reuse, P2 ;  /* 0x000000011c1c7824 */ /* 0x100fe200010e0600 */
[----:B------:R-:W-:Y:S01]  /*26560*/  STL [R1+0x810], R24 ;  /* 0x0008101801007387 */ /* 0x000fe20000100800 */
[----:B------:R-:W-:-:S02]  /*26570*/  IMAD.X R22, R22, 0x1, R0, P1 ;  /* 0x0000000116167824 */ /* 0x000fc400008e0600 */
[----:B------:R-:W-:Y:S02]  /*26580*/  STL [R1+0x7e4], R25 ;  /* 0x0007e41901007387 */ /* 0x000fe40000100800 */
[----:B------:R-:W-:Y:S01]  /*26590*/  STL [R1+0x808], R26 ;  /* 0x0008081a01007387 */ /* 0x000fe20000100800 */
[----:B------:R-:W-:Y:S01]  /*265a0*/  STL [R1+0x7dc], R27 ;  /* 0x0007dc1b01007387 */ /* 0x000fe20000100800 */
[----:B------:R0:W-:Y:S02]  /*265b0*/  STL [R1+0x7f8], R28 ;  /* 0x0007f81c01007387 */ /* 0x0001e40000100800 */
[----:B------:R-:W-:Y:S01]  /*265c0*/  STL [R1+0x800], R22 ;  /* 0x0008001601007387 */ /* 0x000fe20000100800 */
[----:B0-----:R-:W4:Y:S01]  /*265d0*/  LDL.LU R28, [R1+0x784] ;  /* 0x00078400011c7983 */ /* 0x001f220000300800 */
[-C--:B------:R-:W-:Y:S02]  /*265e0*/  IADD3 R23, P1, R23, R8.reuse, RZ ;  /* 0x0000000817177210 */ /* 0x080fe40007f3e0ff */
[-C--:B------:R-:W-:Y:S01]  /*265f0*/  IADD3 R18, P2, R18, R8.reuse, RZ ;  /* 0x0000000812127210 */ /* 0x080fe20007f5e0ff */
[--C-:B------:R-:W-:Y:S01]  /*26600*/  IMAD.X R19, R19, 0x1, R0.reuse, P3 ;  /* 0x0000000113137824 */ /* 0x100fe200018e0600 */
[-C--:B------:R-:W-:Y:S01]  /*26610*/  IADD3 R6, P3, R6, R8.reuse, RZ ;  /* 0x0000000806067210 */ /* 0x080fe20007f7e0ff */
[----:B------:R-:W-:Y:S02]  /*26620*/  STL [R1+0x7d4], R23 ;  /* 0x0007d41701007387 */ /* 0x000fe40000100800 */
[----:B------:R-:W-:Y:S02]  /*26630*/  STL [R1+0x7cc], R18 ;  /* 0x0007cc1201007387 */ /* 0x000fe40000100800 */
[----:B------:R-:W-:Y:S02]  /*26640*/  STL [R1+0x7f0], R19 ;  /* 0x0007f01301007387 */ /* 0x000fe40000100800 */
[--C-:B--2---:R-:W-:Y:S01]  /*26650*/  IMAD.X R7, R7, 0x1, R0.reuse, P4 ;  /* 0x0000000107077824 */ /* 0x104fe200020e0600 */
[-C--:B------:R-:W-:Y:S01]  /*26660*/  IADD3 R20, P4, R20, R8.reuse, RZ ;  /* 0x0000000814147210 */ /* 0x080fe20007f9e0ff */
[----:B---3--:R-:W-:Y:S01]  /*26670*/  IMAD.X R9, R9, 0x1, R0, P5 ;  /* 0x0000000109097824 */ /* 0x008fe200028e0600 */
[----:B------:R-:W-:-:S03]  /*26680*/  IADD3 R10, P5, R10, R8, RZ ;  /* 0x000000080a0a7210 */ /* 0x000fc60007fbe0ff */
[----:B------:R0:W-:Y:S01]  /*26690*/  STL [R1+0x7bc], R20 ;  /* 0x0007bc1401007387 */ /* 0x0001e20000100800 */
[----:B------:R-:W-:Y:S02]  /*266a0*/  STL [R1+0x7c4], R6 ;  /* 0x0007c40601007387 */ /* 0x000fe40000100800 */
[--C-:B------:R-:W-:Y:S01]  /*266b0*/  IMAD.X R11, R11, 0x1, R0.reuse, P6 ;  /* 0x000000010b0b7824 */ /* 0x100fe200030e0600 */
[-C--:B------:R-:W-:Y:S01]  /*266c0*/  IADD3 R12, P6, R12, R8.reuse, RZ ;  /* 0x000000080c0c7210 */ /* 0x080fe20007fde0ff */
[--C-:B------:R-:W-:Y:S02]  /*266d0*/  IMAD.X R13, R13, 0x1, R0.reuse, P1 ;  /* 0x000000010d0d7824 */ /* 0x100fe400008e0600 */
[--C-:B------:R-:W-:Y:S01]  /*266e0*/  IMAD.X R15, R15, 0x1, R0.reuse, P2 ;  /* 0x000000010f0f7824 */ /* 0x100fe200010e0600 */
[-C--:B------:R-:W-:Y:S01]  /*266f0*/  IADD3 R14, P1, R14, R8.reuse, RZ ;  /* 0x000000080e0e7210 */ /* 0x080fe20007f3e0ff */
[----:B0-----:R-:W2:Y:S01]  /*26700*/  LDL.LU R20, [R1+0x7a8] ;  /* 0x0007a80001147983 */ /* 0x001ea20000300800 */
[----:B------:R-:W-:Y:S02]  /*26710*/  STL [R1+0x7e8], R7 ;  /* 0x0007e80701007387 */ /* 0x000fe40000100800 */
[----:B------:R-:W-:Y:S01]  /*26720*/  STL [R1+0x7e0], R9 ;  /* 0x0007e00901007387 */ /* 0x000fe20000100800 */
[-C--:B------:R-:W-:Y:S01]  /*26730*/  IADD3 R3, P2, R3, R8.reuse, RZ ;  /* 0x0000000803037210 */ /* 0x080fe20007f5e0ff */
[----:B------:R-:W-:Y:S01]  /*26740*/  STL [R1+0x7b4], R10 ;  /* 0x0007b40a01007387 */ /* 0x000fe20000100800 */
[----:B------:R-:W-:Y:S02]  /*26750*/  STL [R1+0x7d8], R11 ;  /* 0x0007d80b01007387 */ /* 0x000fe40000100800 */
[----:B------:R-:W-:Y:S02]  /*26760*/  STL [R1+0x7ac], R12 ;  /* 0x0007ac0c01007387 */ /* 0x000fe40000100800 */
[----:B------:R-:W-:Y:S02]  /*26770*/  STL [R1+0x7d0], R13 ;  /* 0x0007d00d01007387 */ /* 0x000fe40000100800 */
[----:B------:R-:W-:Y:S01]  /*26780*/  IMAD.X R17, R17, 0x1, R0, P3 ;  /* 0x0000000111117824 */ /* 0x000fe200018e0600 */
[----:B------:R0:W-:Y:S01]  /*26790*/  STL [R1+0x79c], R3 ;  /* 0x00079c0301007387 */ /* 0x0001e20000100800 */
[----:B------:R-:W-:Y:S01]  /*267a0*/  STL [R1+0x7a4], R14 ;  /* 0x0007a40e01007387 */ /* 0x000fe20000100800 */
[----:B----4-:R-:W-:-:S02]  /*267b0*/  IADD3 R29, P3, R29, R8, RZ ;  /* 0x000000081d1d7210 */ /* 0x010fc40007f7e0ff */
[----:B0-----:R-:W3:Y:S01]  /*267c0*/  LDL.LU R3, [R1+0x77c] ;  /* 0x00077c0001037983 */ /* 0x001ee20000300800 */
[----:B------:R-:W-:Y:S02]  /*267d0*/  STL [R1+0x7c8], R15 ;  /* 0x0007c80f01007387 */ /* 0x000fe40000100800 */
[--C-:B------:R-:W-:Y:S01]  /*267e0*/  IMAD.X R16, R16, 0x1, R0.reuse, P4 ;  /* 0x0000000110107824 */ /* 0x100fe200020e0600 */
[----:B------:R0:W-:Y:S01]  /*267f0*/  STL [R1+0x794], R29 ;  /* 0x0007941d01007387 */ /* 0x0001e20000100800 */
[-C--:B------:R-:W-:Y:S01]  /*26800*/  IADD3 R21, P4, R21, R8.reuse, RZ ;  /* 0x0000000815157210 */ /* 0x080fe20007f9e0ff */
[--C-:B------:R-:W-:Y:S02]  /*26810*/  IMAD.X R2, R2, 0x1, R0.reuse, P5 ;  /* 0x0000000102027824 */ /* 0x100fe400028e0600 */
        /* <DEDUP_REMOVED lines=14> */
[----:B------:R-:W-:Y:S01]  /*26900*/  IADD3 R28, P5, R28, R8, RZ ;  /* 0x000000081c1c7210 */ /* 0x000fe20007fbe0ff */
[----:B------:R-:W4:Y:S02]  /*26910*/  LDL.LU R18, [R1+0x778] ;  /* 0x0007780001127983 */ /* 0x000f240000300800 */
[----:B------:R-:W4:Y:S01]  /*26920*/  LDL.LU R19, [R1+0x74c] ;  /* 0x00074c0001137983 */ /* 0x000f220000300800 */
[----:B------:R-:W4:Y:S01]  /*26930*/  LDL.LU R6, [R1+0x770] ;  /* 0x0007700001067983 */ /* 0x000f220000300800 */
[----:B------:R0:W-:Y:S02]  /*26940*/  STL [R1+0x784], R28 ;  /* 0x0007841c01007387 */ /* 0x0001e40000100800 */
[----:B------:R-:W4:Y:S01]  /*26950*/  LDL.LU R7, [R1+0x744] ;  /* 0x0007440001077983 */ /* 0x000f220000300800 */
[----:B0-----:R-:W4:Y:S01]  /*26960*/  LDL.LU R28, [R1+0x768] ;  /* 0x00076800011c7983 */ /* 0x001f220000300800 */
[----:B------:R-:W4:Y:S02]  /*26970*/  LDL.LU R9, [R1+0x73c] ;  /* 0x00073c0001097983 */ /* 0x000f240000300800 */
[----:B------:R-:W4:Y:S02]  /*26980*/  LDL.LU R10, [R1+0x760] ;  /* 0x00076000010a7983 */ /* 0x000f240000300800 */
[----:B------:R-:W4:Y:S02]  /*26990*/  LDL.LU R11, [R1+0x734] ;  /* 0x00073400010b7983 */ /* 0x000f240000300800 */
[----:B--2---:R-:W-:-:S05]  /*269a0*/  IMAD.X R20, R20, 0x1, R0, P6 ;  /* 0x0000000114147824 */ /* 0x004fca00030e0600 */
[----:B------:R0:W-:Y:S01]  /*269b0*/  STL [R1+0x7a8], R20 ;  /* 0x0007a81401007387 */ /* 0x0001e20000100800 */
[----:B------:R-:W2:Y:S02]  /*269c0*/  LDL.LU R12, [R1+0x758] ;  /* 0x00075800010c7983 */ /* 0x000ea40000300800 */
[----:B------:R-:W2:Y:S02]  /*269d0*/  LDL.LU R13, [R1+0x72c] ;  /* 0x00072c00010d7983 */ /* 0x000ea40000300800 */
[----:B------:R-:W2:Y:S01]  /*269e0*/  LDL.LU R14, [R1+0x750] ;  /* 0x00075000010e7983 */ /* 0x000ea20000300800 */
[----:B------:R-:W2:Y:S04]  /*269f0*/  LDL.LU R15, [R1+0x724] ;  /* 0x00072400010f7983 */ /* 0x000ea80000300800 */
[----:B0-----:R-:W2:Y:S01]  /*26a00*/  LDL.LU R20, [R1+0x748] ;  /* 0x0007480001147983 */ /* 0x001ea20000300800 */
[----:B------:R-:W2:Y:S01]  /*26a10*/  LDL.LU R17, [R1+0x71c] ;  /* 0x00071c0001117983 */ /* 0x000ea20000300800 */
[----:B---3--:R-:W-:-:S05]  /*26a20*/  IADD3 R3, P6, R3, R8, RZ ;  /* 0x0000000803037210 */ /* 0x008fca0007fde0ff */
[----:B------:R0:W-:Y:S01]  /*26a30*/  STL [R1+0x77c], R3 ;  /* 0x00077c0301007387 */ /* 0x0001e20000100800 */
[----:B----4-:R-:W-:-:S03]  /*26a40*/  IMAD.X R29, R29, 0x1, R0, P1 ;  /* 0x000000011d1d7824 */ /* 0x010fc600008e0600 */
[----:B0-----:R-:W3:Y:S01]  /*26a50*/  LDL.LU R3, [R1+0x740] ;  /* 0x0007400001037983 */ /* 0x001ee20000300800 */
[----:B------:R-:W4:Y:S01]  /*26a60*/  LDL.LU R16, [R1+0x714] ;  /* 0x0007140001107983 */ /* 0x000f220000300800 */
[-C--:B------:R-:W-:Y:S01]  /*26a70*/  IADD3 R5, P1, R5, R8.reuse, RZ ;  /* 0x0000000805057210 */ /* 0x080fe20007f3e0ff */
[----:B------:R-:W4:Y:S02]  /*26a80*/  LDL.LU R21, [R1+0x738] ;  /* 0x0007380001157983 */ /* 0x000f240000300800 */
[--C-:B------:R-:W-:Y:S01]  /*26a90*/  IMAD.X R4, R4, 0x1, R0.reuse, P2 ;  /* 0x0000000104047824 */ /* 0x100fe200010e0600 */
[----:B------:R0:W-:Y:S01]  /*26aa0*/  STL [R1+0x7a0], R29 ;  /* 0x0007a01d01007387 */ /* 0x0001e20000100800 */
[-C--:B------:R-:W-:Y:S01]  /*26ab0*/  IADD3 R24, P2, R24, R8.reuse, RZ ;  /* 0x0000000818187210 */ /* 0x080fe20007f5e0ff */
[--C-:B------:R-:W-:Y:S01]  /*26ac0*/  IMAD.X R25, R25, 0x1, R0.reuse, P3 ;  /* 0x0000000119197824 */ /* 0x100fe200018e0600 */
[----:B------:R-:W-:Y:S01]  /*26ad0*/  IADD3 R26, P3, R26, R8, RZ ;  /* 0x000000081a1a7210 */ /* 0x000fe20007f7e0ff */
[----:B------:R-:W-:-:S02]  /*26ae0*/  IMAD.X R27, R27, 0x1, R0, P4 ;  /* 0x000000011b1b7824 */ /* 0x000fc400020e0600 */
[--C-:B------:R-:W-:Y:S01]  /*26af0*/  IMAD.X R23, R23, 0x1, R0.reuse, P5 ;  /* 0x0000000117177824 */ /* 0x100fe200028e0600 */
[-C--:B------:R-:W-:Y:S01]  /*26b00*/  IADD3 R22, P4, R22, R8.reuse, RZ ;  /* 0x0000000816167210 */ /* 0x080fe20007f9e0ff */
[----:B0-----:R-:W4:Y:S01]  /*26b10*/  LDL.LU R29, [R1+0x70c] ;  /* 0x00070c00011d7983 */ /* 0x001f220000300800 */
[----:B------:R-:W-:Y:S02]  /*26b20*/  STL [R1+0x774], R5 ;  /* 0x0007740501007387 */ /* 0x000fe40000100800 */
[----:B------:R-:W-:Y:S01]  /*26b30*/  STL [R1+0x798], R4 ;  /* 0x0007980401007387 */ /* 0x000fe20000100800 */
[-C--:B------:R-:W-:Y:S01]  /*26b40*/  IADD3 R2, P5, R2, R8.reuse, RZ ;  /* 0x0000000802027210 */ /* 0x080fe20007fbe0ff */
[----:B------:R-:W-:Y:S01]  /*26b50*/  STL [R1+0x76c], R24 ;  /* 0x00076c1801007387 */ /* 0x000fe20000100800 */
[----:B------:R-:W-:Y:S02]  /*26b60*/  STL [R1+0x790], R25 ;  /* 0x0007901901007387 */ /* 0x000fe40000100800 */
[----:B------:R-:W-:Y:S02]  /*26b70*/  STL [R1+0x764], R26 ;  /* 0x0007641a01007387 */ /* 0x000fe40000100800 */
[----:B------:R-:W-:Y:S01]  /*26b80*/  STL [R1+0x788], R27 ;  /* 0x0007881b01007387 */ /* 0x000fe20000100800 */
[----:B------:R0:W-:Y:S01]  /*26b90*/  STL [R1+0x754], R2 ;  /* 0x0007540201007387 */ /* 0x0001e20000100800 */
[----:B------:R-:W-:Y:S02]  /*26ba0*/  STL [R1+0x75c], R22 ;  /* 0x00075c1601007387 */ /* 0x000fe40000100800 */
[--C-:B------:R-:W-:Y:S01]  /*26bb0*/  IMAD.X R18, R18, 0x1, R0.reuse, P6 ;  /* 0x0000000112127824 */ /* 0x100fe200030e0600 */
[----:B------:R-:W-:Y:S01]  /*26bc0*/  IADD3 R19, P6, R19, R8, RZ ;  /* 0x0000000813137210 */ /* 0x000fe20007fde0ff */
[----:B------:R-:W-:-:S02]  /*26bd0*/  IMAD.X R6, R6, 0x1, R0, P1 ;  /* 0x0000000106067824 */ /* 0x000fc400008e0600 */
[----:B------:R-:W-:Y:S01]  /*26be0*/  IMAD.X R28, R28, 0x1, R0, P2 ;  /* 0x000000011c1c7824 */ /* 0x000fe200010e0600 */
[----:B0-----:R-:W4:Y:S01]  /*26bf0*/  LDL.LU R2, [R1+0x730] ;  /* 0x0007300001027983 */ /* 0x001f220000300800 */
[----:B------:R-:W-:Y:S02]  /*26c00*/  STL [R1+0x780], R23 ;  /* 0x0007801701007387 */ /* 0x000fe40000100800 */
[----:B------:R-:W-:Y:S02]  /*26c10*/  STL [R1+0x778], R18 ;  /* 0x0007781201007387 */ /* 0x000fe40000100800 */
[----:B------:R-:W-:Y:S01]  /*26c20*/  STL [R1+0x74c], R19 ;  /* 0x00074c1301007387 */ /* 0x000fe20000100800 */
[----:B------:R0:W-:Y:S01]  /*26c30*/  STL [R1+0x768], R28 ;  /* 0x0007681c01007387 */ /* 0x0001e20000100800 */
[----:B------:R-:W-:Y:S03]  /*26c40*/  STL [R1+0x770], R6 ;  /* 0x0007700601007387 */ /* 0x000fe60000100800 */
[----:B0-----:R-:W4:Y:S01]  /*26c50*/  LDL.LU R28, [R1+0x704] ;  /* 0x00070400011c7983 */ /* 0x001f220000300800 */
[----:B------:R-:W-:-:S02]  /*26c60*/  IADD3 R7, P1, R7, R8, RZ ;  /* 0x0000000807077210 */ /* 0x000fc40007f3e0ff */
[-C--:B------:R-:W-:Y:S01]  /*26c70*/  IADD3 R9, P2, R9, R8.reuse, RZ ;  /* 0x0000000809097210 */ /* 0x080fe20007f5e0ff */
[--C-:B------:R-:W-:Y:S01]  /*26c80*/  IMAD.X R10, R10, 0x1, R0.reuse, P3 ;  /* 0x000000010a0a7824 */ /* 0x100fe200018e0600 */
[-C--:B------:R-:W-:Y:S01]  /*26c90*/  IADD3 R11, P3, R11, R8.reuse, RZ ;  /* 0x000000080b0b7210 */ /* 0x080fe20007f7e0ff */
[----:B------:R-:W-:Y:S02]  /*26ca0*/  STL [R1+0x744], R7 ;  /* 0x0007440701007387 */ /* 0x000fe40000100800 */
[----:B------:R-:W-:Y:S02]  /*26cb0*/  STL [R1+0x73c], R9 ;  /* 0x00073c0901007387 */ /* 0x000fe40000100800 */
[----:B------:R-:W-:Y:S02]  /*26cc0*/  STL [R1+0x760], R10 ;  /* 0x0007600a01007387 */ /* 0x000fe40000100800 */
[----:B------:R-:W-:Y:S02]  /*26cd0*/  STL [R1+0x734], R11 ;  /* 0x0007340b01007387 */ /* 0x000fe40000100800 */
[--C-:B--2---:R-:W-:Y:S01]  /*26ce0*/  IMAD.X R12, R12, 0x1, R0.reuse, P4 ;  /* 0x000000010c0c7824 */ /* 0x104fe200020e0600 */
[-C--:B------:R-:W-:Y:S01]  /*26cf0*/  IADD3 R13, P4, R13, R8.reuse, RZ ;  /* 0x000000080d0d7210 */ /* 0x080fe20007f9e0ff */
[----:B------:R-:W-:Y:S01]  /*26d00*/  IMAD.X R14, R14, 0x1, R0, P5 ;  /* 0x000000010e0e7824 */ /* 0x000fe200028e0600 */
[----:B------:R-:W-:-:S02]  /*26d10*/  IADD3 R15, P5, R15, R8, RZ ;  /* 0x000000080f0f7210 */ /* 0x000fc40007fbe0ff */
[----:B------:R-:W-:Y:S01]  /*26d20*/  STL [R1+0x758], R12 ;  /* 0x0007580c01007387 */ /* 0x000fe20000100800 */
[----:B------:R-:W-:-:S03]  /*26d30*/  IMAD.X R20, R20, 0x1, R0, P6 ;  /* 0x0000000114147824 */ /* 0x000fc600030e0600 */
[----:B------:R-:W-:Y:S01]  /*26d40*/  STL [R1+0x72c], R13 ;  /* 0x00072c0d01007387 */ /* 0x000fe20000100800 */
[----:B------:R-:W-:-:S03]  /*26d50*/  IADD3 R17, P6, R17, R8, RZ ;  /* 0x0000000811117210 */ /* 0x000fc60007fde0ff */
[----:B------:R0:W-:Y:S01]  /*26d60*/  STL [R1+0x748], R20 ;  /* 0x0007481401007387 */ /* 0x0001e20000100800 */
[----:B------:R-:W-:Y:S03]  /*26d70*/  STL [R1+0x750], R14 ;  /* 0x0007500e01007387 */ /* 0x000fe60000100800 */
[----:B0-----:R-:W2:Y:S01]  /*26d80*/  LDL.LU R20, [R1+0x728] ;  /* 0x0007280001147983 */ /* 0x001ea20000300800 */
[----:B---3--:R-:W-:-:S03]  /*26d90*/  IMAD.X R3, R3, 0x1, R0, P1 ;  /* 0x0000000103037824 */ /* 0x008fc600008e0600 */
[----:B------:R-:W-:Y:S01]  /*26da0*/  STL [R1+0x724], R15 ;  /* 0x0007240f01007387 */ /* 0x000fe20000100800 */
[-C--:B----4-:R-:W-:Y:S01]  /*26db0*/  IADD3 R16, P1, R16, R8.reuse, RZ ;  /* 0x0000000810107210 */ /* 0x090fe20007f3e0ff */
[--C-:B------:R-:W-:Y:S02]  /*26dc0*/  IMAD.X R21, R21, 0x1, R0.reuse, P2 ;  /* 0x0000000115157824 */ /* 0x100fe400010e0600 */
[----:B------:R0:W-:Y:S04]  /*26dd0*/  STL [R1+0x740], R3 ;  /* 0x0007400301007387 */ /* 0x0001e80000100800 */
[----:B0-----:R-:W3:Y:S01]  /*26de0*/  LDL.LU R3, [R1+0x6fc] ;  /* 0x0006fc0001037983 */ /* 0x001ee20000300800 */
[----:B------:R-:W-:Y:S01]  /*26df0*/  STL [R1+0x71c], R17 ;  /* 0x00071c1101007387 */ /* 0x000fe20000100800 */
[-C--:B------:R-:W-:Y:S01]  /*26e00*/  IADD3 R29, P2, R29, R8.reuse, RZ ;  /* 0x000000081d1d7210 */ /* 0x080fe20007f5e0ff */
[----:B------:R-:W4:Y:S01]  /*26e10*/  LDL.LU R4, [R1+0x720] ;  /* 0x0007200001047983 */ /* 0x000f220000300800 */
[----:B------:R-:W-:Y:S01]  /*26e20*/  STL [R1+0x714], R16 ;  /* 0x0007141001007387 */ /* 0x000fe20000100800 */
[----:B------:R-:W4:Y:S02]  /*26e30*/  LDL.LU R5, [R1+0x6f4] ;  /* 0x0006f40001057983 */ /* 0x000f240000300800 */
[----:B------:R-:W-:Y:S02]  /*26e40*/  STL [R1+0x738], R21 ;  /* 0x0007381501007387 */ /* 0x000fe40000100800 */
[----:B------:R-:W4:Y:S01]  /*26e50*/  LDL.LU R24, [R1+0x718] ;  /* 0x0007180001187983 */ /* 0x000f220000300800 */
[----:B------:R0:W-:Y:S01]  /*26e60*/  STL [R1+0x70c], R29 ;  /* 0x00070c1d01007387 */ /* 0x0001e20000100800 */
[----:B------:R-:W4:Y:S02]  /*26e70*/  LDL.LU R25, [R1+0x6ec] ;  /* 0x0006ec0001197983 */ /* 0x000f240000300800 */
[----:B------:R-:W4:Y:S02]  /*26e80*/  LDL.LU R26, [R1+0x710] ;  /* 0x00071000011a7983 */ /* 0x000f240000300800 */
[----:B------:R-:W4:Y:S01]  /*26e90*/  LDL.LU R27, [R1+0x6e4] ;  /* 0x0006e400011b7983 */ /* 0x000f220000300800 */
[----:B------:R-:W4:Y:S01]  /*26ea0*/  LDL.LU R22, [R1+0x708] ;  /* 0x0007080001167983 */ /* 0x000f220000300800 */
[----:B------:R-:W4:Y:S02]  /*26eb0*/  LDL.LU R23, [R1+0x6dc] ;  /* 0x0006dc0001177983 */ /* 0x000f240000300800 */
[--C-:B------:R-:W-:Y:S01]  /*26ec0*/  IMAD.X R2, R2, 0x1, R0.reuse, P3 ;  /* 0x0000000102027824 */ /* 0x100fe200018e0600 */
[----:B0-----:R-:W4:Y:S01]  /*26ed0*/  LDL.LU R29, [R1+0x700] ;  /* 0x00070000011d7983 */ /* 0x001f220000300800 */
[----:B------:R-:W4:Y:S02]  /*26ee0*/  LDL.LU R18, [R1+0x6d4] ;  /* 0x0006d40001127983 */ /* 0x000f240000300800 */
[----:B------:R-:W4:Y:S02]  /*26ef0*/  LDL.LU R19, [R1+0x6f8] ;  /* 0x0006f80001137983 */ /* 0x000f240000300800 */
[----:B------:R-:W4:Y:S01]  /*26f00*/  LDL.LU R6, [R1+0x6cc] ;  /* 0x0006cc0001067983 */ /* 0x000f220000300800 */
[----:B------:R0:W-:Y:S01]  /*26f10*/  STL [R1+0x730], R2 ;  /* 0x0007300201007387 */ /* 0x0001e20000100800 */
[----:B------:R-:W4:Y:S03]  /*26f20*/  LDL.LU R7, [R1+0x6f0] ;  /* 0x0006f00001077983 */ /* 0x000f260000300800 */
[----:B0-----:R-:W4:Y:S01]  /*26f30*/  LDL.LU R2, [R1+0x6c4] ;  /* 0x0006c40001027983 */ /* 0x001f220000300800 */
[----:B------:R-:W-:Y:S01]  /*26f40*/  IADD3 R28, P3, R28, R8, RZ ;  /* 0x000000081c1c7210 */ /* 0x000fe20007f7e0ff */
[----:B------:R-:W4:Y:S02]  /*26f50*/  LDL.LU R9, [R1+0x6e8] ;  /* 0x0006e80001097983 */ /* 0x000f240000300800 */
[----:B------:R-:W4:Y:S01]  /*26f60*/  LDL.LU R10, [R1+0x6bc] ;  /* 0x0006bc00010a7983 */ /* 0x000f220000300800 */
[----:B------:R-:W4:Y:S01]  /*26f70*/  LDL.LU R11, [R1+0x6e0] ;  /* 0x0006e000010b7983 */ /* 0x000f220000300800 */
[----:B------:R0:W-:Y:S02]  /*26f80*/  STL [R1+0x704], R28 ;  /* 0x0007041c01007387 */ /* 0x0001e40000100800 */
[----:B------:R-:W4:Y:S02]  /*26f90*/  LDL.LU R12, [R1+0x6b4] ;  /* 0x0006b400010c7983 */ /* 0x000f240000300800 */
[----:B------:R-:W4:Y:S01]  /*26fa0*/  LDL.LU R13, [R1+0x6d8] ;  /* 0x0006d800010d7983 */ /* 0x000f220000300800 */
[----:B------:R-:W4:Y:S01]  /*26fb0*/  LDL.LU R14, [R1+0xca0] ;  /* 0x000ca000010e7983 */ /* 0x000f220000300800 */
[----:B------:R-:W4:Y:S03]  /*26fc0*/  LDL.LU R15, [R1+0x6d0] ;  /* 0x0006d000010f7983 */ /* 0x000f260000300800 */
[----:B0-----:R-:W4:Y:S01]  /*26fd0*/  LDL.LU R28, [R1+0x8c0] ;  /* 0x0008c000011c7983 */ /* 0x001f220000300800 */
[----:B------:R-:W4:Y:S02]  /*26fe0*/  LDL.LU R17, [R1+0x6c8] ;  /* 0x0006c80001117983 */ /* 0x000f240000300800 */
[----:B--2---:R-:W-:-:S05]  /*26ff0*/  IMAD.X R20, R20, 0x1, R0, P4 ;  /* 0x0000000114147824 */ /* 0x004fca00020e0600 */
[----:B------:R0:W-:Y:S04]  /*27000*/  STL [R1+0x728], R20 ;  /* 0x0007281401007387 */ /* 0x0001e80000100800 */
[----:B0-----:R-:W2:Y:S01]  /*27010*/  LDL.LU R20, [R1+0xc98] ;  /* 0x000c980001147983 */ /* 0x001ea20000300800 */
[----:B------:R-:W2:Y:S02]  /*27020*/  LDL.LU R16, [R1+0x6c0] ;  /* 0x0006c00001107983 */ /* 0x000ea40000300800 */
[----:B------:R-:W2:Y:S01]  /*27030*/  LDL.LU R21, [R1+0xc94] ;  /* 0x000c940001157983 */ /* 0x000ea20000300800 */
[----:B---3--:R-:W-:Y:S01]  /*27040*/  IADD3 R3, P4, R3, R8, RZ ;  /* 0x0000000803037210 */ /* 0x008fe20007f9e0ff */
[----:B----4-:R-:W-:-:S04]  /*27050*/  IMAD.X R4, R4, 0x1, R0, P5 ;  /* 0x0000000104047824 */ /* 0x010fc800028e0600 */
[----:B------:R0:W-:Y:S01]  /*27060*/  STL [R1+0x6fc], R3 ;  /* 0x0006fc0301007387 */ /* 0x0001e20000100800 */
[-C--:B------:R-:W-:Y:S01]  /*27070*/  IADD3 R5, P5, R5, R8.reuse, RZ ;  /* 0x0000000805057210 */ /* 0x080fe20007fbe0ff */
[--C-:B------:R-:W-:Y:S01]  /*27080*/  IMAD.X R24, R24, 0x1, R0.reuse, P6 ;  /* 0x0000000118187824 */ /* 0x100fe200030e0600 */
[-C--:B------:R-:W-:Y:S01]  /*27090*/  IADD3 R25, P6, R25, R8.reuse, RZ ;  /* 0x0000000819197210 */ /* 0x080fe20007fde0ff */
[--C-:B------:R-:W-:Y:S01]  /*270a0*/  IMAD.X R26, R26, 0x1, R0.reuse, P1 ;  /* 0x000000011a1a7824 */ /* 0x100fe200008e0600 */
[-C--:B------:R-:W-:Y:S01]  /*270b0*/  IADD3 R27, P1, R27, R8.reuse, RZ ;  /* 0x000000081b1b7210 */ /* 0x080fe20007f3e0ff */
[----:B0-----:R-:W3:Y:S01]  /*270c0*/  LDL.LU R3, [R1+0x6b8] ;  /* 0x0006b80001037983 */ /* 0x001ee20000300800 */
[----:B------:R0:W-:Y:S02]  /*270d0*/  STL [R1+0x720], R4 ;  /* 0x0007200401007387 */ /* 0x0001e40000100800 */
[--C-:B------:R-:W-:Y:S02]  /*270e0*/  IMAD.X R22, R22, 0x1, R0.reuse, P2 ;  /* 0x0000000116167824 */ /* 0x100fe400010e0600 */
[----:B------:R-:W-:Y:S01]  /*270f0*/  IMAD.X R29, R29, 0x1, R0, P3 ;  /* 0x000000011d1d7824 */ /* 0x000fe200018e0600 */
[----:B------:R-:W-:-:S02]  /*27100*/  IADD3 R23, P2, R23, R8, RZ ;  /* 0x0000000817177210 */ /* 0x000fc40007f5e0ff */
[----:B------:R-:W-:Y:S01]  /*27110*/  IADD3 R18, P3, R18, R8, RZ ;  /* 0x0000000812127210 */ /* 0x000fe20007f7e0ff */
[----:B0-----:R0:W5:Y:S01]  /*27120*/  LDL.LU R4, [R1+0xd1c] ;  /* 0x000d1c0001047983 */ /* 0x0011620000300800 */
[----:B------:R-:W-:Y:S02]  /*27130*/  STL [R1+0x6f4], R5 ;  /* 0x0006f40501007387 */ /* 0x000fe40000100800 */
[----:B------:R-:W-:Y:S02]  /*27140*/  STL [R1+0x718], R24 ;  /* 0x0007181801007387 */ /* 0x000fe40000100800 */
[----:B------:R-:W-:Y:S01]  /*27150*/  STL [R1+0x6ec], R25 ;  /* 0x0006ec1901007387 */ /* 0x000fe20000100800 */
[----:B------:R-:W-:Y:S01]  /*27160*/  STL [R1+0x710], R26 ;  /* 0x0007101a01007387 */ /* 0x000fe20000100800 */
[----:B------:R-:W-:Y:S02]  /*27170*/  STL [R1+0x6e4], R27 ;  /* 0x0006e41b01007387 */ /* 0x000fe40000100800 */
[----:B------:R1:W-:Y:S02]  /*27180*/  STL [R1+0x700], R29 ;  /* 0x0007001d01007387 */ /* 0x0003e40000100800 */
[----:B------:R-:W-:-:S02]  /*27190*/  IMAD.X R19, R19, 0x1, R0, P4 ;  /* 0x0000000113137824 */ /* 0x000fc400020e0600 */
[--C-:B------:R-:W-:Y:S01]  /*271a0*/  IMAD.X R7, R7, 0x1, R0.reuse, P5 ;  /* 0x0000000107077824 */ /* 0x100fe200028e0600 */
[----:B------:R-:W-:Y:S01]  /*271b0*/  STL [R1+0x708], R22 ;  /* 0x0007081601007387 */ /* 0x000fe20000100800 */
[-C--:B------:R-:W-:Y:S02]  /*271c0*/  IADD3 R2, P5, R2, R8.reuse, RZ ;  /* 0x0000000802027210 */ /* 0x080fe40007fbe0ff */
[-C--:B------:R-:W-:Y:S01]  /*271d0*/  IADD3 R6, P4, R6, R8.reuse, RZ ;  /* 0x0000000806067210 */ /* 0x080fe20007f9e0ff */
[----:B-1----:R-:W4:Y:S01]  /*271e0*/  LDL.LU R29, [R1+0xc90] ;  /* 0x000c9000011d7983 */ /* 0x002f220000300800 */
[----:B------:R-:W-:Y:S02]  /*271f0*/  STL [R1+0x6dc], R23 ;  /* 0x0006dc1701007387 */ /* 0x000fe40000100800 */
[----:B------:R-:W-:Y:S02]  /*27200*/  STL [R1+0x6d4], R18 ;  /* 0x0006d41201007387 */ /* 0x000fe40000100800 */
[----:B------:R-:W-:Y:S01]  /*27210*/  STL [R1+0x6f8], R19 ;  /* 0x0006f81301007387 */ /* 0x000fe20000100800 */
[----:B------:R1:W-:Y:S01]  /*27220*/  STL [R1+0x6c4], R2 ;  /* 0x0006c40201007387 */ /* 0x0003e20000100800 */
[----:B------:R-:W-:Y:S02]  /*27230*/  STL [R1+0x6cc], R6 ;  /* 0x0006cc0601007387 */ /* 0x000fe40000100800 */
[--C-:B------:R-:W-:Y:S01]  /*27240*/  IMAD.X R9, R9, 0x1, R0.reuse, P6 ;  /* 0x0000000109097824 */ /* 0x100fe200030e0600 */
[-C--:B------:R-:W-:Y:S01]  /*27250*/  IADD3 R10, P6, R10, R8.reuse, RZ ;  /* 0x000000080a0a7210 */ /* 0x080fe20007fde0ff */
[--C-:B------:R-:W-:Y:S01]  /*27260*/  IMAD.X R11, R11, 0x1, R0.reuse, P1 ;  /* 0x000000010b0b7824 */ /* 0x100fe200008e0600 */
[----:B------:R-:W-:Y:S01]  /*27270*/  IADD3 R12, P1, R12, R8, RZ ;  /* 0x000000080c0c7210 */ /* 0x000fe20007f3e0ff */
[----:B-1----:R-:W4:Y:S01]  /*27280*/  LDL.LU R2, [R1+0x6b0] ;  /* 0x0006b00001027983 */ /* 0x002f220000300800 */
[----:B------:R-:W-:Y:S02]  /*27290*/  STL [R1+0x6f0], R7 ;  /* 0x0006f00701007387 */ /* 0x000fe40000100800 */
[----:B------:R-:W-:-:S02]  /*272a0*/  IMAD.X R13, R13, 0x1, R0, P2 ;  /* 0x000000010d0d7824 */ /* 0x000fc400010e0600 */
[--C-:B------:R-:W-:Y:S01]  /*272b0*/  IMAD.X R15, R15, 0x1, R0.reuse, P3 ;  /* 0x000000010f0f7824 */ /* 0x100fe200018e0600 */
[----:B------:R-:W-:Y:S01]  /*272c0*/  STL [R1+0x6e8], R9 ;  /* 0x0006e80901007387 */ /* 0x000fe20000100800 */
[----:B------:R-:W-:Y:S01]  /*272d0*/  IADD3 R28, P3, R28, UR8, RZ ;  /* 0x000000081c1c7c10 */ /* 0x000fe2000ff7e0ff */
[----:B------:R-:W-:Y:S01]  /*272e0*/  STL [R1+0x6bc], R10 ;  /* 0x0006bc0a01007387 */ /* 0x000fe20000100800 */
[----:B------:R-:W-:Y:S01]  /*272f0*/  IADD3 R14, P2, R14, UR8, RZ ;  /* 0x000000080e0e7c10 */ /* 0x000fe2000ff5e0ff */
[----:B------:R-:W-:Y:S01]  /*27300*/  STL [R1+0x6e0], R11 ;  /* 0x0006e00b01007387 */ /* 0x000fe20000100800 */
[----:B------:R-:W-:Y:S02]  /*27310*/  STL [R1+0x6b4], R12 ;  /* 0x0006b40c01007387 */ /* 0x000fe40000100800 */
[----:B------:R-:W-:Y:S02]  /*27320*/  STL [R1+0x6d8], R13 ;  /* 0x0006d80d01007387 */ /* 0x000fe40000100800 */
[----:B------:R1:W-:Y:S01]  /*27330*/  STL [R1+0x8c0], R28 ;  /* 0x0008c01c01007387 */ /* 0x0003e20000100800 */
[----:B------:R-:W-:Y:S04]  /*27340*/  STL [R1+0xca0], R14 ;  /* 0x000ca00e01007387 */ /* 0x000fe80000100800 */
[----:B-1----:R-:W4:Y:S01]  /*27350*/  LDL.LU R28, [R1+0xc8c] ;  /* 0x000c8c00011c7983 */ /* 0x002f220000300800 */
[----:B------:R-:W-:-:S02]  /*27360*/  IMAD.X R17, R17, 0x1, R0, P4 ;  /* 0x0000000111117824 */ /* 0x000fc400020e0600 */
[----:B------:R-:W-:Y:S01]  /*27370*/  STL [R1+0x6d0], R15 ;  /* 0x0006d00f01007387 */ /* 0x000fe20000100800 */
[----:B--2---:R-:W-:Y:S01]  /*27380*/  IADD3 R20, P4, R20, UR8, RZ ;  /* 0x0000000814147c10 */ /* 0x004fe2000ff9e0ff */
[----:B------:R-:W-:Y:S01]  /*27390*/  IMAD.X R16, R16, 0x1, R0, P5 ;  /* 0x0000000110107824 */ /* 0x000fe200028e0600 */
[----:B------:R-:W-:-:S03]  /*273a0*/  IADD3 R21, P5, R21, UR8, RZ ;  /* 0x0000000815157c10 */ /* 0x000fc6000ffbe0ff */
[----:B------:R1:W-:Y:S04]  /*273b0*/  STL [R1+0xc98], R20 ;  /* 0x000c981401007387 */ /* 0x0003e80000100800 */
[----:B-1----:R-:W2:Y:S01]  /*273c0*/  LDL.LU R20, [R1+0xc9c] ;  /* 0x000c9c0001147983 */ /* 0x002ea20000300800 */
[----:B------:R-:W-:Y:S02]  /*273d0*/  STL [R1+0x6c8], R17 ;  /* 0x0006c81101007387 */ /* 0x000fe40000100800 */
[----:B------:R-:W2:Y:S02]  /*273e0*/  LDL.LU R5, [R1+0xc88] ;  /* 0x000c880001057983 */ /* 0x000ea40000300800 */
[----:B------:R-:W-:Y:S02]  /*273f0*/  STL [R1+0x6c0], R16 ;  /* 0x0006c01001007387 */ /* 0x000fe40000100800 */
[----:B---3--:R-:W-:Y:S01]  /*27400*/  IMAD.X R3, R3, 0x1, R0, P6 ;  /* 0x0000000103037824 */ /* 0x008fe200030e0600 */
[----:B------:R-:W3:Y:S01]  /*27410*/  LDL.LU R24, [R1+0x6ac] ;  /* 0x0006ac0001187983 */ /* 0x000ee20000300800 */
[----:B------:R-:W-:Y:S02]  /*27420*/  STL [R1+0xc94], R21 ;  /* 0x000c941501007387 */ /* 0x000fe40000100800 */
[----:B------:R-:W3:Y:S01]  /*27430*/  LDL.LU R25, [R1+0xc84] ;  /* 0x000c840001197983 */ /* 0x000ee20000300800 */
[----:B------:R1:W-:Y:S01]  /*27440*/  STL [R1+0x6b8], R3 ;  /* 0x0006b80301007387 */ /* 0x0003e20000100800 */
[----:B------:R-:W3:Y:S02]  /*27450*/  LDL.LU R26, [R1+0x8bc] ;  /* 0x0008bc00011a7983 */ /* 0x000ee40000300800 */
[----:B------:R-:W3:Y:S02]  /*27460*/  LDL.LU R27, [R1+0xc80] ;  /* 0x000c8000011b7983 */ /* 0x000ee40000300800 */
[----:B------:R-:W3:Y:S01]  /*27470*/  LDL.LU R22, [R1+0x8b8] ;  /* 0x0008b80001167983 */ /* 0x000ee20000300800 */
[----:B------:R-:W3:Y:S01]  /*27480*/  LDL.LU R23, [R1+0xc78] ;  /* 0x000c780001177983 */ /* 0x000ee20000300800 */
[----:B------:R-:W3:Y:S03]  /*27490*/  LDL.LU R18, [R1+0x8b4] ;  /* 0x0008b40001127983 */ /* 0x000ee60000300800 */
[----:B-1----:R-:W3:Y:S01]  /*274a0*/  LDL.LU R3, [R1+0xc70] ;  /* 0x000c700001037983 */ /* 0x002ee20000300800 */
[----:B------:R-:W3:Y:S02]  /*274b0*/  LDL.LU R19, [R1+0x8b0] ;  /* 0x0008b00001137983 */ /* 0x000ee40000300800 */
[----:B------:R-:W3:Y:S02]  /*274c0*/  LDL.LU R6, [R1+0xc68] ;  /* 0x000c680001067983 */ /* 0x000ee40000300800 */
[----:B------:R-:W3:Y:S01]  /*274d0*/  LDL.LU R7, [R1+0x8ac] ;  /* 0x0008ac0001077983 */ /* 0x000ee20000300800 */
[----:B----4-:R-:W-:-:S05]  /*274e0*/  IADD3 R29, P6, R29, UR8, RZ ;  /* 0x000000081d1d7c10 */ /* 0x010fca000ffde0ff */
[----:B------:R1:W-:Y:S01]  /*274f0*/  STL [R1+0xc90], R29 ;  /* 0x000c901d01007387 */ /* 0x0003e20000100800 */
[----:B------:R-:W4:Y:S02]  /*27500*/  LDL.LU R8, [R1+0xc60] ;  /* 0x000c600001087983 */ /* 0x000f240000300800 */
[----:B------:R-:W-:Y:S01]  /*27510*/  IMAD.X R2, R2, 0x1, R0, P1 ;  /* 0x0000000102027824 */ /* 0x000fe200008e0600 */
[----:B-1----:R-:W4:Y:S01]  /*27520*/  LDL.LU R29, [R1+0x8a8] ;  /* 0x0008a800011d7983 */ /* 0x002f220000300800 */
[----:B------:R-:W4:Y:S02]  /*27530*/  LDL.LU R9, [R1+0xc58] ;  /* 0x000c580001097983 */ /* 0x000f240000300800 */
[----:B------:R-:W4:Y:S02]  /*27540*/  LDL.LU R10, [R1+0xc7c] ;  /* 0x000c7c00010a7983 */ /* 0x000f240000300800 */
[----:B------:R-:W4:Y:S01]  /*27550*/  LDL.LU R11, [R1+0xc50] ;  /* 0x000c5000010b7983 */ /* 0x000f220000300800 */
[----:B------:R1:W-:Y:S01]  /*27560*/  STL [R1+0x6b0], R2 ;  /* 0x0006b00201007387 */ /* 0x0003e20000100800 */
[----:B------:R-:W4:Y:S02]  /*27570*/  LDL.LU R12, [R1+0xc74] ;  /* 0x000c7400010c7983 */ /* 0x000f240000300800 */
[----:B------:R-:W4:Y:S02]  /*27580*/  LDL.LU R13, [R1+0xc48] ;  /* 0x000c4800010d7983 */ /* 0x000f240000300800 */
[----:B------:R-:W4:Y:S01]  /*27590*/  LDL.LU R14, [R1+0xc6c] ;  /* 0x000c6c00010e7983 */ /* 0x000f220000300800 */
[----:B------:R-:W4:Y:S04]  /*275a0*/  LDL.LU R15, [R1+0xc40] ;  /* 0x000c4000010f7983 */ /* 0x000f280000300800 */
[----:B-1----:R-:W4:Y:S01]  /*275b0*/  LDL.LU R2, [R1+0xc64] ;  /* 0x000c640001027983 */ /* 0x002f220000300800 */
[----:B------:R-:W4:Y:S01]  /*275c0*/  LDL.LU R17, [R1+0xc38] ;  /* 0x000c380001117983 */ /* 0x000f220000300800 */
[----:B------:R-:W-:-:S05]  /*275d0*/  IADD3 R28, P1, R28, UR8, RZ ;  /* 0x000000081c1c7c10 */ /* 0x000fca000ff3e0ff */
[----:B------:R1:W-:Y:S04]  /*275e0*/  STL [R1+0xc8c], R28 ;  /* 0x000c8c1c01007387 */ /* 0x0003e80000100800 */
[----:B-1----:R-:W4:Y:S01]  /*275f0*/  LDL.LU R28, [R1+0xc5c] ;  /* 0x000c5c00011c7983 */ /* 0x002f220000300800 */
[----:B------:R-:W4:Y:S02]  /*27600*/  LDL.LU R16, [R1+0xc30] ;  /* 0x000c300001107983 */ /* 0x000f240000300800 */
[----:B------:R-:W4:Y:S01]  /*27610*/  LDL.LU R21, [R1+0xc54] ;  /* 0x000c540001157983 */ /* 0x000f220000300800 */
[----:B--2---:R-:W-:Y:S02]  /*27620*/  IADD3.X R20, R20, UR5, RZ, P2, !PT ;  /* 0x0000000514147c10 */ /* 0x004fe400097fe4ff */
[----:B------:R-:W-:-:S03]  /*27630*/  IADD3 R5, P2, R5, UR8, RZ ;  /* 0x0000000805057c10 */ /* 0x000fc6000ff5e0ff */
[----:B------:R1:W-:Y:S01]  /*27640*/  STL [R1+0xc9c], R20 ;  /* 0x000c9c1401007387 */ /* 0x0003e20000100800 */
[----:B---3--:R-:W-:Y:S01]  /*27650*/  IADD3.X R24, R24, UR5, RZ, P3, !PT ;  /* 0x0000000518187c10 */ /* 0x008fe20009ffe4ff */
[----:B------:R-:W-:Y:S01]  /*27660*/  IADD3 R25, P3, R25, UR8, RZ ;  /* 0x0000000819197c10 */ /* 0x000fe2000ff7e0ff */
[----:B------:R-:W-:Y:S01]  /*27670*/  IADD3.X R26, R26, UR5, RZ, P4, !PT ;  /* 0x000000051a1a7c10 */ /* 0x000fe2000a7fe4ff */
[----:B------:R-:W-:Y:S01]  /*27680*/  IADD3 R27, P4, R27, UR8, RZ ;  /* 0x000000081b1b7c10 */ /* 0x000fe2000ff9e0ff */
[----:B-1----:R-:W2:Y:S01]  /*27690*/  LDL.LU R20, [R1+0xc28] ;  /* 0x000c280001147983 */ /* 0x002ea20000300800 */
[----:B------:R-:W-:Y:S01]  /*276a0*/  STL [R1+0xc88], R5 ;  /* 0x000c880501007387 */ /* 0x000fe20000100800 */
[----:B------:R-:W-:Y:S02]  /*276b0*/  IADD3.X R22, R22, UR5, RZ, P5, !PT ;  /* 0x0000000516167c10 */ /* 0x000fe4000affe4ff */
[----:B------:R-:W-:Y:S01]  /*276c0*/  IADD3.X R18, R18, UR5, RZ, P6, !PT ;  /* 0x0000000512127c10 */ /* 0x000fe2000b7fe4ff */
        /* <DEDUP_REMOVED lines=8> */
[----:B------:R-:W-:Y:S01]  /*27750*/  IADD3.X R19, R19, UR5, RZ, P1, !PT ;  /* 0x0000000513137c10 */ /* 0x000fe20008ffe4ff */
[----:B------:R-:W-:Y:S01]  /*27760*/  STL [R1+0xc78], R23 ;  /* 0x000c781701007387 */ /* 0x000fe20000100800 */
[----:B------:R-:W-:-:S02]  /*27770*/  IADD3 R6, P1, R6, UR8, RZ ;  /* 0x0000000806067c10 */ /* 0x000fc4000ff3e0ff */
[----:B------:R-:W-:Y:S01]  /*27780*/  IADD3.X R7, R7, UR5, RZ, P2, !PT ;  /* 0x0000000507077c10 */ /* 0x000fe200097fe4ff */
[----:B-1----:R-:W3:Y:S01]  /*27790*/  LDL.LU R3, [R1+0xc4c] ;  /* 0x000c4c0001037983 */ /* 0x002ee20000300800 */
[----:B------:R-:W-:Y:S01]  /*277a0*/  STL [R1+0x8b4], R18 ;  /* 0x0008b41201007387 */ /* 0x000fe20000100800 */
[----:B----4-:R-:W-:Y:S02]  /*277b0*/  IADD3 R8, P2, R8, UR8, RZ ;  /* 0x0000000808087c10 */ /* 0x010fe4000ff5e0ff */
[----:B------:R-:W-:Y:S04]  /*277c0*/  STL [R1+0x8b0], R19 ;  /* 0x0008b01301007387 */ /* 0x000fe80000100800 */
[----:B------:R-:W-:Y:S01]  /*277d0*/  STL [R1+0xc68], R6 ;  /* 0x000c680601007387 */ /* 0x000fe20000100800 */
[----:B------:R-:W-:Y:S01]  /*277e0*/  IADD3.X R29, R29, UR5, RZ, P3, !PT ;  /* 0x000000051d1d7c10 */ /* 0x000fe20009ffe4ff */
[----:B------:R-:W-:Y:S01]  /*277f0*/  IADD3 R9, P3, R9, UR8, RZ ;  /* 0x0000000809097c10 */ /* 0x000fe2000ff7e0ff */
[----:B------:R-:W-:Y:S01]  /*27800*/  IADD3.X R10, R10, UR5, RZ, P4, !PT ;  /* 0x000000050a0a7c10 */ /* 0x000fe2000a7fe4ff */
[----:B------:R-:W-:-:S02]  /*27810*/  IADD3 R11, P4, R11, UR8, RZ ;  /* 0x000000080b0b7c10 */ /* 0x000fc4000ff9e0ff */
[----:B------:R1:W-:Y:S01]  /*27820*/  STL [R1+0x8a8], R29 ;  /* 0x0008a81d01007387 */ /* 0x0003e20000100800 */
[----:B------:R-:W-:Y:S01]  /*27830*/  STL [R1+0x8ac], R7 ;  /* 0x0008ac0701007387 */ /* 0x000fe20000100800 */
[----:B------:R-:W-:Y:S01]  /*27840*/  IADD3.X R12, R12, UR5, RZ, P5, !PT ;  /* 0x000000050c0c7c10 */ /* 0x000fe2000affe4ff */
[----:B------:R-:W-:Y:S01]  /*27850*/  IADD3 R13, P5, R13, UR8, RZ ;  /* 0x000000080d0d7c10 */ /* 0x000fe2000ffbe0ff */
[----:B------:R-:W-:Y:S01]  /*27860*/  IADD3.X R14, R14, UR5, RZ, P6, !PT ;  /* 0x000000050e0e7c10 */ /* 0x000fe2000b7fe4ff */
[----:B-1----:R-:W4:Y:S01]  /*27870*/  LDL.LU R29, [R1+0xc20] ;  /* 0x000c2000011d7983 */ /* 0x002f220000300800 */
[----:B------:R-:W-:Y:S02]  /*27880*/  STL [R1+0xc60], R8 ;  /* 0x000c600801007387 */ /* 0x000fe40000100800 */
[----:B------:R-:W-:Y:S01]  /*27890*/  STL [R1+0xc58], R9 ;  /* 0x000c580901007387 */ /* 0x000fe20000100800 */
[----:B------:R-:W-:Y:S01]  /*278a0*/  IADD3.X R2, R2, UR5, RZ, P1, !PT ;  /* 0x0000000502027c10 */ /* 0x000fe20008ffe4ff */
[----:B------:R-:W-:Y:S01]  /*278b0*/  STL [R1+0xc7c], R10 ;  /* 0x000c7c0a01007387 */ /* 0x000fe20000100800 */
[----:B------:R-:W-:Y:S02]  /*278c0*/  STL [R1+0xc50], R11 ;  /* 0x000c500b01007387 */ /* 0x000fe40000100800 */
[----:B------:R-:W-:Y:S02]  /*278d0*/  STL [R1+0xc74], R12 ;  /* 0x000c740c01007387 */ /* 0x000fe40000100800 */
[----:B------:R-:W-:Y:S01]  /*278e0*/  STL [R1+0xc48], R13 ;  /* 0x000c480d01007387 */ /* 0x000fe20000100800 */
[----:B------:R1:W-:Y:S01]  /*278f0*/  STL [R1+0xc64], R2 ;  /* 0x000c640201007387 */ /* 0x0003e20000100800 */
[----:B------:R-:W-:Y:S01]  /*27900*/  STL [R1+0xc6c], R14 ;  /* 0x000c6c0e01007387 */ /* 0x000fe20000100800 */
[----:B------:R-:W-:-:S02]  /*27910*/  IADD3 R15, P6, R15, UR8, RZ ;  /* 0x000000080f0f7c10 */ /* 0x000fc4000ffde0ff */
[----:B-1----:R-:W4:Y:S01]  /*27920*/  LDL.LU R2, [R1+0xc44] ;  /* 0x000c440001027983 */ /* 0x002f220000300800 */
[----:B------:R-:W-:Y:S02]  /*27930*/  IADD3.X R28, R28, UR5, RZ, P2, !PT ;  /* 0x000000051c1c7c10 */ /* 0x000fe400097fe4ff */
[----:B------:R-:W-:Y:S03]  /*27940*/  STL [R1+0xc40], R15 ;  /* 0x000c400f01007387 */ /* 0x000fe60000100800 */
[----:B------:R1:W-:Y:S04]  /*27950*/  STL [R1+0xc5c], R28 ;  /* 0x000c5c1c01007387 */ /* 0x0003e80000100800 */
[----:B-1----:R-:W4:Y:S01]  /*27960*/  LDL.LU R28, [R1+0xc18] ;  /* 0x000c1800011c7983 */ /* 0x002f220000300800 */
[----:B------:R-:W-:-:S02]  /*27970*/  IADD3 R17, P1, R17, UR8, RZ ;  /* 0x0000000811117c10 */ /* 0x000fc4000ff3e0ff */
[----:B------:R-:W-:Y:S02]  /*27980*/  IADD3 R16, P2, R16, UR8, RZ ;  /* 0x0000000810107c10 */ /* 0x000fe4000ff5e0ff */
[----:B------:R-:W-:Y:S01]  /*27990*/  IADD3.X R21, R21, UR5, RZ, P3, !PT ;  /* 0x0000000515157c10 */ /* 0x000fe20009ffe4ff */
[----:B------:R-:W-:Y:S01]  /*279a0*/  STL [R1+0xc38], R17 ;  /* 0x000c381101007387 */ /* 0x000fe20000100800 */
[----:B------:R-:W4:Y:S02]  /*279b0*/  LDL.LU R5, [R1+0xc3c] ;  /* 0x000c3c0001057983 */ /* 0x000f240000300800 */
[----:B------:R-:W-:Y:S02]  /*279c0*/  STL [R1+0xc30], R16 ;  /* 0x000c301001007387 */ /* 0x000fe40000100800 */
[----:B------:R-:W4:Y:S01]  /*279d0*/  LDL.LU R24, [R1+0xc10] ;  /* 0x000c100001187983 */ /* 0x000f220000300800 */
[----:B------:R-:W-:Y:S01]  /*279e0*/  STL [R1+0xc54], R21 ;  /* 0x000c541501007387 */ /* 0x000fe20000100800 */
[----:B------:R-:W4:Y:S01]  /*279f0*/  LDL.LU R25, [R1+0xc34] ;  /* 0x000c340001197983 */ /* 0x000f220000300800 */
[----:B--2---:R-:W-:-:S05]  /*27a00*/  IADD3 R20, P3, R20, UR8, RZ ;  /* 0x0000000814147c10 */ /* 0x004fca000ff7e0ff */
[----:B------:R1:W-:Y:S01]  /*27a10*/  STL [R1+0xc28], R20 ;  /* 0x000c281401007387 */ /* 0x0003e20000100800 */
[----:B------:R-:W2:Y:S02]  /*27a20*/  LDL.LU R26, [R1+0xc08] ;  /* 0x000c0800011a7983 */ /* 0x000ea40000300800 */
[----:B------:R-:W2:Y:S02]  /*27a30*/  LDL.LU R27, [R1+0xc2c] ;  /* 0x000c2c00011b7983 */ /* 0x000ea40000300800 */
[----:B------:R-:W2:Y:S01]  /*27a40*/  LDL.LU R22, [R1+0xc00] ;  /* 0x000c000001167983 */ /* 0x000ea20000300800 */
[----:B------:R-:W2:Y:S01]  /*27a50*/  LDL.LU R23, [R1+0xc24] ;  /* 0x000c240001177983 */ /* 0x000ea20000300800 */
[----:B------:R-:W2:Y:S03]  /*27a60*/  LDL.LU R18, [R1+0xbf8] ;  /* 0x000bf80001127983 */ /* 0x000ea60000300800 */
[----:B-1----:R-:W2:Y:S01]  /*27a70*/  LDL.LU R20, [R1+0xc1c] ;  /* 0x000c1c0001147983 */ /* 0x002ea20000300800 */
[----:B------:R-:W2:Y:S02]  /*27a80*/  LDL.LU R19, [R1+0xbf0] ;  /* 0x000bf00001137983 */ /* 0x000ea40000300800 */
[----:B------:R-:W2:Y:S02]  /*27a90*/  LDL.LU R6, [R1+0xc14] ;  /* 0x000c140001067983 */ /* 0x000ea40000300800 */
[----:B------:R-:W2:Y:S01]  /*27aa0*/  LDL.LU R7, [R1+0xbe8] ;  /* 0x000be80001077983 */ /* 0x000ea20000300800 */
[----:B---3--:R-:W-:-:S05]  /*27ab0*/  IADD3.X R3, R3, UR5, RZ, P4, !PT ;  /* 0x0000000503037c10 */ /* 0x008fca000a7fe4ff */
[----:B------:R1:W-:Y:S01]  /*27ac0*/  STL [R1+0xc4c], R3 ;  /* 0x000c4c0301007387 */ /* 0x0003e20000100800 */
        /* <DEDUP_REMOVED lines=8> */
[----:B------:R-:W4:Y:S02]  /*27b50*/  LDL.LU R13, [R1+0xbf4] ;  /* 0x000bf400010d7983 */ /* 0x000f240000300800 */
[----:B------:R-:W4:Y:S01]  /*27b60*/  LDL.LU R14, [R1+0xbc8] ;  /* 0x000bc800010e7983 */ /* 0x000f220000300800 */
[----:B------:R-:W4:Y:S04]  /*27b70*/  LDL.LU R15, [R1+0xbec] ;  /* 0x000bec00010f7983 */ /* 0x000f280000300800 */
[----:B-1----:R-:W4:Y:S01]  /*27b80*/  LDL.LU R29, [R1+0xbc0] ;  /* 0x000bc000011d7983 */ /* 0x002f220000300800 */
[----:B------:R-:W4:Y:S01]  /*27b90*/  LDL.LU R17, [R1+0xbe4] ;  /* 0x000be40001117983 */ /* 0x000f220000300800 */
[----:B------:R-:W-:-:S05]  /*27ba0*/  IADD3.X R2, R2, UR5, RZ, P5, !PT ;  /* 0x0000000502027c10 */ /* 0x000fca000affe4ff */
[----:B------:R1:W-:Y:S04]  /*27bb0*/  STL [R1+0xc44], R2 ;  /* 0x000c440201007387 */ /* 0x0003e80000100800 */
[----:B-1----:R-:W4:Y:S01]  /*27bc0*/  LDL.LU R2, [R1+0xbb8] ;  /* 0x000bb80001027983 */ /* 0x002f220000300800 */
[----:B------:R-:W4:Y:S01]  /*27bd0*/  LDL.LU R16, [R1+0xbdc] ;  /* 0x000bdc0001107983 */ /* 0x000f220000300800 */
[----:B------:R-:W-:Y:S01]  /*27be0*/  IADD3 R28, P5, R28, UR8, RZ ;  /* 0x000000081c1c7c10 */ /* 0x000fe2000ffbe0ff */
[----:B------:R-:W4:Y:S04]  /*27bf0*/  LDL.LU R21, [R1+0xbb0] ;  /* 0x000bb00001157983 */ /* 0x000f280000300800 */
[----:B------:R1:W-:Y:S04]  /*27c00*/  STL [R1+0xc18], R28 ;  /* 0x000c181c01007387 */ /* 0x0003e80000100800 */
[----:B-1----:R-:W4:Y:S01]  /*27c10*/  LDL.LU R28, [R1+0xbd4] ;  /* 0x000bd400011c7983 */ /* 0x002f220000300800 */
[----:B------:R-:W-:Y:S01]  /*27c20*/  IADD3.X R5, R5, UR5, RZ, P6, !PT ;  /* 0x0000000505057c10 */ /* 0x000fe2000b7fe4ff */
[----:B------:R-:W-:Y:S01]  /*27c30*/  IADD3 R24, P6, R24, UR8, RZ ;  /* 0x0000000818187c10 */ /* 0x000fe2000ffde0ff */
[----:B------:R-:W-:-:S03]  /*27c40*/  IADD3.X R25, R25, UR5, RZ, P1, !PT ;  /* 0x0000000519197c10 */ /* 0x000fc60008ffe4ff */
[----:B------:R-:W-:Y:S01]  /*27c50*/  STL [R1+0xc3c], R5 ;  /* 0x000c3c0501007387 */ /* 0x000fe20000100800 */
[----:B------:R-:W-:Y:S02]  /*27c60*/  STL [R1+0xc10], R24 ;  /* 0x000c101801007387 */ /* 0x000fe40000100800 */
[----:B------:R-:W-:Y:S01]  /*27c70*/  STL [R1+0xc34], R25 ;  /* 0x000c341901007387 */ /* 0x000fe20000100800 */
[----:B--2---:R-:W-:Y:S02]  /*27c80*/  IADD3 R26, P1, R26, UR8, RZ ;  /* 0x000000081a1a7c10 */ /* 0x004fe4000ff3e0ff */
[----:B------:R-:W-:Y:S01]  /*27c90*/  IADD3.X R27, R27, UR5, RZ, P2, !PT ;  /* 0x000000051b1b7c10 */ /* 0x000fe200097fe4ff */
[----:B------:R-:W-:Y:S01]  /*27ca0*/  IADD3 R22, P2, R22, UR8, RZ ;  /* 0x0000000816167c10 */ /* 0x000fe2000ff5e0ff */
[----:B------:R-:W-:Y:S01]  /*27cb0*/  IADD3.X R23, R23, UR5, RZ, P3, !PT ;  /* 0x0000000517177c10 */ /* 0x000fe20009ffe4ff */
[----:B------:R-:W-:Y:S02]  /*27cc0*/  STL [R1+0xc08], R26 ;  /* 0x000c081a01007387 */ /* 0x000fe40000100800 */
[----:B------:R-:W-:Y:S01]  /*27cd0*/  STL [R1+0xc2c], R27 ;  /* 0x000c2c1b01007387 */ /* 0x000fe20000100800 */
[----:B------:R-:W-:Y:S01]  /*27ce0*/  IADD3.X R20, R20, UR5, RZ, P4, !PT ;  /* 0x0000000514147c10 */ /* 0x000fe2000a7fe4ff */
[----:B------:R-:W-:Y:S01]  /*27cf0*/  STL [R1+0xc00], R22 ;  /* 0x000c001601007387 */ /* 0x000fe20000100800 */
[----:B------:R-:W-:-:S02]  /*27d00*/  IADD3 R18, P3, R18, UR8, RZ ;  /* 0x0000000812127c10 */ /* 0x000fc4000ff7e0ff */
[----:B------:R-:W-:Y:S01]  /*27d10*/  IADD3 R19, P4, R19, UR8, RZ ;  /* 0x0000000813137c10 */ /* 0x000fe2000ff9e0ff */
[----:B------:R1:W-:Y:S01]  /*27d20*/  STL [R1+0xc1c], R20 ;  /* 0x000c1c1401007387 */ /* 0x0003e20000100800 */
[----:B------:R-:W-:Y:S01]  /*27d30*/  STL [R1+0xc24], R23 ;  /* 0x000c241701007387 */ /* 0x000fe20000100800 */
[----:B------:R-:W-:Y:S01]  /*27d40*/  IADD3.X R6, R6, UR5, RZ, P5, !PT ;  /* 0x0000000506067c10 */ /* 0x000fe2000affe4ff */
[----:B------:R-:W-:Y:S01]  /*27d50*/  IADD3 R7, P5, R7, UR8, RZ ;  /* 0x0000000807077c10 */ /* 0x000fe2000ffbe0ff */
[----:B---3--:R-:W-:Y:S01]  /*27d60*/  IADD3.X R8, R8, UR5, RZ, P6, !PT ;  /* 0x0000000508087c10 */ /* 0x008fe2000b7fe4ff */
[----:B-1----:R-:W2:Y:S01]  /*27d70*/  LDL.LU R20, [R1+0xba8] ;  /* 0x000ba80001147983 */ /* 0x002ea20000300800 */
[----:B------:R-:W-:Y:S02]  /*27d80*/  STL [R1+0xbf8], R18 ;  /* 0x000bf81201007387 */ /* 0x000fe40000100800 */
[----:B------:R-:W-:Y:S01]  /*27d90*/  STL [R1+0xbf0], R19 ;  /* 0x000bf01301007387 */ /* 0x000fe20000100800 */
[----:B------:R-:W-:Y:S01]  /*27da0*/  IADD3 R3, P6, R3, UR8, RZ ;  /* 0x0000000803037c10 */ /* 0x000fe2000ffde0ff */
[----:B------:R-:W-:Y:S01]  /*27db0*/  STL [R1+0xc14], R6 ;  /* 0x000c140601007387 */ /* 0x000fe20000100800 */
[----:B------:R-:W-:Y:S01]  /*27dc0*/  IADD3.X R9, R9, UR5, RZ, P1, !PT ;  /* 0x0000000509097c10 */ /* 0x000fe20008ffe4ff */
[----:B------:R-:W-:-:S02]  /*27dd0*/  IADD3 R10, P1, R10, UR8, RZ ;  /* 0x000000080a0a7c10 */ /* 0x000fc4000ff3e0ff */
[----:B------:R1:W-:Y:S01]  /*27de0*/  STL [R1+0xbe0], R3 ;  /* 0x000be00301007387 */ /* 0x0003e20000100800 */
[----:B------:R-:W-:Y:S01]  /*27df0*/  STL [R1+0xbe8], R7 ;  /* 0x000be80701007387 */ /* 0x000fe20000100800 */
[----:B------:R-:W-:Y:S02]  /*27e00*/  IADD3.X R11, R11, UR5, RZ, P2, !PT ;  /* 0x000000050b0b7c10 */ /* 0x000fe400097fe4ff */
[----:B-1----:R-:W3:Y:S01]  /*27e10*/  LDL.LU R3, [R1+0xbcc] ;  /* 0x000bcc0001037983 */ /* 0x002ee20000300800 */
[----:B----4-:R-:W-:-:S03]  /*27e20*/  IADD3 R12, P2, R12, UR8, RZ ;  /* 0x000000080c0c7c10 */ /* 0x010fc6000ff5e0ff */
[----:B------:R-:W-:Y:S01]  /*27e30*/  STL [R1+0xc0c], R8 ;  /* 0x000c0c0801007387 */ /* 0x000fe20000100800 */
[----:B------:R-:W-:Y:S02]  /*27e40*/  IADD3.X R13, R13, UR5, RZ, P3, !PT ;  /* 0x000000050d0d7c10 */ /* 0x000fe40009ffe4ff */
[----:B------:R-:W-:Y:S01]  /*27e50*/  IADD3.X R15, R15, UR5, RZ, P4, !PT ;  /* 0x000000050f0f7c10 */ /* 0x000fe2000a7fe4ff */
[----:B------:R-:W-:Y:S01]  /*27e60*/  STL [R1+0xc04], R9 ;  /* 0x000c040901007387 */ /* 0x000fe20000100800 */
[----:B------:R-:W-:Y:S01]  /*27e70*/  STL [R1+0xbd8], R10 ;  /* 0x000bd80a01007387 */ /* 0x000fe20000100800 */
[----:B------:R-:W-:Y:S01]  /*27e80*/  IADD3 R14, P3, R14, UR8, RZ ;  /* 0x000000080e0e7c10 */ /* 0x000fe2000ff7e0ff */
[----:B------:R-:W-:Y:S01]  /*27e90*/  STL [R1+0xbfc], R11 ;  /* 0x000bfc0b01007387 */ /* 0x000fe20000100800 */
[----:B------:R-:W-:Y:S01]  /*27ea0*/  IADD3 R29, P4, R29, UR8, RZ ;  /* 0x000000081d1d7c10 */ /* 0x000fe2000ff9e0ff */
[----:B------:R-:W-:Y:S01]  /*27eb0*/  STL [R1+0xbd0], R12 ;  /* 0x000bd00c01007387 */ /* 0x000fe20000100800 */
[----:B------:R-:W-:Y:S01]  /*27ec0*/  STL [R1+0xbf4], R13 ;  /* 0x000bf40d01007387 */ /* 0x000fe20000100800 */
[----:B------:R-:W-:-:S02]  /*27ed0*/  IADD3.X R17, R17, UR5, RZ, P5, !PT ;  /* 0x0000000511117c10 */ /* 0x000fc4000affe4ff */
[----:B------:R1:W-:Y:S01]  /*27ee0*/  STL [R1+0xbc0], R29 ;  /* 0x000bc01d01007387 */ /* 0x0003e20000100800 */
[----:B------:R-:W-:Y:S03]  /*27ef0*/  STL [R1+0xbc8], R14 ;  /* 0x000bc80e01007387 */ /* 0x000fe60000100800 */
[----:B-1----:R-:W4:Y:S01]  /*27f00*/  LDL.LU R29, [R1+0xba0] ;  /* 0x000ba000011d7983 */ /* 0x002f220000300800 */
[----:B------:R-:W-:-:S03]  /*27f10*/  IADD3 R2, P5, R2, UR8, RZ ;  /* 0x0000000802027c10 */ /* 0x000fc6000ffbe0ff */
[----:B------:R-:W-:Y:S01]  /*27f20*/  STL [R1+0xbec], R15 ;  /* 0x000bec0f01007387 */ /* 0x000fe20000100800 */
[----:B------:R-:W-:Y:S01]  /*27f30*/  IADD3.X R16, R16, UR5, RZ, P6, !PT ;  /* 0x0000000510107c10 */ /* 0x000fe2000b7fe4ff */
[----:B------:R-:W-:Y:S02]  /*27f40*/  IADD3 R21, P6, R21, UR8, RZ ;  /* 0x0000000815157c10 */ /* 0x000fe4000ffde0ff */
[----:B------:R1:W-:Y:S04]  /*27f50*/  STL [R1+0xbb8], R2 ;  /* 0x000bb80201007387 */ /* 0x0003e80000100800 */
[----:B-1----:R-:W4:Y:S01]  /*27f60*/  LDL.LU R2, [R1+0xbc4] ;  /* 0x000bc40001027983 */ /* 0x002f220000300800 */
[----:B------:R-:W-:Y:S01]  /*27f70*/  STL [R1+0xbe4], R17 ;  /* 0x000be41101007387 */ /* 0x000fe20000100800 */
[----:B------:R-:W-:Y:S01]  /*27f80*/  IADD3.X R28, R28, UR5, RZ, P1, !PT ;  /* 0x000000051c1c7c10 */ /* 0x000fe20008ffe4ff */
        /* <DEDUP_REMOVED lines=10> */
[----:B------:R-:W4:Y:S03]  /*28030*/  LDL.LU R18, [R1+0xba4] ;  /* 0x000ba40001127983 */ /* 0x000f260000300800 */
[----:B-1----:R-:W4:Y:S01]  /*28040*/  LDL.LU R28, [R1+0xb78] ;  /* 0x000b7800011c7983 */ /* 0x002f220000300800 */
[----:B------:R-:W4:Y:S02]  /*28050*/  LDL.LU R19, [R1+0xb9c] ;  /* 0x000b9c0001137983 */ /* 0x000f240000300800 */
[----:B------:R-:W4:Y:S02]  /*28060*/  LDL.LU R6, [R1+0xb70] ;  /* 0x000b700001067983 */ /* 0x000f240000300800 */
[----:B------:R-:W4:Y:S01]  /*28070*/  LDL.LU R7, [R1+0xb94] ;  /* 0x000b940001077983 */ /* 0x000f220000300800 */
[----:B--2---:R-:W-:-:S05]  /*28080*/  IADD3 R20, P1, R20, UR8, RZ ;  /* 0x0000000814147c10 */ /* 0x004fca000ff3e0ff */
[----:B------:R1:W-:Y:S01]  /*28090*/  STL [R1+0xba8], R20 ;  /* 0x000ba81401007387 */ /* 0x0003e20000100800 */
[----:B------:R-:W2:Y:S03]  /*280a0*/  LDL.LU R8, [R1+0xb68] ;  /* 0x000b680001087983 */ /* 0x000ea60000300800 */
[----:B-1----:R-:W2:Y:S01]  /*280b0*/  LDL.LU R20, [R1+0xb8c] ;  /* 0x000b8c0001147983 */ /* 0x002ea20000300800 */
[----:B------:R-:W2:Y:S02]  /*280c0*/  LDL.LU R9, [R1+0xb60] ;  /* 0x000b600001097983 */ /* 0x000ea40000300800 */
[----:B------:R-:W2:Y:S02]  /*280d0*/  LDL.LU R10, [R1+0xb84] ;  /* 0x000b8400010a7983 */ /* 0x000ea40000300800 */
[----:B------:R-:W2:Y:S01]  /*280e0*/  LDL.LU R11, [R1+0xb58] ;  /* 0x000b5800010b7983 */ /* 0x000ea20000300800 */
[----:B---3--:R-:W-:-:S05]  /*280f0*/  IADD3.X R3, R3, UR5, RZ, P2, !PT ;  /* 0x0000000503037c10 */ /* 0x008fca00097fe4ff */
[----:B------:R1:W-:Y:S01]  /*28100*/  STL [R1+0xbcc], R3 ;  /* 0x000bcc0301007387 */ /* 0x0003e20000100800 */
[----:B------:R-:W3:Y:S02]  /*28110*/  LDL.LU R12, [R1+0xb7c] ;  /* 0x000b7c00010c7983 */ /* 0x000ee40000300800 */
[----:B------:R-:W3:Y:S02]  /*28120*/  LDL.LU R13, [R1+0xb50] ;  /* 0x000b5000010d7983 */ /* 0x000ee40000300800 */
[----:B------:R-:W3:Y:S01]  /*28130*/  LDL.LU R14, [R1+0xb74] ;  /* 0x000b7400010e7983 */ /* 0x000ee20000300800 */
[----:B------:R-:W3:Y:S04]  /*28140*/  LDL.LU R15, [R1+0xb48] ;  /* 0x000b4800010f7983 */ /* 0x000ee80000300800 */
[----:B-1----:R-:W3:Y:S01]  /*28150*/  LDL.LU R3, [R1+0xb6c] ;  /* 0x000b6c0001037983 */ /* 0x002ee20000300800 */
[----:B------:R-:W3:Y:S01]  /*28160*/  LDL.LU R17, [R1+0xb40] ;  /* 0x000b400001117983 */ /* 0x000ee20000300800 */
[----:B----4-:R-:W-:-:S05]  /*28170*/  IADD3 R29, P2, R29, UR8, RZ ;  /* 0x000000081d1d7c10 */ /* 0x010fca000ff5e0ff */
[----:B------:R1:W-:Y:S04]  /*28180*/  STL [R1+0xba0], R29 ;  /* 0x000ba01d01007387 */ /* 0x0003e80000100800 */
[----:B-1----:R-:W4:Y:S01]  /*28190*/  LDL.LU R29, [R1+0xb64] ;  /* 0x000b6400011d7983 */ /* 0x002f220000300800 */
[----:B------:R-:W4:Y:S02]  /*281a0*/  LDL.LU R16, [R1+0xb38] ;  /* 0x000b380001107983 */ /* 0x000f240000300800 */
[----:B------:R-:W4:Y:S01]  /*281b0*/  LDL.LU R21, [R1+0xb5c] ;  /* 0x000b5c0001157983 */ /* 0x000f220000300800 */
[----:B------:R-:W-:Y:S02]  /*281c0*/  IADD3.X R2, R2, UR5, RZ, P3, !PT ;  /* 0x0000000502027c10 */ /* 0x000fe40009ffe4ff */
[----:B------:R-:W-:-:S02]  /*281d0*/  IADD3 R5, P3, R5, UR8, RZ ;  /* 0x0000000805057c10 */ /* 0x000fc4000ff7e0ff */
[----:B------:R-:W-:Y:S01]  /*281e0*/  IADD3.X R24, R24, UR5, RZ, P4, !PT ;  /* 0x0000000518187c10 */ /* 0x000fe2000a7fe4ff */
[----:B------:R1:W-:Y:S01]  /*281f0*/  STL [R1+0xbc4], R2 ;  /* 0x000bc40201007387 */ /* 0x0003e20000100800 */
[----:B------:R-:W-:Y:S02]  /*28200*/  IADD3 R25, P4, R25, UR8, RZ ;  /* 0x0000000819197c10 */ /* 0x000fe4000ff9e0ff */
[----:B------:R-:W-:Y:S01]  /*28210*/  IADD3.X R26, R26, UR5, RZ, P5, !PT ;  /* 0x000000051a1a7c10 */ /* 0x000fe2000affe4ff */
[----:B------:R-:W-:Y:S01]  /*28220*/  IADD3 R27, P5, R27, UR8, RZ ;  /* 0x000000081b1b7c10 */ /* 0x000fe2000ffbe0ff */
[----:B------:R-:W-:Y:S02]  /*28230*/  IADD3.X R22, R22, UR5, RZ, P6, !PT ;  /* 0x0000000516167c10 */ /* 0x000fe4000b7fe4ff */
[----:B------:R-:W-:Y:S01]  /*28240*/  IADD3.X R18, R18, UR5, RZ, P1, !PT ;  /* 0x0000000512127c10 */ /* 0x000fe20008ffe4ff */
[----:B-1----:R-:W4:Y:S01]  /*28250*/  LDL.LU R2, [R1+0xb30] ;  /* 0x000b300001027983 */ /* 0x002f220000300800 */
[----:B------:R-:W-:Y:S02]  /*28260*/  STL [R1+0xb98], R5 ;  /* 0x000b980501007387 */ /* 0x000fe40000100800 */
[----:B------:R-:W-:Y:S01]  /*28270*/  STL [R1+0xbbc], R24 ;  /* 0x000bbc1801007387 */ /* 0x000fe20000100800 */
[----:B------:R-:W-:Y:S01]  /*28280*/  IADD3 R28, P1, R28, UR8, RZ ;  /* 0x000000081c1c7c10 */ /* 0x000fe2000ff3e0ff */
[----:B------:R-:W-:Y:S01]  /*28290*/  STL [R1+0xb90], R25 ;  /* 0x000b901901007387 */ /* 0x000fe20000100800 */
[----:B------:R-:W-:Y:S01]  /*282a0*/  IADD3 R23, P6, R23, UR8, RZ ;  /* 0x0000000817177c10 */ /* 0x000fe2000ffde0ff */
[----:B------:R-:W-:Y:S02]  /*282b0*/  STL [R1+0xbb4], R26 ;  /* 0x000bb41a01007387 */ /* 0x000fe40000100800 */
[----:B------:R-:W-:Y:S01]  /*282c0*/  STL [R1+0xb88], R27 ;  /* 0x000b881b01007387 */ /* 0x000fe20000100800 */
[----:B------:R-:W-:Y:S01]  /*282d0*/  STL [R1+0xbac], R22 ;  /* 0x000bac1601007387 */ /* 0x000fe20000100800 */
[----:B------:R1:W-:Y:S02]  /*282e0*/  STL [R1+0xb78], R28 ;  /* 0x000b781c01007387 */ /* 0x0003e40000100800 */
[----:B------:R-:W-:Y:S01]  /*282f0*/  STL [R1+0xb80], R23 ;  /* 0x000b801701007387 */ /* 0x000fe20000100800 */
[----:B-1----:R-:W4:Y:S01]  /*28300*/  LDL.LU R28, [R1+0xb54] ;  /* 0x000b5400011c7983 */ /* 0x002f220000300800 */
[----:B------:R-:W-:Y:S01]  /*28310*/  IADD3.X R19, R19, UR5, RZ, P2, !PT ;  /* 0x0000000513137c10 */ /* 0x000fe200097fe4ff */
[----:B------:R-:W-:Y:S01]  /*28320*/  IADD3 R6, P2, R6, UR8, RZ ;  /* 0x0000000806067c10 */ /* 0x000fe2000ff5e0ff */
[----:B------:R-:W-:Y:S01]  /*28330*/  IADD3.X R7, R7, UR5, RZ, P3, !PT ;  /* 0x0000000507077c10 */ /* 0x000fe20009ffe4ff */
[----:B------:R-:W-:Y:S02]  /*28340*/  STL [R1+0xba4], R18 ;  /* 0x000ba41201007387 */ /* 0x000fe40000100800 */
[----:B------:R-:W-:Y:S02]  /*28350*/  STL [R1+0xb9c], R19 ;  /* 0x000b9c1301007387 */ /* 0x000fe40000100800 */
[----:B------:R-:W-:Y:S01]  /*28360*/  STL [R1+0xb70], R6 ;  /* 0x000b700601007387 */ /* 0x000fe20000100800 */
[----:B--2---:R-:W-:-:S02]  /*28370*/  IADD3 R8, P3, R8, UR8, RZ ;  /* 0x0000000808087c10 */ /* 0x004fc4000ff7e0ff */
[----:B------:R-:W-:Y:S01]  /*28380*/  IADD3.X R20, R20, UR5, RZ, P4, !PT ;  /* 0x0000000514147c10 */ /* 0x000fe2000a7fe4ff */
[----:B------:R-:W-:Y:S01]  /*28390*/  IADD3 R9, P4, R9, UR8, RZ ;  /* 0x0000000809097c10 */ /* 0x000fe2000ff9e0ff */
[----:B------:R-:W-:-:S03]  /*283a0*/  IADD3.X R10, R10, UR5, RZ, P5, !PT ;  /* 0x000000050a0a7c10 */ /* 0x000fc6000affe4ff */
[----:B------:R1:W-:Y:S01]  /*283b0*/  STL [R1+0xb8c], R20 ;  /* 0x000b8c1401007387 */ /* 0x0003e20000100800 */
[----:B------:R-:W-:Y:S01]  /*283c0*/  STL [R1+0xb94], R7 ;  /* 0x000b940701007387 */ /* 0x000fe20000100800 */
[----:B------:R-:W-:Y:S02]  /*283d0*/  IADD3 R11, P5, R11, UR8, RZ ;  /* 0x000000080b0b7c10 */ /* 0x000fe4000ffbe0ff */
[----:B---3--:R-:W-:Y:S01]  /*283e0*/  IADD3.X R12, R12, UR5, RZ, P6, !PT ;  /* 0x000000050c0c7c10 */ /* 0x008fe2000b7fe4ff */
[----:B-1----:R-:W2:Y:S01]  /*283f0*/  LDL.LU R20, [R1+0xb28] ;  /* 0x000b280001147983 */ /* 0x002ea20000300800 */
[----:B------:R-:W-:Y:S01]  /*28400*/  STL [R1+0xb68], R8 ;  /* 0x000b680801007387 */ /* 0x000fe20000100800 */
[----:B------:R-:W-:Y:S01]  /*28410*/  IADD3 R13, P6, R13, UR8, RZ ;  /* 0x000000080d0d7c10 */ /* 0x000fe2000ffde0ff */
[----:B------:R-:W-:Y:S01]  /*28420*/  STL [R1+0xb60], R9 ;  /* 0x000b600901007387 */ /* 0x000fe20000100800 */
[----:B------:R-:W-:Y:S01]  /*28430*/  STL [R1+0xb84], R10 ;  /* 0x000b840a01007387 */ /* 0x000fe20000100800 */
[----:B------:R-:W-:-:S02]  /*28440*/  IADD3.X R14, R14, UR5, RZ, P1, !PT ;  /* 0x000000050e0e7c10 */ /* 0x000fc40008ffe4ff */
[----:B------:R-:W-:Y:S01]  /*28450*/  IADD3.X R3, R3, UR5, RZ, P2, !PT ;  /* 0x0000000503037c10 */ /* 0x000fe200097fe4ff */
[----:B------:R-:W-:Y:S01]  /*28460*/  STL [R1+0xb58], R11 ;  /* 0x000b580b01007387 */ /* 0x000fe20000100800 */
[----:B------:R-:W-:Y:S01]  /*28470*/  STL [R1+0xb7c], R12 ;  /* 0x000b7c0c01007387 */ /* 0x000fe20000100800 */
[----:B------:R-:W-:Y:S01]  /*28480*/  STL [R1+0xb50], R13 ;  /* 0x000b500d01007387 */ /* 0x000fe20000100800 */
[----:B------:R-:W-:Y:S01]  /*28490*/  IADD3 R15, P1, R15, UR8, RZ ;  /* 0x000000080f0f7c10 */ /* 0x000fe2000ff3e0ff */
[----:B------:R1:W-:Y:S01]  /*284a0*/  STL [R1+0xb6c], R3 ;  /* 0x000b6c0301007387 */ /* 0x0003e20000100800 */
[----:B------:R-:W-:Y:S01]  /*284b0*/  STL [R1+0xb74], R14 ;  /* 0x000b740e01007387 */ /* 0x000fe20000100800 */
[----:B------:R-:W-:-:S03]  /*284c0*/  IADD3 R17, P2, R17, UR8, RZ ;  /* 0x0000000811117c10 */ /* 0x000fc6000ff5e0ff */
[----:B-1----:R-:W3:Y:S01]  /*284d0*/  LDL.LU R3, [R1+0xb4c] ;  /* 0x000b4c0001037983 */ /* 0x002ee20000300800 */
[----:B------:R-:W-:Y:S01]  /*284e0*/  STL [R1+0xb48], R15 ;  /* 0x000b480f01007387 */ /* 0x000fe20000100800 */
[----:B----4-:R-:W-:Y:S01]  /*284f0*/  IADD3.X R29, R29, UR5, RZ, P3, !PT ;  /* 0x000000051d1d7c10 */ /* 0x010fe20009ffe4ff */
[----:B------:R-:W-:Y:S01]  /*28500*/  IADD3 R16, P3, R16, UR8, RZ ;  /* 0x0000000810107c10 */ /* 0x000fe2000ff7e0ff */
[----:B------:R-:W-:-:S03]  /*28510*/  IADD3.X R21, R21, UR5, RZ, P4, !PT ;  /* 0x0000000515157c10 */ /* 0x000fc6000a7fe4ff */
[----:B------:R1:W-:Y:S04]  /*28520*/  STL [R1+0xb64], R29 ;  /* 0x000b641d01007387 */ /* 0x0003e80000100800 */
[----:B-1----:R-:W4:Y:S01]  /*28530*/  LDL.LU R29, [R1+0xb20] ;  /* 0x000b2000011d7983 */ /* 0x002f220000300800 */
[----:B------:R-:W-:Y:S02]  /*28540*/  STL [R1+0xb40], R17 ;  /* 0x000b401101007387 */ /* 0x000fe40000100800 */
[----:B------:R-:W4:Y:S02]  /*28550*/  LDL.LU R5, [R1+0xb44] ;  /* 0x000b440001057983 */ /* 0x000f240000300800 */
[----:B------:R-:W-:Y:S01]  /*28560*/  STL [R1+0xb38], R16 ;  /* 0x000b381001007387 */ /* 0x000fe20000100800 */
[----:B------:R-:W-:Y:S01]  /*28570*/  IADD3 R2, P4, R2, UR8, RZ ;  /* 0x0000000802027c10 */ /* 0x000fe2000ff9e0ff */
[----:B------:R-:W4:Y:S01]  /*28580*/  LDL.LU R24, [R1+0xb18] ;  /* 0x000b180001187983 */ /* 0x000f220000300800 */
        /* <DEDUP_REMOVED lines=12> */
[----:B------:R-:W-:-:S05]  /*28650*/  IADD3.X R28, R28, UR5, RZ, P5, !PT ;  /* 0x000000051c1c7c10 */ /* 0x000fca000affe4ff */
[----:B------:R1:W-:Y:S01]  /*28660*/  STL [R1+0xb54], R28 ;  /* 0x000b541c01007387 */ /* 0x0003e20000100800 */
[----:B------:R-:W4:Y:S03]  /*28670*/  LDL.LU R8, [R1+0xb14] ;  /* 0x000b140001087983 */ /* 0x000f260000300800 */
[----:B-1----:R-:W4:Y:S01]  /*28680*/  LDL.LU R28, [R1+0xae8] ;  /* 0x000ae800011c7983 */ /* 0x002f220000300800 */
[----:B------:R-:W4:Y:S02]  /*28690*/  LDL.LU R9, [R1+0xb0c] ;  /* 0x000b0c0001097983 */ /* 0x000f240000300800 */
[----:B------:R-:W4:Y:S02]  /*286a0*/  LDL.LU R10, [R1+0xae0] ;  /* 0x000ae000010a7983 */ /* 0x000f240000300800 */
[----:B------:R-:W4:Y:S01]  /*286b0*/  LDL.LU R11, [R1+0xb04] ;  /* 0x000b0400010b7983 */ /* 0x000f220000300800 */
[----:B--2---:R-:W-:-:S05]  /*286c0*/  IADD3 R20, P5, R20, UR8, RZ ;  /* 0x0000000814147c10 */ /* 0x004fca000ffbe0ff */
[----:B------:R1:W-:Y:S01]  /*286d0*/  STL [R1+0xb28], R20 ;  /* 0x000b281401007387 */ /* 0x0003e20000100800 */
[----:B------:R-:W2:Y:S02]  /*286e0*/  LDL.LU R12, [R1+0xad8] ;  /* 0x000ad800010c7983 */ /* 0x000ea40000300800 */
[----:B------:R-:W2:Y:S02]  /*286f0*/  LDL.LU R13, [R1+0xafc] ;  /* 0x000afc00010d7983 */ /* 0x000ea40000300800 */
[----:B------:R-:W2:Y:S01]  /*28700*/  LDL.LU R14, [R1+0xad0] ;  /* 0x000ad000010e7983 */ /* 0x000ea20000300800 */
[----:B------:R-:W2:Y:S04]  /*28710*/  LDL.LU R15, [R1+0xaf4] ;  /* 0x000af400010f7983 */ /* 0x000ea80000300800 */
[----:B-1----:R-:W2:Y:S01]  /*28720*/  LDL.LU R20, [R1+0xac8] ;  /* 0x000ac80001147983 */ /* 0x002ea20000300800 */
[----:B------:R-:W2:Y:S01]  /*28730*/  LDL.LU R17, [R1+0xaec] ;  /* 0x000aec0001117983 */ /* 0x000ea20000300800 */
[----:B---3--:R-:W-:-:S05]  /*28740*/  IADD3.X R3, R3, UR5, RZ, P6, !PT ;  /* 0x0000000503037c10 */ /* 0x008fca000b7fe4ff */
[----:B------:R1:W-:Y:S04]  /*28750*/  STL [R1+0xb4c], R3 ;  /* 0x000b4c0301007387 */ /* 0x0003e80000100800 */
[----:B-1----:R-:W3:Y:S01]  /*28760*/  LDL.LU R3, [R1+0xac0] ;  /* 0x000ac00001037983 */ /* 0x002ee20000300800 */
[----:B------:R-:W3:Y:S02]  /*28770*/  LDL.LU R16, [R1+0xae4] ;  /* 0x000ae40001107983 */ /* 0x000ee40000300800 */
[----:B------:R-:W3:Y:S01]  /*28780*/  LDL.LU R21, [R1+0xab8] ;  /* 0x000ab80001157983 */ /* 0x000ee20000300800 */
[----:B----4-:R-:W-:Y:S02]  /*28790*/  IADD3 R29, P6, R29, UR8, RZ ;  /* 0x000000081d1d7c10 */ /* 0x010fe4000ffde0ff */
[----:B------:R-:W-:-:S03]  /*287a0*/  IADD3.X R5, R5, UR5, RZ, P1, !PT ;  /* 0x0000000505057c10 */ /* 0x000fc60008ffe4ff */
[----:B------:R1:W-:Y:S01]  /*287b0*/  STL [R1+0xb20], R29 ;  /* 0x000b201d01007387 */ /* 0x0003e20000100800 */
[----:B------:R-:W-:Y:S02]  /*287c0*/  IADD3 R24, P1, R24, UR8, RZ ;  /* 0x0000000818187c10 */ /* 0x000fe4000ff3e0ff */
[----:B------:R-:W-:Y:S02]  /*287d0*/  IADD3.X R25, R25, UR5, RZ, P2, !PT ;  /* 0x0000000519197c10 */ /* 0x000fe400097fe4ff */
[----:B------:R-:W-:Y:S02]  /*287e0*/  IADD3 R26, P2, R26, UR8, RZ ;  /* 0x000000081a1a7c10 */ /* 0x000fe4000ff5e0ff */
[----:B------:R-:W-:Y:S01]  /*287f0*/  IADD3.X R27, R27, UR5, RZ, P3, !PT ;  /* 0x000000051b1b7c10 */ /* 0x000fe20009ffe4ff */
[----:B------:R-:W-:Y:S01]  /*28800*/  IADD3 R22, P3, R22, UR8, RZ ;  /* 0x0000000816167c10 */ /* 0x000fe2000ff7e0ff */
[----:B-1----:R-:W4:Y:S01]  /*28810*/  LDL.LU R29, [R1+0xadc] ;  /* 0x000adc00011d7983 */ /* 0x002f220000300800 */
[----:B------:R-:W-:Y:S02]  /*28820*/  STL [R1+0xb44], R5 ;  /* 0x000b440501007387 */ /* 0x000fe40000100800 */
[----:B------:R-:W-:Y:S02]  /*28830*/  STL [R1+0xb18], R24 ;  /* 0x000b181801007387 */ /* 0x000fe40000100800 */
[----:B------:R-:W-:Y:S01]  /*28840*/  STL [R1+0xb3c], R25 ;  /* 0x000b3c1901007387 */ /* 0x000fe20000100800 */
[----:B------:R-:W-:-:S02]  /*28850*/  IADD3.X R2, R2, UR5, RZ, P5, !PT ;  /* 0x0000000502027c10 */ /* 0x000fc4000affe4ff */
[----:B------:R-:W-:Y:S01]  /*28860*/  IADD3.X R23, R23, UR5, RZ, P4, !PT ;  /* 0x0000000517177c10 */ /* 0x000fe2000a7fe4ff */
[----:B------:R-:W-:Y:S01]  /*28870*/  STL [R1+0xb10], R26 ;  /* 0x000b101a01007387 */ /* 0x000fe20000100800 */
[----:B------:R-:W-:Y:S01]  /*28880*/  IADD3 R18, P4, R18, UR8, RZ ;  /* 0x0000000812127c10 */ /* 0x000fe2000ff9e0ff */
[----:B------:R-:W-:Y:S02]  /*28890*/  STL [R1+0xb34], R27 ;  /* 0x000b341b01007387 */ /* 0x000fe40000100800 */
[----:B------:R-:W-:Y:S01]  /*288a0*/  STL [R1+0xb08], R22 ;  /* 0x000b081601007387 */ /* 0x000fe20000100800 */
[----:B------:R-:W-:Y:S01]  /*288b0*/  IADD3 R19, P5, R19, UR8, RZ ;  /* 0x0000000813137c10 */ /* 0x000fe2000ffbe0ff */
[----:B------:R1:W-:Y:S01]  /*288c0*/  STL [R1+0xb24], R2 ;  /* 0x000b240201007387 */ /* 0x0003e20000100800 */
[----:B------:R-:W-:Y:S01]  /*288d0*/  IADD3.X R6, R6, UR5, RZ, P6, !PT ;  /* 0x0000000506067c10 */ /* 0x000fe2000b7fe4ff */
[----:B------:R-:W-:Y:S01]  /*288e0*/  STL [R1+0xb2c], R23 ;  /* 0x000b2c1701007387 */ /* 0x000fe20000100800 */
[----:B------:R-:W-:-:S02]  /*288f0*/  IADD3.X R8, R8, UR5, RZ, P1, !PT ;  /* 0x0000000508087c10 */ /* 0x000fc40008ffe4ff */
[----:B------:R-:W-:Y:S01]  /*28900*/  IADD3 R7, P6, R7, UR8, RZ ;  /* 0x0000000807077c10 */ /* 0x000fe2000ffde0ff */
[----:B-1----:R-:W4:Y:S01]  /*28910*/  LDL.LU R2, [R1+0xab0] ;  /* 0x000ab00001027983 */ /* 0x002f220000300800 */
[----:B------:R-:W-:Y:S01]  /*28920*/  IADD3 R28, P1, R28, UR8, RZ ;  /* 0x000000081c1c7c10 */ /* 0x000fe2000ff3e0ff */
[----:B------:R-:W-:Y:S02]  /*28930*/  STL [R1+0xb00], R18 ;  /* 0x000b001201007387 */ /* 0x000fe40000100800 */
[----:B------:R-:W-:Y:S01]  /*28940*/  STL [R1+0xaf8], R19 ;  /* 0x000af81301007387 */ /* 0x000fe20000100800 */
[----:B------:R-:W-:Y:S02]  /*28950*/  STL [R1+0xb1c], R6 ;  /* 0x000b1c0601007387 */ /* 0x000fe40000100800 */
        /* <DEDUP_REMOVED lines=9> */
[----:B------:R-:W-:Y:S01]  /*289f0*/  STL [R1+0xb04], R11 ;  /* 0x000b040b01007387 */ /* 0x000fe20000100800 */
[----:B--2---:R-:W-:-:S02]  /*28a00*/  IADD3 R12, P3, R12, UR8, RZ ;  /* 0x000000080c0c7c10 */ /* 0x004fc4000ff7e0ff */
[----:B------:R-:W-:Y:S02]  /*28a10*/  IADD3.X R13, R13, UR5, RZ, P4, !PT ;  /* 0x000000050d0d7c10 */ /* 0x000fe4000a7fe4ff */
[----:B------:R-:W-:Y:S01]  /*28a20*/  IADD3.X R15, R15, UR5, RZ, P5, !PT ;  /* 0x000000050f0f7c10 */ /* 0x000fe2000affe4ff */
[----:B------:R-:W-:Y:S01]  /*28a30*/  IADD3 R14, P4, R14, UR8, RZ ;  /* 0x000000080e0e7c10 */ /* 0x000fe2000ff9e0ff */
[----:B------:R-:W-:Y:S01]  /*28a40*/  STL [R1+0xad8], R12 ;  /* 0x000ad80c01007387 */ /* 0x000fe20000100800 */
[----:B------:R-:W-:-:S03]  /*28a50*/  IADD3 R20, P5, R20, UR8, RZ ;  /* 0x0000000814147c10 */ /* 0x000fc6000ffbe0ff */
[----:B------:R-:W-:Y:S01]  /*28a60*/  STL [R1+0xafc], R13 ;  /* 0x000afc0d01007387 */ /* 0x000fe20000100800 */
[----:B------:R-:W-:-:S03]  /*28a70*/  IADD3.X R17, R17, UR5, RZ, P6, !PT ;  /* 0x0000000511117c10 */ /* 0x000fc6000b7fe4ff */
[----:B------:R1:W-:Y:S01]  /*28a80*/  STL [R1+0xac8], R20 ;  /* 0x000ac81401007387 */ /* 0x0003e20000100800 */
[----:B------:R-:W-:Y:S03]  /*28a90*/  STL [R1+0xad0], R14 ;  /* 0x000ad00e01007387 */ /* 0x000fe60000100800 */
[----:B-1----:R-:W2:Y:S01]  /*28aa0*/  LDL.LU R20, [R1+0xaa8] ;  /* 0x000aa80001147983 */ /* 0x002ea20000300800 */
[----:B------:R-:W-:Y:S01]  /*28ab0*/  STL [R1+0xaf4], R15 ;  /* 0x000af40f01007387 */ /* 0x000fe20000100800 */
[----:B---3--:R-:W-:Y:S02]  /*28ac0*/  IADD3 R3, P6, R3, UR8, RZ ;  /* 0x0000000803037c10 */ /* 0x008fe4000ffde0ff */
[----:B------:R-:W-:Y:S01]  /*28ad0*/  IADD3.X R16, R16, UR5, RZ, P1, !PT ;  /* 0x0000000510107c10 */ /* 0x000fe20008ffe4ff */
[----:B------:R-:W-:Y:S02]  /*28ae0*/  IADD3 R21, P1, R21, UR8, RZ ;  /* 0x0000000815157c10 */ /* 0x000fe4000ff3e0ff */
[----:B------:R1:W-:Y:S04]  /*28af0*/  STL [R1+0xac0], R3 ;  /* 0x000ac00301007387 */ /* 0x0003e80000100800 */
[----:B-1----:R-:W3:Y:S01]  /*28b00*/  LDL.LU R3, [R1+0xacc] ;  /* 0x000acc0001037983 */ /* 0x002ee20000300800 */
[----:B------:R-:W-:Y:S02]  /*28b10*/  STL [R1+0xaec], R17 ;  /* 0x000aec1101007387 */ /* 0x000fe40000100800 */
[----:B------:R-:W3:Y:S02]  /*28b20*/  LDL.LU R5, [R1+0xaa0] ;  /* 0x000aa00001057983 */ /* 0x000ee40000300800 */
[----:B------:R-:W-:Y:S01]  /*28b30*/  STL [R1+0xae4], R16 ;  /* 0x000ae41001007387 */ /* 0x000fe20000100800 */
[----:B------:R-:W3:Y:S01]  /*28b40*/  LDL.LU R24, [R1+0xac4] ;  /* 0x000ac40001187983 */ /* 0x000ee20000300800 */
[----:B------:R-:W-:Y:S02]  /*28b50*/  STL [R1+0xab8], R21 ;  /* 0x000ab81501007387 */ /* 0x000fe40000100800 */
[----:B------:R-:W3:Y:S01]  /*28b60*/  LDL.LU R25, [R1+0xa98] ;  /* 0x000a980001197983 */ /* 0x000ee20000300800 */
[----:B----4-:R-:W-:-:S05]  /*28b70*/  IADD3.X R29, R29, UR5, RZ, P2, !PT ;  /* 0x000000051d1d7c10 */ /* 0x010fca00097fe4ff */
        /* <DEDUP_REMOVED lines=10> */
[----:B------:R-:W-:-:S05]  /*28c20*/  IADD3 R2, P2, R2, UR8, RZ ;  /* 0x0000000802027c10 */ /* 0x000fca000ff5e0ff */
[----:B------:R1:W-:Y:S01]  /*28c30*/  STL [R1+0xab0], R2 ;  /* 0x000ab00201007387 */ /* 0x0003e20000100800 */
[----:B------:R-:W4:Y:S03]  /*28c40*/  LDL.LU R8, [R1+0xa70] ;  /* 0x000a700001087983 */ /* 0x000f260000300800 */
[----:B-1----:R-:W4:Y:S01]  /*28c50*/  LDL.LU R2, [R1+0xa94] ;  /* 0x000a940001027983 */ /* 0x002f220000300800 */
[----:B------:R-:W-:Y:S01]  /*28c60*/  IADD3.X R28, R28, UR5, RZ, P3, !PT ;  /* 0x000000051c1c7c10 */ /* 0x000fe20009ffe4ff */
        /* <DEDUP_REMOVED lines=8> */
[----:B-1----:R-:W4:Y:S01]  /*28cf0*/  LDL.LU R28, [R1+0xa74] ;  /* 0x000a7400011c7983 */ /* 0x002f220000300800 */
[----:B------:R-:W4:Y:S01]  /*28d00*/  LDL.LU R17, [R1+0xa48] ;  /* 0x000a480001117983 */ /* 0x000f220000300800 */
[----:B--2---:R-:W-:-:S05]  /*28d10*/  IADD3 R20, P3, R20, UR8, RZ ;  /* 0x0000000814147c10 */ /* 0x004fca000ff7e0ff */
[----:B------:R1:W-:Y:S04]  /*28d20*/  STL [R1+0xaa8], R20 ;  /* 0x000aa81401007387 */ /* 0x0003e80000100800 */
[----:B-1----:R-:W2:Y:S01]  /*28d30*/  LDL.LU R20, [R1+0xa6c] ;  /* 0x000a6c0001147983 */ /* 0x002ea20000300800 */
[----:B------:R-:W2:Y:S02]  /*28d40*/  LDL.LU R16, [R1+0xa40] ;  /* 0x000a400001107983 */ /* 0x000ea40000300800 */
[----:B------:R-:W2:Y:S01]  /*28d50*/  LDL.LU R21, [R1+0xa64] ;  /* 0x000a640001157983 */ /* 0x000ea20000300800 */
[----:B---3--:R-:W-:Y:S02]  /*28d60*/  IADD3.X R3, R3, UR5, RZ, P4, !PT ;  /* 0x0000000503037c10 */ /* 0x008fe4000a7fe4ff */
[----:B------:R-:W-:-:S02]  /*28d70*/  IADD3 R5, P4, R5, UR8, RZ ;  /* 0x0000000805057c10 */ /* 0x000fc4000ff9e0ff */
[----:B------:R-:W-:Y:S01]  /*28d80*/  IADD3.X R24, R24, UR5, RZ, P5, !PT ;  /* 0x0000000518187c10 */ /* 0x000fe2000affe4ff */
[----:B------:R1:W-:Y:S01]  /*28d90*/  STL [R1+0xacc], R3 ;  /* 0x000acc0301007387 */ /* 0x0003e20000100800 */
[----:B------:R-:W-:-:S03]  /*28da0*/  IADD3 R25, P5, R25, UR8, RZ ;  /* 0x0000000819197c10 */ /* 0x000fc6000ffbe0ff */
[----:B-1----:R-:W3:Y:S01]  /*28db0*/  LDL.LU R3, [R1+0xa38] ;  /* 0x000a380001037983 */ /* 0x002ee20000300800 */
[----:B----4-:R-:W-:Y:S01]  /*28dc0*/  IADD3.X R26, R26, UR5, RZ, P6, !PT ;  /* 0x000000051a1a7c10 */ /* 0x010fe2000b7fe4ff */
[----:B------:R-:W-:Y:S02]  /*28dd0*/  IADD3 R27, P6, R27, UR8, RZ ;  /* 0x000000081b1b7c10 */ /* 0x000fe4000ffde0ff */
[----:B------:R-:W-:Y:S01]  /*28de0*/  STL [R1+0xaa0], R5 ;  /* 0x000aa00501007387 */ /* 0x000fe20000100800 */
[----:B------:R-:W-:Y:S02]  /*28df0*/  IADD3.X R22, R22, UR5, RZ, P1, !PT ;  /* 0x0000000516167c10 */ /* 0x000fe40008ffe4ff */
[----:B------:R-:W-:Y:S01]  /*28e00*/  IADD3.X R18, R18, UR5, RZ, P2, !PT ;  /* 0x0000000512127c10 */ /* 0x000fe200097fe4ff */
[----:B------:R-:W-:Y:S01]  /*28e10*/  STL [R1+0xac4], R24 ;  /* 0x000ac41801007387 */ /* 0x000fe20000100800 */
[----:B------:R-:W-:Y:S01]  /*28e20*/  STL [R1+0xa98], R25 ;  /* 0x000a981901007387 */ /* 0x000fe20000100800 */
[----:B------:R-:W-:-:S02]  /*28e30*/  IADD3 R23, P1, R23, UR8, RZ ;  /* 0x0000000817177c10 */ /* 0x000fc4000ff3e0ff */
[----:B------:R-:W-:Y:S01]  /*28e40*/  IADD3 R29, P2, R29, UR8, RZ ;  /* 0x000000081d1d7c10 */ /* 0x000fe2000ff5e0ff */
[----:B------:R-:W-:Y:S01]  /*28e50*/  STL [R1+0xabc], R26 ;  /* 0x000abc1a01007387 */ /* 0x000fe20000100800 */
[----:B------:R-:W-:Y:S02]  /*28e60*/  STL [R1+0xa90], R27 ;  /* 0x000a901b01007387 */ /* 0x000fe40000100800 */
[----:B------:R-:W-:Y:S01]  /*28e70*/  STL [R1+0xab4], R22 ;  /* 0x000ab41601007387 */ /* 0x000fe20000100800 */
[----:B------:R-:W-:Y:S01]  /*28e80*/  IADD3.X R19, R19, UR5, RZ, P3, !PT ;  /* 0x0000000513137c10 */ /* 0x000fe20009ffe4ff */
[----:B------:R1:W-:Y:S01]  /*28e90*/  STL [R1+0xa80], R29 ;  /* 0x000a801d01007387 */ /* 0x0003e20000100800 */
[----:B------:R-:W-:Y:S01]  /*28ea0*/  STL [R1+0xa88], R23 ;  /* 0x000a881701007387 */ /* 0x000fe20000100800 */
[----:B------:R-:W-:Y:S02]  /*28eb0*/  IADD3 R6, P3, R6, UR8, RZ ;  /* 0x0000000806067c10 */ /* 0x000fe4000ff7e0ff */
[----:B------:R-:W-:-:S02]  /*28ec0*/  IADD3.X R7, R7, UR5, RZ, P4, !PT ;  /* 0x0000000507077c10 */ /* 0x000fc4000a7fe4ff */
[----:B------:R-:W-:Y:S01]  /*28ed0*/  IADD3 R8, P4, R8, UR8, RZ ;  /* 0x0000000808087c10 */ /* 0x000fe2000ff9e0ff */
[----:B-1----:R-:W4:Y:S01]  /*28ee0*/  LDL.LU R29, [R1+0xa5c] ;  /* 0x000a5c00011d7983 */ /* 0x002f220000300800 */
[----:B------:R-:W-:Y:S02]  /*28ef0*/  STL [R1+0xaac], R18 ;  /* 0x000aac1201007387 */ /* 0x000fe40000100800 */
[----:B------:R-:W-:Y:S01]  /*28f00*/  STL [R1+0xaa4], R19 ;  /* 0x000aa41301007387 */ /* 0x000fe20000100800 */
[----:B------:R-:W-:Y:S01]  /*28f10*/  IADD3.X R2, R2, UR5, RZ, P5, !PT ;  /* 0x0000000502027c10 */ /* 0x000fe2000affe4ff */
[----:B------:R-:W-:Y:S01]  /*28f20*/  STL [R1+0xa78], R6 ;  /* 0x000a780601007387 */ /* 0x000fe20000100800 */
[----:B------:R-:W-:Y:S02]  /*28f30*/  IADD3 R9, P5, R9, UR8, RZ ;  /* 0x0000000809097c10 */ /* 0x000fe4000ffbe0ff */
[----:B------:R-:W-:Y:S01]  /*28f40*/  IADD3.X R10, R10, UR5, RZ, P6, !PT ;  /* 0x000000050a0a7c10 */ /* 0x000fe2000b7fe4ff */
[----:B------:R-:W-:Y:S01]  /*28f50*/  IADD3 R11, P6, R11, UR8, RZ ;  /* 0x000000080b0b7c10 */ /* 0x000fe2000ffde0ff */
        /* <DEDUP_REMOVED lines=14> */
[----:B------:R-:W-:Y:S03]  /*29040*/  STL [R1+0xa7c], R14 ;  /* 0x000a7c0e01007387 */ /* 0x000fe60000100800 */
[----:B-1----:R-:W4:Y:S01]  /*29050*/  LDL.LU R28, [R1+0xa54] ;  /* 0x000a5400011c7983 */ /* 0x002f220000300800 */
[----:B------:R-:W-:-:S02]  /*29060*/  IADD3 R15, P2, R15, UR8, RZ ;  /* 0x000000080f0f7c10 */ /* 0x000fc4000ff5e0ff */
[----:B------:R-:W-:-:S03]  /*29070*/  IADD3 R17, P3, R17, UR8, RZ ;  /* 0x0000000811117c10 */ /* 0x000fc6000ff7e0ff */
[----:B------:R-:W-:Y:S01]  /*29080*/  STL [R1+0xa50], R15 ;  /* 0x000a500f01007387 */ /* 0x000fe20000100800 */
[----:B--2---:R-:W-:Y:S01]  /*29090*/  IADD3.X R20, R20, UR5, RZ, P4, !PT ;  /* 0x0000000514147c10 */ /* 0x004fe2000a7fe4ff */
[----:B------:R-:W-:Y:S01]  /*290a0*/  IADD3 R16, P4, R16, UR8, RZ ;  /* 0x0000000810107c10 */ /* 0x000fe2000ff9e0ff */
[----:B------:R-:W-:-:S03]  /*290b0*/  IADD3.X R21, R21, UR5, RZ, P5, !PT ;  /* 0x0000000515157c10 */ /* 0x000fc6000affe4ff */
[----:B------:R1:W-:Y:S04]  /*290c0*/  STL [R1+0xa6c], R20 ;  /* 0x000a6c1401007387 */ /* 0x0003e80000100800 */
[----:B-1----:R-:W2:Y:S01]  /*290d0*/  LDL.LU R20, [R1+0xa28] ;  /* 0x000a280001147983 */ /* 0x002ea20000300800 */
[----:B------:R-:W-:Y:S02]  /*290e0*/  STL [R1+0xa48], R17 ;  /* 0x000a481101007387 */ /* 0x000fe40000100800 */
[----:B------:R-:W2:Y:S02]  /*290f0*/  LDL.LU R5, [R1+0xa4c] ;  /* 0x000a4c0001057983 */ /* 0x000ea40000300800 */
[----:B------:R-:W-:Y:S01]  /*29100*/  STL [R1+0xa40], R16 ;  /* 0x000a401001007387 */ /* 0x000fe20000100800 */
[----:B------:R-:W2:Y:S01]  /*29110*/  LDL.LU R24, [R1+0xa20] ;  /* 0x000a200001187983 */ /* 0x000ea20000300800 */
[----:B---3--:R-:W-:Y:S01]  /*29120*/  IADD3 R3, P5, R3, UR8, RZ ;  /* 0x0000000803037c10 */ /* 0x008fe2000ffbe0ff */
[----:B------:R-:W-:Y:S02]  /*29130*/  STL [R1+0xa64], R21 ;  /* 0x000a641501007387 */ /* 0x000fe40000100800 */
[----:B------:R-:W3:Y:S02]  /*29140*/  LDL.LU R25, [R1+0xa44] ;  /* 0x000a440001197983 */ /* 0x000ee40000300800 */
[----:B------:R1:W-:Y:S02]  /*29150*/  STL [R1+0xa38], R3 ;  /* 0x000a380301007387 */ /* 0x0003e40000100800 */
[----:B------:R-:W3:Y:S02]  /*29160*/  LDL.LU R26, [R1+0xa18] ;  /* 0x000a1800011a7983 */ /* 0x000ee40000300800 */
[----:B------:R-:W3:Y:S01]  /*29170*/  LDL.LU R27, [R1+0xa3c] ;  /* 0x000a3c00011b7983 */ /* 0x000ee20000300800 */
[----:B------:R-:W3:Y:S01]  /*29180*/  LDL.LU R22, [R1+0xa10] ;  /* 0x000a100001167983 */ /* 0x000ee20000300800 */
[----:B------:R-:W3:Y:S02]  /*29190*/  LDL.LU R23, [R1+0xa34] ;  /* 0x000a340001177983 */ /* 0x000ee40000300800 */
[----:B------:R-:W3:Y:S01]  /*291a0*/  LDL.LU R18, [R1+0xa08] ;  /* 0x000a080001127983 */ /* 0x000ee20000300800 */
[----:B-1----:R-:W3:Y:S01]  /*291b0*/  LDL.LU R3, [R1+0xa2c] ;  /* 0x000a2c0001037983 */ /* 0x002ee20000300800 */
[----:B------:R-:W3:Y:S02]  /*291c0*/  LDL.LU R19, [R1+0xa00] ;  /* 0x000a000001137983 */ /* 0x000ee40000300800 */
[----:B------:R-:W3:Y:S02]  /*291d0*/  LDL.LU R6, [R1+0xa24] ;  /* 0x000a240001067983 */ /* 0x000ee40000300800 */
[----:B------:R-:W3:Y:S01]  /*291e0*/  LDL.LU R7, [R1+0x9f8] ;  /* 0x0009f80001077983 */ /* 0x000ee20000300800 */
[----:B----4-:R-:W-:-:S05]  /*291f0*/  IADD3.X R29, R29, UR5, RZ, P6, !PT ;  /* 0x000000051d1d7c10 */ /* 0x010fca000b7fe4ff */
[----:B------:R1:W-:Y:S01]  /*29200*/  STL [R1+0xa5c], R29 ;  /* 0x000a5c1d01007387 */ /* 0x0003e20000100800 */
[----:B------:R-:W4:Y:S03]  /*29210*/  LDL.LU R8, [R1+0xa1c] ;  /* 0x000a1c0001087983 */ /* 0x000f260000300800 */
[----:B-1----:R-:W4:Y:S01]  /*29220*/  LDL.LU R29, [R1+0x9f0] ;  /* 0x0009f000011d7983 */ /* 0x002f220000300800 */
[----:B------:R-:W4:Y:S02]  /*29230*/  LDL.LU R9, [R1+0xa14] ;  /* 0x000a140001097983 */ /* 0x000f240000300800 */
[----:B------:R-:W4:Y:S02]  /*29240*/  LDL.LU R10, [R1+0x9e8] ;  /* 0x0009e800010a7983 */ /* 0x000f240000300800 */
[----:B------:R-:W4:Y:S01]  /*29250*/  LDL.LU R11, [R1+0xa0c] ;  /* 0x000a0c00010b7983 */ /* 0x000f220000300800 */
[----:B------:R-:W-:-:S05]  /*29260*/  IADD3 R2, P6, R2, UR8, RZ ;  /* 0x0000000802027c10 */ /* 0x000fca000ffde0ff */
        /* <DEDUP_REMOVED lines=10> */
[----:B------:R-:W4:Y:S02]  /*29310*/  LDL.LU R16, [R1+0x9ec] ;  /* 0x0009ec0001107983 */ /* 0x000f240000300800 */
[----:B------:R-:W4:Y:S01]  /*29320*/  LDL.LU R21, [R1+0x9c0] ;  /* 0x0009c00001157983 */ /* 0x000f220000300800 */
[----:B--2---:R-:W-:Y:S02]  /*29330*/  IADD3 R20, P1, R20, UR8, RZ ;  /* 0x0000000814147c10 */ /* 0x004fe4000ff3e0ff */
[----:B------:R-:W-:-:S02]  /*29340*/  IADD3.X R5, R5, UR5, RZ, P2, !PT ;  /* 0x0000000505057c10 */ /* 0x000fc400097fe4ff */
[----:B------:R-:W-:Y:S01]  /*29350*/  IADD3 R24, P2, R24, UR8, RZ ;  /* 0x0000000818187c10 */ /* 0x000fe2000ff5e0ff */
[----:B------:R1:W-:Y:S01]  /*29360*/  STL [R1+0xa28], R20 ;  /* 0x000a281401007387 */ /* 0x0003e20000100800 */
[----:B---3--:R-:W-:Y:S02]  /*29370*/  IADD3.X R25, R25, UR5, RZ, P3, !PT ;  /* 0x0000000519197c10 */ /* 0x008fe40009ffe4ff */
[----:B------:R-:W-:Y:S02]  /*29380*/  IADD3 R26, P3, R26, UR8, RZ ;  /* 0x000000081a1a7c10 */ /* 0x000fe4000ff7e0ff */
[----:B------:R-:W-:Y:S01]  /*29390*/  IADD3.X R27, R27, UR5, RZ, P4, !PT ;  /* 0x000000051b1b7c10 */ /* 0x000fe2000a7fe4ff */
[----:B------:R-:W-:Y:S01]  /*293a0*/  IADD3 R22, P4, R22, UR8, RZ ;  /* 0x0000000816167c10 */ /* 0x000fe2000ff9e0ff */
[----:B-1----:R-:W2:Y:S01]  /*293b0*/  LDL.LU R20, [R1+0x9e4] ;  /* 0x0009e40001147983 */ /* 0x002ea20000300800 */
[----:B------:R-:W-:Y:S02]  /*293c0*/  STL [R1+0xa4c], R5 ;  /* 0x000a4c0501007387 */ /* 0x000fe40000100800 */
[----:B------:R-:W-:Y:S02]  /*293d0*/  STL [R1+0xa20], R24 ;  /* 0x000a201801007387 */ /* 0x000fe40000100800 */
[----:B------:R-:W-:Y:S01]  /*293e0*/  STL [R1+0xa44], R25 ;  /* 0x000a441901007387 */ /* 0x000fe20000100800 */
[----:B------:R-:W-:-:S02]  /*293f0*/  IADD3.X R3, R3, UR5, RZ, P6, !PT ;  /* 0x0000000503037c10 */ /* 0x000fc4000b7fe4ff */
[----:B------:R-:W-:Y:S01]  /*29400*/  IADD3.X R23, R23, UR5, RZ, P5, !PT ;  /* 0x0000000517177c10 */ /* 0x000fe2000affe4ff */
[----:B------:R-:W-:Y:S01]  /*29410*/  STL [R1+0xa18], R26 ;  /* 0x000a181a01007387 */ /* 0x000fe20000100800 */
[----:B------:R-:W-:Y:S02]  /*29420*/  STL [R1+0xa3c], R27 ;  /* 0x000a3c1b01007387 */ /* 0x000fe40000100800 */
[----:B------:R-:W-:Y:S01]  /*29430*/  STL [R1+0xa10], R22 ;  /* 0x000a101601007387 */ /* 0x000fe20000100800 */
[----:B------:R-:W-:Y:S01]  /*29440*/  IADD3 R18, P5, R18, UR8, RZ ;  /* 0x0000000812127c10 */ /* 0x000fe2000ffbe0ff */
[----:B------:R1:W-:Y:S01]  /*29450*/  STL [R1+0xa2c], R3 ;  /* 0x000a2c0301007387 */ /* 0x0003e20000100800 */
[----:B------:R-:W-:Y:S01]  /*29460*/  STL [R1+0xa34], R23 ;  /* 0x000a341701007387 */ /* 0x000fe20000100800 */
[----:B------:R-:W-:Y:S02]  /*29470*/  IADD3 R19, P6, R19, UR8, RZ ;  /* 0x0000000813137c10 */ /* 0x000fe4000ffde0ff */
[----:B------:R-:W-:Y:S01]  /*29480*/  IADD3.X R6, R6, UR5, RZ, P1, !PT ;  /* 0x0000000506067c10 */ /* 0x000fe20008ffe4ff */
[----:B------:R-:W-:Y:S01]  /*29490*/  IADD3 R7, P1, R7, UR8, RZ ;  /* 0x0000000807077c10 */ /* 0x000fe2000ff3e0ff */
[----:B-1----:R-:W3:Y:S01]  /*294a0*/  LDL.LU R3, [R1+0x9b8] ;  /* 0x0009b80001037983 */ /* 0x002ee20000300800 */
[----:B----4-:R-:W-:-:S03]  /*294b0*/  IADD3.X R8, R8, UR5, RZ, P2, !PT ;  /* 0x0000000508087c10 */ /* 0x010fc600097fe4ff */
[----:B------:R-:W-:Y:S04]  /*294c0*/  STL [R1+0xa08], R18 ;  /* 0x000a081201007387 */ /* 0x000fe80000100800 */
[----:B------:R-:W-:Y:S01]  /*294d0*/  STL [R1+0xa00], R19 ;  /* 0x000a001301007387 */ /* 0x000fe20000100800 */
[----:B------:R-:W-:Y:S01]  /*294e0*/  STL [R1+0xa24], R6 ;  /* 0x000a240601007387 */ /* 0x000fe20000100800 */
[----:B------:R-:W-:Y:S02]  /*294f0*/  IADD3 R29, P2, R29, UR8, RZ ;  /* 0x000000081d1d7c10 */ /* 0x000fe4000ff5e0ff */
[----:B------:R-:W-:Y:S01]  /*29500*/  IADD3.X R9, R9, UR5, RZ, P3, !PT ;  /* 0x0000000509097c10 */ /* 0x000fe20009ffe4ff */
[----:B------:R-:W-:Y:S01]  /*29510*/  IADD3 R10, P3, R10, UR8, RZ ;  /* 0x000000080a0a7c10 */ /* 0x000fe2000ff7e0ff */
[----:B------:R-:W-:Y:S01]  /*29520*/  IADD3.X R11, R11, UR5, RZ, P4, !PT ;  /* 0x000000050b0b7c10 */ /* 0x000fe2000a7fe4ff */
[----:B------:R1:W-:Y:S01]  /*29530*/  STL [R1+0x9f0], R29 ;  /* 0x0009f01d01007387 */ /* 0x0003e20000100800 */
[----:B------:R-:W-:Y:S01]  /*29540*/  STL [R1+0x9f8], R7 ;  /* 0x0009f80701007387 */ /* 0x000fe20000100800 */
[----:B------:R-:W-:-:S02]  /*29550*/  IADD3 R12, P4, R12, UR8, RZ ;  /* 0x000000080c0c7c10 */ /* 0x000fc4000ff9e0ff */
[----:B------:R-:W-:Y:S01]  /*29560*/  IADD3.X R13, R13, UR5, RZ, P5, !PT ;  /* 0x000000050d0d7c10 */ /* 0x000fe2000affe4ff */
[----:B-1----:R-:W2:Y:S01]  /*29570*/  LDL.LU R29, [R1+0x9dc] ;  /* 0x0009dc00011d7983 */ /* 0x002ea20000300800 */
[----:B------:R-:W-:Y:S01]  /*29580*/  STL [R1+0xa1c], R8 ;  /* 0x000a1c0801007387 */ /* 0x000fe20000100800 */
[----:B------:R-:W-:Y:S01]  /*29590*/  IADD3.X R15, R15, UR5, RZ, P6, !PT ;  /* 0x000000050f0f7c10 */ /* 0x000fe2000b7fe4ff */
[----:B------:R-:W-:Y:S01]  /*295a0*/  STL [R1+0xa14], R9 ;  /* 0x000a140901007387 */ /* 0x000fe20000100800 */
[----:B------:R-:W-:Y:S01]  /*295b0*/  STL [R1+0x9e8], R10 ;  /* 0x0009e80a01007387 */ /* 0x000fe20000100800 */
[----:B------:R-:W-:Y:S02]  /*295c0*/  IADD3 R14, P5, R14, UR8, RZ ;  /* 0x000000080e0e7c10 */ /* 0x000fe4000ffbe0ff */
[----:B------:R-:W-:Y:S01]  /*295d0*/  IADD3 R2, P6, R2, UR8, RZ ;  /* 0x0000000802027c10 */ /* 0x000fe2000ffde0ff */
[----:B------:R-:W-:Y:S01]  /*295e0*/  STL [R1+0xa0c], R11 ;  /* 0x000a0c0b01007387 */ /* 0x000fe20000100800 */
[----:B------:R-:W-:Y:S01]  /*295f0*/  STL [R1+0x9e0], R12 ;  /* 0x0009e00c01007387 */ /* 0x000fe20000100800 */
[----:B------:R-:W-:Y:S01]  /*29600*/  STL [R1+0xa04], R13 ;  /* 0x000a040d01007387 */ /* 0x000fe20000100800 */
[----:B------:R-:W-:Y:S01]  /*29610*/  IADD3.X R17, R17, UR5, RZ, P1, !PT ;  /* 0x0000000511117c10 */ /* 0x000fe20008ffe4ff */
[----:B------:R1:W-:Y:S01]  /*29620*/  STL [R1+0x9d0], R2 ;  /* 0x0009d00201007387 */ /* 0x0003e20000100800 */
[----:B------:R-:W-:Y:S04]  /*29630*/  STL [R1+0x9d8], R14 ;  /* 0x0009d80e01007387 */ /* 0x000fe80000100800 */
[----:B-1----:R-:W2:Y:S01]  /*29640*/  LDL.LU R2, [R1+0x9b0] ;  /* 0x0009b00001027983 */ /* 0x002ea20000300800 */
[----:B------:R-:W-:-:S03]  /*29650*/  IADD3 R28, P1, R28, UR8, RZ ;  /* 0x000000081c1c7c10 */ /* 0x000fc6000ff3e0ff */
[----:B------:R-:W-:Y:S04]  /*29660*/  STL [R1+0x9fc], R15 ;  /* 0x0009fc0f01007387 */ /* 0x000fe80000100800 */
[----:B------:R1:W-:Y:S04]  /*29670*/  STL [R1+0x9c8], R28 ;  /* 0x0009c81c01007387 */ /* 0x0003e80000100800 */
[----:B-1----:R-:W2:Y:S01]  /*29680*/  LDL.LU R28, [R1+0x9d4] ;  /* 0x0009d400011c7983 */ /* 0x002ea20000300800 */
[----:B------:R-:W-:Y:S01]  /*29690*/  IADD3.X R16, R16, UR5, RZ, P2, !PT ;  /* 0x0000000510107c10 */ /* 0x000fe200097fe4ff */
[----:B------:R-:W-:-:S02]  /*296a0*/  IADD3 R21, P2, R21, UR8, RZ ;  /* 0x0000000815157c10 */ /* 0x000fc4000ff5e0ff */
[----:B------:R1:W-:Y:S01]  /*296b0*/  STL [R1+0x9f4], R17 ;  /* 0x0009f41101007387 */ /* 0x0003e20000100800 */
[----:B------:R-:W2:Y:S01]  /*296c0*/  LDL.LU R5, [R1+0x9a8] ;  /* 0x0009a80001057983 */ /* 0x000ea20000300800 */
[----:B------:R0:W-:Y:S02]  /*296d0*/  STL [R1+0x9ec], R16 ;  /* 0x0009ec1001007387 */ /* 0x0001e40000100800 */
[----:B------:R-:W2:Y:S02]  /*296e0*/  LDL.LU R24, [R1+0x9cc] ;  /* 0x0009cc0001187983 */ /* 0x000ea40000300800 */
[----:B------:R0:W-:Y:S01]  /*296f0*/  STL [R1+0x9c0], R21 ;  /* 0x0009c01501007387 */ /* 0x0001e20000100800 */
[----:B------:R-:W2:Y:S02]  /*29700*/  LDL.LU R25, [R1+0x9a0] ;  /* 0x0009a00001197983 */ /* 0x000ea40000300800 */
[----:B--2---:R-:W-:-:S05]  /*29710*/  IADD3.X R20, R20, UR5, RZ, P3, !PT ;  /* 0x0000000514147c10 */ /* 0x004fca0009ffe4ff */
[----:B------:R2:W-:Y:S01]  /*29720*/  STL [R1+0x9e4], R20 ;  /* 0x0009e41401007387 */ /* 0x0005e20000100800 */
[----:B------:R-:W4:Y:S02]  /*29730*/  LDL.LU R26, [R1+0x9c4] ;  /* 0x0009c400011a7983 */ /* 0x000f240000300800 */
[----:B------:R-:W4:Y:S02]  /*29740*/  LDL.LU R27, [R1+0x998] ;  /* 0x00099800011b7983 */ /* 0x000f240000300800 */
[----:B------:R-:W4:Y:S01]  /*29750*/  LDL.LU R22, [R1+0x9bc] ;  /* 0x0009bc0001167983 */ /* 0x000f220000300800 */
[----:B------:R-:W4:Y:S01]  /*29760*/  LDL.LU R23, [R1+0x990] ;  /* 0x0009900001177983 */ /* 0x000f220000300800 */
[----:B------:R-:W4:Y:S02]  /*29770*/  LDL.LU R18, [R1+0x9b4] ;  /* 0x0009b40001127983 */ /* 0x000f240000300800 */
[----:B------:R-:W4:Y:S02]  /*29780*/  LDL.LU R12, [R1+0x988] ;  /* 0x00098800010c7983 */ /* 0x000f240000300800 */
[----:B------:R-:W4:Y:S01]  /*29790*/  LDL.LU R19, [R1+0x9ac] ;  /* 0x0009ac0001137983 */ /* 0x000f220000300800 */
[----:B------:R-:W4:Y:S01]  /*297a0*/  LDL.LU R6, [R1+0x980] ;  /* 0x0009800001067983 */ /* 0x000f220000300800 */
[----:B------:R-:W4:Y:S01]  /*297b0*/  LDL.LU R7, [R1+0x9a4] ;  /* 0x0009a40001077983 */ /* 0x000f220000300800 */
[----:B---3--:R-:W-:-:S05]  /*297c0*/  IADD3 R3, P3, R3, UR8, RZ ;  /* 0x0000000803037c10 */ /* 0x008fca000ff7e0ff */
[----:B------:R3:W-:Y:S01]  /*297d0*/  STL [R1+0x9b8], R3 ;  /* 0x0009b80301007387 */ /* 0x0007e20000100800 */
[----:B------:R-:W4:Y:S02]  /*297e0*/  LDL.LU R8, [R1+0x978] ;  /* 0x0009780001087983 */ /* 0x000f240000300800 */
[----:B------:R-:W4:Y:S02]  /*297f0*/  LDL.LU R13, [R1+0x99c] ;  /* 0x00099c00010d7983 */ /* 0x000f240000300800 */
[----:B------:R-:W4:Y:S01]  /*29800*/  LDL.LU R9, [R1+0x970] ;  /* 0x0009700001097983 */ /* 0x000f220000300800 */
[----:B------:R-:W4:Y:S01]  /*29810*/  LDL.LU R10, [R1+0x994] ;  /* 0x00099400010a7983 */ /* 0x000f220000300800 */
[----:B------:R-:W4:Y:S01]  /*29820*/  LDL.LU R11, [R1+0x968] ;  /* 0x00096800010b7983 */ /* 0x000f220000300800 */
[----:B--2---:R-:W-:-:S05]  /*29830*/  IADD3.X R29, R29, UR5, RZ, P4, !PT ;  /* 0x000000051d1d7c10 */ /* 0x004fca000a7fe4ff */
[----:B------:R2:W-:Y:S01]  /*29840*/  STL [R1+0x9dc], R29 ;  /* 0x0009dc1d01007387 */ /* 0x0005e20000100800 */
[----:B------:R-:W4:Y:S02]  /*29850*/  LDL.LU R14, [R1+0x98c] ;  /* 0x00098c00010e7983 */ /* 0x000f240000300800 */
[----:B------:R-:W4:Y:S02]  /*29860*/  LDL.LU R15, [R1+0x960] ;  /* 0x00096000010f7983 */ /* 0x000f240000300800 */
[----:B-1----:R-:W4:Y:S01]  /*29870*/  LDL.LU R17, [R1+0x984] ;  /* 0x0009840001117983 */ /* 0x002f220000300800 */
[----:B0-----:R-:W4:Y:S01]  /*29880*/  LDL.LU R16, [R1+0x958] ;  /* 0x0009580001107983 */ /* 0x001f220000300800 */
[----:B------:R-:W4:Y:S02]  /*29890*/  LDL.LU R21, [R1+0x97c] ;  /* 0x00097c0001157983 */ /* 0x000f240000300800 */
[----:B------:R-:W4:Y:S02]  /*298a0*/  LDL.LU R20, [R1+0x950] ;  /* 0x0009500001147983 */ /* 0x000f240000300800 */
[----:B---3--:R-:W3:Y:S01]  /*298b0*/  LDL.LU R3, [R1+0x974] ;  /* 0x0009740001037983 */ /* 0x008ee20000300800 */
[----:B------:R-:W-:-:S05]  /*298c0*/  IADD3 R2, P4, R2, UR8, RZ ;  /* 0x0000000802027c10 */ /* 0x000fca000ff9e0ff */
[----:B------:R0:W-:Y:S01]  /*298d0*/  STL [R1+0x9b0], R2 ;  /* 0x0009b00201007387 */ /* 0x0001e20000100800 */
[----:B--2---:R-:W2:Y:S03]  /*298e0*/  LDL.LU R29, [R1+0x948] ;  /* 0x00094800011d7983 */ /* 0x004ea60000300800 */
[----:B0-----:R-:W2:Y:S01]  /*298f0*/  LDL.LU R2, [R1+0x96c] ;  /* 0x00096c0001027983 */ /* 0x001ea20000300800 */
[----:B------:R-:W-:-:S05]  /*29900*/  IADD3.X R28, R28, UR5, RZ, P5, !PT ;  /* 0x000000051c1c7c10 */ /* 0x000fca000affe4ff */
[----:B------:R0:W-:Y:S04]  /*29910*/  STL [R1+0x9d4], R28 ;  /* 0x0009d41c01007387 */ /* 0x0001e80000100800 */
[----:B0-----:R-:W2:Y:S01]  /*29920*/  LDL.LU R28, [R1+0x940] ;  /* 0x00094000011c7983 */ /* 0x001ea20000300800 */
[----:B------:R-:W-:Y:S02]  /*29930*/  IADD3 R5, P5, R5, UR8, RZ ;  /* 0x0000000805057c10 */ /* 0x000fe4000ffbe0ff */
[----:B------:R-:W-:Y:S01]  /*29940*/  IADD3.X R24, R24, UR5, RZ, P6, !PT ;  /* 0x0000000518187c10 */ /* 0x000fe2000b7fe4ff */
[----:B------:R-:W-:Y:S02]  /*29950*/  IADD3 R25, P6, R25, UR8, RZ ;  /* 0x0000000819197c10 */ /* 0x000fe4000ffde0ff */
[----:B------:R-:W-:Y:S02]  /*29960*/  STL [R1+0x9a8], R5 ;  /* 0x0009a80501007387 */ /* 0x000fe40000100800 */
[----:B------:R-:W-:Y:S02]  /*29970*/  STL [R1+0x9cc], R24 ;  /* 0x0009cc1801007387 */ /* 0x000fe40000100800 */
[----:B------:R-:W-:Y:S01]  /*29980*/  STL [R1+0x9a0], R25 ;  /* 0x0009a01901007387 */ /* 0x000fe20000100800 */
[----:B----4-:R-:W-:Y:S01]  /*29990*/  IADD3.X R26, R26, UR5, RZ, P1, !PT ;  /* 0x000000051a1a7c10 */ /* 0x010fe20008ffe4ff */
[----:B------:R-:W-:Y:S01]  /*299a0*/  IADD3 R27, P1, R27, UR8, RZ ;  /* 0x000000081b1b7c10 */ /* 0x000fe2000ff3e0ff */
[----:B------:R-:W-:-:S02]  /*299b0*/  IADD3.X R22, R22, UR5, RZ, P2, !PT ;  /* 0x0000000516167c10 */ /* 0x000fc400097fe4ff */
[----:B------:R-:W-:Y:S01]  /*299c0*/  IADD3.X R18, R18, UR5, RZ, P3, !PT ;  /* 0x0000000512127c10 */ /* 0x000fe20009ffe4ff */
[----:B------:R-:W-:Y:S01]  /*299d0*/  IADD3 R12, P3, R12, UR8, RZ ;  /* 0x000000080c0c7c10 */ /* 0x000fe2000ff7e0ff */
[----:B------:R-:W-:Y:S01]  /*299e0*/  IADD3 R23, P2, R23, UR8, RZ ;  /* 0x0000000817177c10 */ /* 0x000fe2000ff5e0ff */
[----:B------:R-:W-:Y:S01]  /*299f0*/  STL [R1+0x9c4], R26 ;  /* 0x0009c41a01007387 */ /* 0x000fe20000100800 */
[----:B------:R-:W-:Y:S02]  /*29a00*/  STL [R1+0x998], R27 ;  /* 0x0009981b01007387 */ /* 0x000fe40000100800 */
[----:B------:R-:W-:Y:S01]  /*29a10*/  STL [R1+0x9bc], R22 ;  /* 0x0009bc1601007387 */ /* 0x000fe20000100800 */
[----:B------:R-:W-:Y:S01]  /*29a20*/  IADD3.X R19, R19, UR5, RZ, P4, !PT ;  /* 0x0000000513137c10 */ /* 0x000fe2000a7fe4ff */
[----:B------:R0:W-:Y:S01]  /*29a30*/  STL [R1+0x988], R12 ;  /* 0x0009880c01007387 */ /* 0x0001e20000100800 */
[----:B------:R-:W-:Y:S01]  /*29a40*/  IADD3 R6, P4, R6, UR8, RZ ;  /* 0x0000000806067c10 */ /* 0x000fe2000ff9e0ff */
[----:B------:R-:W-:Y:S01]  /*29a50*/  STL [R1+0x990], R23 ;  /* 0x0009901701007387 */ /* 0x000fe20000100800 */
[----:B------:R-:W-:-:S02]  /*29a60*/  IADD3.X R7, R7, UR5, RZ, P5, !PT ;  /* 0x0000000507077c10 */ /* 0x000fc4000affe4ff */
[----:B------:R-:W-:Y:S01]  /*29a70*/  IADD3.X R13, R13, UR5, RZ, P6, !PT ;  /* 0x000000050d0d7c10 */ /* 0x000fe2000b7fe4ff */
[----:B0-----:R-:W4:Y:S01]  /*29a80*/  LDL.LU R12, [R1+0x964] ;  /* 0x00096400010c7983 */ /* 0x001f220000300800 */
[----:B------:R-:W-:Y:S01]  /*29a90*/  STL [R1+0x9b4], R18 ;  /* 0x0009b41201007387 */ /* 0x000fe20000100800 */
[----:B------:R-:W-:Y:S01]  /*29aa0*/  IADD3 R8, P5, R8, UR8, RZ ;  /* 0x0000000808087c10 */ /* 0x000fe2000ffbe0ff */
[----:B------:R-:W-:Y:S01]  /*29ab0*/  STL [R1+0x9ac], R19 ;  /* 0x0009ac1301007387 */ /* 0x000fe20000100800 */
[----:B------:R-:W-:Y:S01]  /*29ac0*/  STL [R1+0x980], R6 ;  /* 0x0009800601007387 */ /* 0x000fe20000100800 */
[----:B------:R-:W-:Y:S01]  /*29ad0*/  IADD3 R9, P6, R9, UR8, RZ ;  /* 0x0000000809097c10 */ /* 0x000fe2000ffde0ff */
[----:B------:R0:W-:Y:S01]  /*29ae0*/  STL [R1+0x99c], R13 ;  /* 0x00099c0d01007387 */ /* 0x0001e20000100800 */
[----:B------:R-:W-:Y:S01]  /*29af0*/  IADD3.X R10, R10, UR5, RZ, P1, !PT ;  /* 0x000000050a0a7c10 */ /* 0x000fe20008ffe4ff */
[----:B------:R-:W-:Y:S01]  /*29b00*/  STL [R1+0x9a4], R7 ;  /* 0x0009a40701007387 */ /* 0x000fe20000100800 */
[----:B------:R-:W-:-:S03]  /*29b10*/  IADD3 R11, P1, R11, UR8, RZ ;  /* 0x000000080b0b7c10 */ /* 0x000fc6000ff3e0ff */
[----:B0-----:R-:W4:Y:S01]  /*29b20*/  LDL.LU R13, [R1+0x938] ;  /* 0x00093800010d7983 */ /* 0x001f220000300800 */
[----:B------:R-:W-:Y:S02]  /*29b30*/  STL [R1+0x978], R8 ;  /* 0x0009780801007387 */ /* 0x000fe40000100800 */
[----:B------:R-:W-:Y:S02]  /*29b40*/  STL [R1+0x970], R9 ;  /* 0x0009700901007387 */ /* 0x000fe40000100800 */
[----:B------:R-:W-:Y:S01]  /*29b50*/  STL [R1+0x994], R10 ;  /* 0x0009940a01007387 */ /* 0x000fe20000100800 */
[----:B------:R-:W-:Y:S01]  /*29b60*/  STL [R1+0x968], R11 ;  /* 0x0009680b01007387 */ /* 0x000fe20000100800 */
[----:B------:R-:W-:Y:S01]  /*29b70*/  IADD3.X R14, R14, UR5, RZ, P2, !PT ;  /* 0x000000050e0e7c10 */ /* 0x000fe200097fe4ff */
[----:B------:R-:W-:Y:S01]  /*29b80*/  IADD3 R15, P2, R15, UR8, RZ ;  /* 0x000000080f0f7c10 */ /* 0x000fe2000ff5e0ff */
[----:B------:R-:W-:Y:S01]  /*29b90*/  IADD3.X R17, R17, UR5, RZ, P3, !PT ;  /* 0x0000000511117c10 */ /* 0x000fe20009ffe4ff */
[----:B------:R-:W-:Y:S01]  /*29ba0*/  IADD3 R16, P3, R16, UR8, RZ ;  /* 0x0000000810107c10 */ /* 0x000fe2000ff7e0ff */
[----:B------:R-:W-:Y:S01]  /*29bb0*/  IADD3.X R21, R21, UR5, RZ, P4, !PT ;  /* 0x0000000515157c10 */ /* 0x000fe2000a7fe4ff */
[----:B------:R0:W-:Y:S01]  /*29bc0*/  STL [R1+0x98c], R14 ;  /* 0x00098c0e01007387 */ /* 0x0001e20000100800 */
[----:B------:R1:W-:Y:S01]  /*29bd0*/  STL [R1+0x960], R15 ;  /* 0x0009600f01007387 */ /* 0x0003e20000100800 */
[----:B------:R-:W-:-:S02]  /*29be0*/  IADD3 R20, P4, R20, UR8, RZ ;  /* 0x0000000814147c10 */ /* 0x000fc4000ff9e0ff */
[----:B---3--:R-:W-:Y:S01]  /*29bf0*/  IADD3.X R3, R3, UR5, RZ, P5, !PT ;  /* 0x0000000503037c10 */ /* 0x008fe2000affe4ff */
[----:B0-----:R-:W3:Y:S01]  /*29c00*/  LDL.LU R14, [R1+0x95c] ;  /* 0x00095c00010e7983 */ /* 0x001ee20000300800 */
[----:B------:R0:W-:Y:S02]  /*29c10*/  STL [R1+0x984], R17 ;  /* 0x0009841101007387 */ /* 0x0001e40000100800 */
[----:B------:R2:W-:Y:S02]  /*29c20*/  STL [R1+0x958], R16 ;  /* 0x0009581001007387 */ /* 0x0005e40000100800 */
[----:B------:R2:W-:Y:S01]  /*29c30*/  STL [R1+0x97c], R21 ;  /* 0x00097c1501007387 */ /* 0x0005e20000100800 */
[----:B-1----:R-:W3:Y:S01]  /*29c40*/  LDL.LU R15, [R1+0x930] ;  /* 0x00093000010f7983 */ /* 0x002ee20000300800 */
[----:B--2---:R-:W-:Y:S01]  /*29c50*/  IADD3 R29, P5, R29, UR8, RZ ;  /* 0x000000081d1d7c10 */ /* 0x004fe2000ffbe0ff */
[----:B------:R-:W-:Y:S02]  /*29c60*/  STL [R1+0x950], R20 ;  /* 0x0009501401007387 */ /* 0x000fe40000100800 */
[----:B------:R1:W-:Y:S01]  /*29c70*/  STL [R1+0x974], R3 ;  /* 0x0009740301007387 */ /* 0x0003e20000100800 */
[----:B------:R-:W2:Y:S02]  /*29c80*/  LDL.LU R5, [R1+0x954] ;  /* 0x0009540001057983 */ /* 0x000ea40000300800 */
[----:B------:R1:W-:Y:S01]  /*29c90*/  STL [R1+0x948], R29 ;  /* 0x0009481d01007387 */ /* 0x0003e20000100800 */
[----:B0-----:R-:W2:Y:S01]  /*29ca0*/  LDL.LU R17, [R1+0x928] ;  /* 0x0009280001117983 */ /* 0x001ea20000300800 */
[----:B------:R-:W-:-:S05]  /*29cb0*/  IADD3.X R2, R2, UR5, RZ, P6, !PT ;  /* 0x0000000502027c10 */ /* 0x000fca000b7fe4ff */
[----:B------:R0:W-:Y:S01]  /*29cc0*/  STL [R1+0x96c], R2 ;  /* 0x00096c0201007387 */ /* 0x0001e20000100800 */
[----:B------:R-:W2:Y:S01]  /*29cd0*/  LDL.LU R16, [R1+0x94c] ;  /* 0x00094c0001107983 */ /* 0x000ea20000300800 */
[----:B------:R-:W-:-:S05]  /*29ce0*/  IADD3 R28, P6, R28, UR8, RZ ;  /* 0x000000081c1c7c10 */ /* 0x000fca000ffde0ff */
[----:B------:R0:W-:Y:S01]  /*29cf0*/  STL [R1+0x940], R28 ;  /* 0x0009401c01007387 */ /* 0x0001e20000100800 */
[----:B------:R-:W2:Y:S02]  /*29d00*/  LDL.LU R21, [R1+0x920] ;  /* 0x0009200001157983 */ /* 0x000ea40000300800 */
[----:B-1----:R-:W2:Y:S02]  /*29d10*/  LDL.LU R3, [R1+0x944] ;  /* 0x0009440001037983 */ /* 0x002ea40000300800 */
[----:B------:R-:W2:Y:S01]  /*29d20*/  LDL.LU R20, [R1+0x918] ;  /* 0x0009180001147983 */ /* 0x000ea20000300800 */
[----:B------:R-:W2:Y:S01]  /*29d30*/  LDL.LU R29, [R1+0x93c] ;  /* 0x00093c00011d7983 */ /* 0x000ea20000300800 */
[----:B0-----:R-:W2:Y:S03]  /*29d40*/  LDL.LU R2, [R1+0x910] ;  /* 0x0009100001027983 */ /* 0x001ea60000300800 */
[----:B------:R-:W2:Y:S01]  /*29d50*/  LDL.LU R28, [R1+0x934] ;  /* 0x00093400011c7983 */ /* 0x000ea20000300800 */
[----:B------:R-:W2:Y:S02]  /*29d60*/  LDL.LU R24, [R1+0x92c] ;  /* 0x00092c0001187983 */ /* 0x000ea40000300800 */
[----:B------:R-:W2:Y:S02]  /*29d70*/  LDL.LU R25, [R1+0x900] ;  /* 0x0009000001197983 */ /* 0x000ea40000300800 */
[----:B------:R-:W2:Y:S01]  /*29d80*/  LDL.LU R26, [R1+0x924] ;  /* 0x00092400011a7983 */ /* 0x000ea20000300800 */
[----:B----4-:R-:W-:-:S05]  /*29d90*/  IADD3.X R12, R12, UR5, RZ, P1, !PT ;  /* 0x000000050c0c7c10 */ /* 0x010fca0008ffe4ff */
[----:B------:R0:W-:Y:S01]  /*29da0*/  STL [R1+0x964], R12 ;  /* 0x0009640c01007387 */ /* 0x0001e20000100800 */
[----:B------:R-:W4:Y:S02]  /*29db0*/  LDL.LU R27, [R1+0x8f8] ;  /* 0x0008f800011b7983 */ /* 0x000f240000300800 */
[----:B------:R-:W4:Y:S02]  /*29dc0*/  LDL.LU R22, [R1+0x91c] ;  /* 0x00091c0001167983 */ /* 0x000f240000300800 */
[----:B------:R-:W4:Y:S01]  /*29dd0*/  LDL.LU R23, [R1+0x914] ;  /* 0x0009140001177983 */ /* 0x000f220000300800 */
[----:B------:R-:W4:Y:S01]  /*29de0*/  LDL.LU R18, [R1+0x8e8] ;  /* 0x0008e80001127983 */ /* 0x000f220000300800 */
[----:B------:R-:W4:Y:S01]  /*29df0*/  LDL.LU R19, [R1+0x90c] ;  /* 0x00090c0001137983 */ /* 0x000f220000300800 */
[----:B------:R-:W-:-:S05]  /*29e00*/  IADD3 R13, P1, R13, UR8, RZ ;  /* 0x000000080d0d7c10 */ /* 0x000fca000ff3e0ff */
[----:B------:R1:W-:Y:S01]  /*29e10*/  STL [R1+0x938], R13 ;  /* 0x0009380d01007387 */ /* 0x0003e20000100800 */
[----:B------:R-:W4:Y:S02]  /*29e20*/  LDL.LU R6, [R1+0x8e0] ;  /* 0x0008e00001067983 */ /* 0x000f240000300800 */
[----:B------:R-:W4:Y:S02]  /*29e30*/  LDL.LU R7, [R1+0x904] ;  /* 0x0009040001077983 */ /* 0x000f240000300800 */
[----:B------:R-:W4:Y:S01]  /*29e40*/  LDL.LU R8, [R1+0x8d8] ;  /* 0x0008d80001087983 */ /* 0x000f220000300800 */
[----:B------:R-:W4:Y:S01]  /*29e50*/  LDL.LU R9, [R1+0x8fc] ;  /* 0x0008fc0001097983 */ /* 0x000f220000300800 */
[----:B------:R-:W4:Y:S02]  /*29e60*/  LDL.LU R10, [R1+0x8d0] ;  /* 0x0008d000010a7983 */ /* 0x000f240000300800 */
[----:B------:R-:W4:Y:S02]  /*29e70*/  LDL.LU R11, [R1+0x8c8] ;  /* 0x0008c800010b7983 */ /* 0x000f240000300800 */
[----:B0-----:R-:W4:Y:S01]  /*29e80*/  LDL.LU R12, [R1+0x8ec] ;  /* 0x0008ec00010c7983 */ /* 0x001f220000300800 */
[----:B---3--:R-:W-:-:S02]  /*29e90*/  IADD3.X R14, R14, UR5, RZ, P2, !PT ;  /* 0x000000050e0e7c10 */ /* 0x008fc400097fe4ff */
[----:B------:R-:W-:-:S03]  /*29ea0*/  IADD3 R15, P2, R15, UR8, RZ ;  /* 0x000000080f0f7c10 */ /* 0x000fc6000ff5e0ff */
[----:B------:R0:W-:Y:S01]  /*29eb0*/  STL [R1+0x95c], R14 ;  /* 0x00095c0e01007387 */ /* 0x0001e20000100800 */
[----:B-1----:R-:W3:Y:S01]  /*29ec0*/  LDL.LU R13, [R1+0x8dc] ;  /* 0x0008dc00010d7983 */ /* 0x002ee20000300800 */
[----:B--2---:R-:W-:Y:S02]  /*29ed0*/  IADD3.X R5, R5, UR5, RZ, P3, !PT ;  /* 0x0000000505057c10 */ /* 0x004fe40009ffe4ff */
[----:B------:R-:W-:Y:S01]  /*29ee0*/  IADD3 R17, P3, R17, UR8, RZ ;  /* 0x0000000811117c10 */ /* 0x000fe2000ff7e0ff */
[----:B0-----:R-:W2:Y:S01]  /*29ef0*/  LDL.LU R14, [R1+0x8d4] ;  /* 0x0008d400010e7983 */ /* 0x001ea20000300800 */
[----:B------:R0:W-:Y:S01]  /*29f00*/  STL [R1+0x930], R15 ;  /* 0x0009300f01007387 */ /* 0x0001e20000100800 */
[----:B------:R-:W-:Y:S02]  /*29f10*/  IADD3.X R16, R16, UR5, RZ, P4, !PT ;  /* 0x0000000510107c10 */ /* 0x000fe4000a7fe4ff */
[----:B0-----:R-:W2:Y:S01]  /*29f20*/  LDL.LU R15, [R1+0x8cc] ;  /* 0x0008cc00010f7983 */ /* 0x001ea20000300800 */
[----:B------:R0:W-:Y:S03]  /*29f30*/  STL [R1+0x954], R5 ;  /* 0x0009540501007387 */ /* 0x0001e60000100800 */
[----:B0-----:R0:W5:Y:S01]  /*29f40*/  LDL.LU R5, [R1+0xd18] ;  /* 0x000d180001057983 */ /* 0x0011620000300800 */
[----:B------:R1:W-:Y:S01]  /*29f50*/  STL [R1+0x928], R17 ;  /* 0x0009281101007387 */ /* 0x0003e20000100800 */
[----:B------:R-:W-:-:S02]  /*29f60*/  IADD3 R21, P4, R21, UR8, RZ ;  /* 0x0000000815157c10 */ /* 0x000fc4000ff9e0ff */
[----:B------:R-:W-:Y:S01]  /*29f70*/  IADD3.X R3, R3, UR5, RZ, P5, !PT ;  /* 0x0000000503037c10 */ /* 0x000fe2000affe4ff */
[----:B------:R-:W-:Y:S01]  /*29f80*/  IADD3 R20, P5, R20, UR8, RZ ;  /* 0x0000000814147c10 */ /* 0x000fe2000ffbe0ff */
[----:B------:R-:W-:Y:S01]  /*29f90*/  IADD3.X R29, R29, UR5, RZ, P6, !PT ;  /* 0x000000051d1d7c10 */ /* 0x000fe2000b7fe4ff */
[----:B-1----:R0:W5:Y:S01]  /*29fa0*/  LDL.LU R17, [R1+0xd14] ;  /* 0x000d140001117983 */ /* 0x0021620000300800 */
[----:B------:R1:W-:Y:S01]  /*29fb0*/  STL [R1+0x94c], R16 ;  /* 0x00094c1001007387 */ /* 0x0003e20000100800 */
[----:B------:R-:W-:Y:S02]  /*29fc0*/  IADD3 R2, P6, R2, UR8, RZ ;  /* 0x0000000802027c10 */ /* 0x000fe4000ffde0ff */
[----:B------:R-:W-:Y:S01]  /*29fd0*/  IADD3.X R28, R28, UR5, RZ, P1, !PT ;  /* 0x000000051c1c7c10 */ /* 0x000fe20008ffe4ff */
[----:B-1----:R0:W5:Y:S01]  /*29fe0*/  LDL.LU R16, [R1+0xd10] ;  /* 0x000d100001107983 */ /* 0x0021620000300800 */
[----:B------:R1:W-:Y:S03]  /*29ff0*/  STL [R1+0x920], R21 ;  /* 0x0009201501007387 */ /* 0x0003e60000100800 */
        /* <DEDUP_REMOVED lines=8> */
[----:B-1----:R-:W2:Y:S01]  /*2a080*/  LDL.LU R2, [R1+0xcfc] ;  /* 0x000cfc0001027983 */ /* 0x002ea20000300800 */
[----:B------:R1:W-:Y:S03]  /*2a090*/  STL [R1+0x934], R28 ;  /* 0x0009341c01007387 */ /* 0x0003e60000100800 */
[----:B-1----:R-:W2:Y:S02]  /*2a0a0*/  LDL.LU R28, [R1+0xcf8] ;  /* 0x000cf800011c7983 */ /* 0x002ea40000300800 */
[----:B--2---:R-:W-:-:S05]  /*2a0b0*/  IADD3 R28, P1, R28, UR8, RZ ;  /* 0x000000081c1c7c10 */ /* 0x004fca000ff3e0ff */
[----:B------:R1:W-:Y:S04]  /*2a0c0*/  STL [R1+0x908], R28 ;  /* 0x0009081c01007387 */ /* 0x0003e80000100800 */
[----:B-1----:R-:W2:Y:S01]  /*2a0d0*/  LDL.LU R28, [R1+0xcf4] ;  /* 0x000cf400011c7983 */ /* 0x002ea20000300800 */
[----:B------:R-:W-:Y:S01]  /*2a0e0*/  IADD3.X R24, R24, UR5, RZ, P2, !PT ;  /* 0x0000000518187c10 */ /* 0x000fe200097fe4ff */
[----:B------:R-:W-:Y:S01]  /*2a0f0*/  IADD3 R25, P2, R25, UR8, RZ ;  /* 0x0000000819197c10 */ /* 0x000fe2000ff5e0ff */
[----:B------:R-:W-:Y:S02]  /*2a100*/  IADD3.X R26, R26, UR5, RZ, P3, !PT ;  /* 0x000000051a1a7c10 */ /* 0x000fe40009ffe4ff */
[----:B----4-:R-:W-:Y:S01]  /*2a110*/  IADD3.X R22, R22, UR5, RZ, P4, !PT ;  /* 0x0000000516167c10 */ /* 0x010fe2000a7fe4ff */
[----:B------:R-:W-:Y:S01]  /*2a120*/  IADD3 R27, P3, R27, UR8, RZ ;  /* 0x000000081b1b7c10 */ /* 0x000fe2000ff7e0ff */
[----:B------:R-:W-:Y:S01]  /*2a130*/  STL [R1+0x92c], R24 ;  /* 0x00092c1801007387 */ /* 0x000fe20000100800 */
[----:B------:R-:W-:Y:S02]  /*2a140*/  STL [R1+0x900], R25 ;  /* 0x0009001901007387 */ /* 0x000fe40000100800 */
[----:B------:R-:W-:Y:S01]  /*2a150*/  STL [R1+0x924], R26 ;  /* 0x0009241a01007387 */ /* 0x000fe20000100800 */
[----:B--2---:R-:W-:-:S05]  /*2a160*/  IADD3 R28, P4, R28, UR8, RZ ;  /* 0x000000081c1c7c10 */ /* 0x004fca000ff9e0ff */
[----:B------:R1:W-:Y:S01]  /*2a170*/  STL [R1+0x8f0], R28 ;  /* 0x0008f01c01007387 */ /* 0x0003e20000100800 */
[----:B------:R-:W-:Y:S03]  /*2a180*/  STL [R1+0x8f8], R27 ;  /* 0x0008f81b01007387 */ /* 0x000fe60000100800 */
[----:B-1----:R-:W2:Y:S01]  /*2a190*/  LDL.LU R28, [R1+0xcf0] ;  /* 0x000cf000011c7983 */ /* 0x002ea20000300800 */
[----:B------:R-:W-:Y:S01]  /*2a1a0*/  IADD3.X R23, R23, UR5, RZ, P5, !PT ;  /* 0x0000000517177c10 */ /* 0x000fe2000affe4ff */
[----:B------:R-:W-:Y:S01]  /*2a1b0*/  IADD3 R18, P5, R18, UR8, RZ ;  /* 0x0000000812127c10 */ /* 0x000fe2000ffbe0ff */
[----:B------:R-:W-:Y:S01]  /*2a1c0*/  IADD3.X R19, R19, UR5, RZ, P6, !PT ;  /* 0x0000000513137c10 */ /* 0x000fe2000b7fe4ff */
[----:B------:R-:W-:Y:S01]  /*2a1d0*/  IADD3 R6, P6, R6, UR8, RZ ;  /* 0x0000000806067c10 */ /* 0x000fe2000ffde0ff */
[----:B------:R-:W-:Y:S01]  /*2a1e0*/  STL [R1+0x91c], R22 ;  /* 0x00091c1601007387 */ /* 0x000fe20000100800 */
[----:B------:R-:W-:Y:S01]  /*2a1f0*/  IADD3.X R7, R7, UR5, RZ, P1, !PT ;  /* 0x0000000507077c10 */ /* 0x000fe20008ffe4ff */
[----:B------:R-:W-:Y:S01]  /*2a200*/  STL [R1+0x914], R23 ;  /* 0x0009141701007387 */ /* 0x000fe20000100800 */
[----:B------:R-:W-:Y:S01]  /*2a210*/  IADD3 R8, P1, R8, UR8, RZ ;  /* 0x0000000808087c10 */ /* 0x000fe2000ff3e0ff */
[----:B------:R-:W-:Y:S01]  /*2a220*/  STL [R1+0x8e8], R18 ;  /* 0x0008e81201007387 */ /* 0x000fe20000100800 */
[----:B------:R-:W-:Y:S01]  /*2a230*/  STL [R1+0x90c], R19 ;  /* 0x00090c1301007387 */ /* 0x000fe20000100800 */
[----:B------:R-:W-:Y:S01]  /*2a240*/  IADD3.X R9, R9, UR5, RZ, P2, !PT ;  /* 0x0000000509097c10 */ /* 0x000fe200097fe4ff */
[----:B------:R-:W-:Y:S01]  /*2a250*/  STL [R1+0x8e0], R6 ;  /* 0x0008e00601007387 */ /* 0x000fe20000100800 */
[----:B------:R-:W-:Y:S01]  /*2a260*/  STL [R1+0x904], R7 ;  /* 0x0009040701007387 */ /* 0x000fe20000100800 */
[----:B------:R-:W-:Y:S01]  /*2a270*/  STL [R1+0x8d8], R8 ;  /* 0x0008d80801007387 */ /* 0x000fe20000100800 */
[----:B--2---:R-:W-:-:S05]  /*2a280*/  IADD3.X R28, R28, UR5, RZ, P3, !PT ;  /* 0x000000051c1c7c10 */ /* 0x004fca0009ffe4ff */
[----:B------:R1:W-:Y:S01]  /*2a290*/  STL [R1+0x8f4], R28 ;  /* 0x0008f41c01007387 */ /* 0x0003e20000100800 */
[----:B------:R-:W-:Y:S03]  /*2a2a0*/  STL [R1+0x8fc], R9 ;  /* 0x0008fc0901007387 */ /* 0x000fe60000100800 */
[----:B-1----:R-:W2:Y:S01]  /*2a2b0*/  LDL.LU R28, [R1+0xcec] ;  /* 0x000cec00011c7983 */ /* 0x002ea20000300800 */
[----:B------:R-:W-:Y:S02]  /*2a2c0*/  IADD3 R10, P2, R10, UR8, RZ ;  /* 0x000000080a0a7c10 */ /* 0x000fe4000ff5e0ff */
[----:B------:R-:W-:Y:S02]  /*2a2d0*/  IADD3.X R2, R2, UR5, RZ, P5, !PT ;  /* 0x0000000502027c10 */ /* 0x000fe4000affe4ff */
[----:B------:R-:W-:Y:S02]  /*2a2e0*/  IADD3 R11, P3, R11, UR8, RZ ;  /* 0x000000080b0b7c10 */ /* 0x000fe4000ff7e0ff */
[----:B------:R-:W-:-:S02]  /*2a2f0*/  IADD3.X R12, R12, UR5, RZ, P4, !PT ;  /* 0x000000050c0c7c10 */ /* 0x000fc4000a7fe4ff */
[----:B---3--:R-:W-:Y:S01]  /*2a300*/  IADD3.X R13, R13, UR5, RZ, P6, !PT ;  /* 0x000000050d0d7c10 */ /* 0x008fe2000b7fe4ff */
[----:B------:R-:W-:Y:S01]  /*2a310*/  STL [R1+0x8d0], R10 ;  /* 0x0008d00a01007387 */ /* 0x000fe20000100800 */
[----:B------:R1:W-:Y:S02]  /*2a320*/  STL [R1+0x8e4], R2 ;  /* 0x0008e40201007387 */ /* 0x0003e40000100800 */
[----:B------:R-:W-:Y:S01]  /*2a330*/  STL [R1+0x8c8], R11 ;  /* 0x0008c80b01007387 */ /* 0x000fe20000100800 */
[----:B------:R-:W-:Y:S02]  /*2a340*/  IADD3.X R14, R14, UR5, RZ, P1, !PT ;  /* 0x000000050e0e7c10 */ /* 0x000fe40008ffe4ff */
[----:B------:R-:W-:Y:S01]  /*2a350*/  IADD3.X R15, R15, UR5, RZ, P2, !PT ;  /* 0x000000050f0f7c10 */ /* 0x000fe200097fe4ff */
[----:B-1----:R0:W5:Y:S01]  /*2a360*/  LDL.LU R2, [R1+0xce8] ;  /* 0x000ce80001027983 */ /* 0x0021620000300800 */
[----:B------:R-:W-:Y:S02]  /*2a370*/  STL [R1+0x8ec], R12 ;  /* 0x0008ec0c01007387 */ /* 0x000fe40000100800 */
[----:B------:R-:W-:Y:S01]  /*2a380*/  STL [R1+0x8dc], R13 ;  /* 0x0008dc0d01007387 */ /* 0x000fe20000100800 */
[----:B--2---:R-:W-:-:S05]  /*2a390*/  IADD3.X R28, R28, UR5, RZ, P3, !PT ;  /* 0x000000051c1c7c10 */ /* 0x004fca0009ffe4ff */
[----:B------:R1:W-:Y:S01]  /*2a3a0*/  STL [R1+0x8c4], R28 ;  /* 0x0008c41c01007387 */ /* 0x0003e20000100800 */
[----:B------:R0:W-:Y:S03]  /*2a3b0*/  STL [R1+0x8d4], R14 ;  /* 0x0008d40e01007387 */ /* 0x0001e60000100800 */
[----:B-1----:R0:W5:Y:S01]  /*2a3c0*/  LDL.LU R28, [R1+0xce4] ;  /* 0x000ce400011c7983 */ /* 0x0021620000300800 */
[----:B------:R0:W-:Y:S01]  /*2a3d0*/  STL [R1+0x8cc], R15 ;  /* 0x0008cc0f01007387 */ /* 0x0001e20000100800 */
[----:B------:R-:W-:Y:S01]  /*2a3e0*/  @!P0 CALL.REL.NOINC `(.L_x_2) ;  /* 0x0000001000008944 */ /* 0x000fe20003c00000 */
[----:B------:R-:W-:Y:S05]  /*2a3f0*/  BRA `(.L_x_3) ;  /* 0xfffe571000007947 */ /* 0x000fea000383ffff */
.L_x_2:
[----:B-----5:R-:W2:Y:S04]  /*2a400*/  LDL.LU R2, [R1+0x290] ;  /* 0x0002900001027983 */ /* 0x020ea80000300800 */
[----:B--2---:R1:W-:Y:S04]  /*2a410*/  STL [R1+0xe8c], R2 ;  /* 0x000e8c0201007387 */ /* 0x0043e80000100800 */
[----:B-1----:R-:W2:Y:S04]  /*2a420*/  LDL.LU R2, [R1+0x2ac] ;  /* 0x0002ac0001027983 */ /* 0x002ea80000300800 */
        /* <DEDUP_REMOVED lines=33> */
[----:B------:R-:W2:Y:S01]  /*2a640*/  LDL.LU R29, [R1+0x2a4] ;  /* 0x0002a400011d7983 */ /* 0x000ea20000300800 */
[----:B-1----:R-:W-:-:S03]  /*2a650*/  IMAD.MOV.U32 R2, RZ, RZ, R5 ;  /* 0x000000ffff027224 */ /* 0x002fc600078e0005 */
        /* <DEDUP_REMOVED lines=33> */
[----:B------:R-:W2:Y:S04]  /*2a870*/  LDL.LU R0, [R1+0x2a0] ;  /* 0x0002a00001007983 */ /* 0x000ea80000300800 */
[----:B------:R-:W3:Y:S04]  /*2a880*/  LDL.LU R24, [R1+0x2b4] ;  /* 0x0002b40001187983 */ /* 0x000ee80000300800 */
[----:B------:R-:W3:Y:S04]  /*2a890*/  LDL.LU R25, [R1+0x2b0] ;  /* 0x0002b00001197983 */ /* 0x000ee80000300800 */
[----:B------:R-:W4:Y:S04]  /*2a8a0*/  LDL.LU R26, [R1+0x2d4] ;  /* 0x0002d400011a7983 */ /* 0x000f280000300800 */
[----:B------:R-:W4:Y:S01]  /*2a8b0*/  LDL.LU R27, [R1+0x2d0] ;  /* 0x0002d000011b7983 */ /* 0x000f220000300800 */
[----:B-1----:R-:W-:-:S03]  /*2a8c0*/  IMAD.MOV.U32 R29, RZ, RZ, R4 ;  /* 0x000000ffff1d7224 */ /* 0x002fc600078e0004 */
        /* <DEDUP_REMOVED lines=14> */
[----:B0-----:R-:W2:Y:S04]  /*2a9b0*/  LDL.LU R14, [R1+0x3a4] ;  /* 0x0003a400010e7983 */ /* 0x001ea80000300800 */
[----:B------:R-:W2:Y:S04]  /*2a9c0*/  LDL.LU R15, [R1+0x3a0] ;  /* 0x0003a000010f7983 */ /* 0x000ea80000300800 */
[----:B------:R0:W-:Y:S01]  /*2a9d0*/  STL [R1+0xcfc], R17 ;  /* 0x000cfc1101007387 */ /* 0x0001e20000100800 */
[----:B------:R-:W-:-:S03]  /*2a9e0*/  F2FP.BF16.PACK_AB R2, R29, R2 ;  /* 0x000000021d02723e */ /* 0x000fc600000010ff */
        /* <DEDUP_REMOVED lines=11> */
[----:B------:R-:W2:Y:S04]  /*2aaa0*/  LDL.LU R29, [R1+0xf14] ;  /* 0x000f1400011d7983 */ /* 0x000ea80000300800 */
[----:B------:R0:W-:Y:S04]  /*2aab0*/  STL [R1+0x19c], R2 ;  /* 0x00019c0201007387 */ /* 0x0001e80000100800 */
[----:B0-----:R-:W2:Y:S02]  /*2aac0*/  LDL.LU R2, [R1+0xf10] ;  /* 0x000f100001027983 */ /* 0x001ea40000300800 */
[----:B--2---:R-:W-:-:S02]  /*2aad0*/  F2FP.BF16.PACK_AB R2, R29, R2 ;  /* 0x000000021d02723e */ /* 0x004fc400000010ff */
        /* <DEDUP_REMOVED lines=62> */
[----:B0-----:R-:W2:Y:S01]  /*2aec0*/  LDL.LU R2, [R1+0xe90] ;  /* 0x000e900001027983 */ /* 0x001ea20000300800 */
[----:B------:R-:W-:Y:S02]  /*2aed0*/  F2FP.BF16.PACK_AB R20, R3, R20 ;  /* 0x000000140314723e */ /* 0x000fe400000010ff */
[----:B--2---:R-:W-:-:S02]  /*2aee0*/  F2FP.BF16.PACK_AB R28, R2, R28 ;  /* 0x0000001c021c723e */ /* 0x004fc400000010ff */
[----:B------:R-:W2:Y:S01]  /*2aef0*/  LDL.LU R2, [R1+0xe8c] ;  /* 0x000e8c0001027983 */ /* 0x000ea20000300800 */
[----:B------:R-:W-:-:S03]  /*2af00*/  F2FP.BF16.PACK_AB R16, R21, R16 ;  /* 0x000000101510723e */ /* 0x000fc600000010ff */
[----:B------:R-:W-:Y:S04]  /*2af10*/  STL [R1+0x158], R28 ;  /* 0x0001581c01007387 */ /* 0x000fe80000100800 */
[----:B------:R-:W-:Y:S04]  /*2af20*/  STL [R1+0x154], R20 ;  /* 0x0001541401007387 */ /* 0x000fe80000100800 */
[----:B------:R-:W-:Y:S01]  /*2af30*/  STL [R1+0x150], R16 ;  /* 0x0001501001007387 */ /* 0x000fe20000100800 */
[----:B--2---:R-:W-:Y:S02]  /*2af40*/  F2FP.BF16.PACK_AB R3, R17, R2 ;  /* 0x000000021103723e */ /* 0x004fe400000010ff */
[----:B------:R-:W-:-:S02]  /*2af50*/  F2FP.BF16.PACK_AB R2, R29, R0 ;  /* 0x000000001d02723e */ /* 0x000fc400000010ff */
[----:B---3--:R-:W-:Y:S01]  /*2af60*/  F2FP.BF16.PACK_AB R0, R24, R25 ;  /* 0x000000191800723e */ /* 0x008fe200000010ff */
[----:B------:R4:W-:Y:S04]  /*2af70*/  STL [R1+0x14c], R3 ;  /* 0x00014c0301007387 */ /* 0x0009e80000100800 */
[----:B------:R0:W-:Y:S01]  /*2af80*/  STL [R1+0x148], R2 ;  /* 0x0001480201007387 */ /* 0x0001e20000100800 */
[----:B----4-:R-:W-:-:S03]  /*2af90*/  F2FP.BF16.PACK_AB R3, R26, R27 ;  /* 0x0000001b1a03723e */ /* 0x010fc600000010ff */
[----:B------:R1:W-:Y:S01]  /*2afa0*/  STL [R1+0x144], R0 ;  /* 0x0001440001007387 */ /* 0x0003e20000100800 */
[----:B0-----:R-:W-:-:S03]  /*2afb0*/  F2FP.BF16.PACK_AB R2, R22, R23 ;  /* 0x000000171602723e */ /* 0x001fc600000010ff */
[----:B------:R0:W-:Y:S01]  /*2afc0*/  STL [R1+0x140], R3 ;  /* 0x0001400301007387 */ /* 0x0001e20000100800 */
[----:B-1----:R-:W-:-:S03]  /*2afd0*/  F2FP.BF16.PACK_AB R0, R18, R19 ;  /* 0x000000131200723e */ /* 0x002fc600000010ff */
[----:B------:R1:W-:Y:S01]  /*2afe0*/  STL [R1+0x13c], R2 ;  /* 0x00013c0201007387 */ /* 0x0003e20000100800 */
[----:B0-----:R-:W-:-:S03]  /*2aff0*/  F2FP.BF16.PACK_AB R3, R4, R5 ;  /* 0x000000050403723e */ /* 0x001fc600000010ff */
[----:B------:R0:W-:Y:S04]  /*2b000*/  STL [R1+0x138], R0 ;  /* 0x0001380001007387 */ /* 0x0001e80000100800 */
[----:B------:R2:W-:Y:S01]  /*2b010*/  STL [R1+0x134], R3 ;  /* 0x0001340301007387 */ /* 0x0005e20000100800 */
[----:B-1----:R-:W-:Y:S02]  /*2b020*/  F2FP.BF16.PACK_AB R2, R6, R7 ;  /* 0x000000070602723e */ /* 0x002fe400000010ff */
[----:B0-----:R-:W-:-:S03]  /*2b030*/  F2FP.BF16.PACK_AB R0, R8, R9 ;  /* 0x000000090800723e */ /* 0x001fc600000010ff */
[----:B------:R0:W-:Y:S01]  /*2b040*/  STL [R1+0x130], R2 ;  /* 0x0001300201007387 */ /* 0x0001e20000100800 */
[----:B--2---:R-:W-:-:S03]  /*2b050*/  F2FP.BF16.PACK_AB R3, R10, R11 ;  /* 0x0000000b0a03723e */ /* 0x004fc600000010ff */
[----:B------:R1:W-:Y:S04]  /*2b060*/  STL [R1+0x12c], R0 ;  /* 0x00012c0001007387 */ /* 0x0003e80000100800 */
[----:B------:R-:W-:Y:S04]  /*2b070*/  STL [R1+0x128], R3 ;  /* 0x0001280301007387 */ /* 0x000fe80000100800 */
[----:B------:R-:W2:Y:S01]  /*2b080*/  LDL.LU R28, [R1+0x498] ;  /* 0x00049800011c7983 */ /* 0x000ea20000300800 */
[----:B0-----:R-:W-:Y:S02]  /*2b090*/  F2FP.BF16.PACK_AB R2, R12, R13 ;  /* 0x0000000d0c02723e */ /* 0x001fe400000010ff */
[----:B-1----:R-:W-:-:S03]  /*2b0a0*/  F2FP.BF16.PACK_AB R0, R14, R15 ;  /* 0x0000000f0e00723e */ /* 0x002fc600000010ff */
[----:B------:R-:W-:Y:S04]  /*2b0b0*/  STL [R1+0x124], R2 ;  /* 0x0001240201007387 */ /* 0x000fe80000100800 */
[----:B--2---:R0:W-:Y:S04]  /*2b0c0*/  STL [R1+0xe04], R28 ;  /* 0x000e041c01007387 */ /* 0x0041e80000100800 */
[----:B------:R-:W-:Y:S04]  /*2b0d0*/  STL [R1+0x120], R0 ;  /* 0x0001200001007387 */ /* 0x000fe80000100800 */
[----:B0-----:R-:W2:Y:S04]  /*2b0e0*/  LDL.LU R28, [R1+0x338] ;  /* 0x00033800011c7983 */ /* 0x001ea80000300800 */
[----:B--2---:R0:W-:Y:S04]  /*2b0f0*/  STL [R1+0xe0c], R28 ;  /* 0x000e0c1c01007387 */ /* 0x0041e80000100800 */
        /* <DEDUP_REMOVED lines=31> */
[----:B------:R-:W3:Y:S04]  /*2b2f0*/  LDL.LU R3, [R1+0x4ac] ;  /* 0x0004ac0001037983 */ /* 0x000ee80000300800 */
[----:B---3--:R0:W-:Y:S04]  /*2b300*/  STL [R1+0xe00], R3 ;  /* 0x000e000301007387 */ /* 0x0081e80000100800 */
[----:B0-----:R-:W3:Y:S04]  /*2b310*/  LDL.LU R3, [R1+0x49c] ;  /* 0x00049c0001037983 */ /* 0x001ee80000300800 */
        /* <DEDUP_REMOVED lines=33> */
[----:B0-----:R-:W2:Y:S04]  /*2b530*/  LDL.LU R3, [R1+0x3bc] ;  /* 0x0003bc0001037983 */ /* 0x001ea80000300800 */
[----:B------:R-:W3:Y:S04]  /*2b540*/  LDL.LU R20, [R1+0x4a8] ;  /* 0x0004a80001147983 */ /* 0x000ee80000300800 */
[----:B------:R-:W4:Y:S04]  /*2b550*/  LDL.LU R21, [R1+0x4bc] ;  /* 0x0004bc0001157983 */ /* 0x000f280000300800 */
        /* <DEDUP_REMOVED lines=25> */
[----:B--2---:R-:W-:-:S03]  /*2b6f0*/  F2FP.BF16.PACK_AB R28, R3, R28 ;  /* 0x0000001c031c723e */ /* 0x004fc600000010ff */
        /* <DEDUP_REMOVED lines=68> */
[----:B------:R-:W3:Y:S01]  /*2bb40*/  LDL.LU R3, [R1+0xe00] ;  /* 0x000e000001037983 */ /* 0x000ee20000300800 */
[----:B----4-:R-:W-:-:S03]  /*2bb50*/  F2FP.BF16.PACK_AB R16, R21, R16 ;  /* 0x000000101510723e */ /* 0x010fc600000010ff */
[----:B------:R-:W-:Y:S01]  /*2bb60*/  STL [R1+0xd8], R28 ;  /* 0x0000d81c01007387 */ /* 0x000fe20000100800 */
[----:B---3--:R-:W-:Y:S02]  /*2bb70*/  F2FP.BF16.PACK_AB R20, R3, R20 ;  /* 0x000000140314723e */ /* 0x008fe400000010ff */
[----:B------:R-:W-:Y:S02]  /*2bb80*/  F2FP.BF16.PACK_AB R3, R17, R2 ;  /* 0x000000021103723e */ /* 0x000fe400000010ff */
[----:B------:R-:W-:Y:S01]  /*2bb90*/  F2FP.BF16.PACK_AB R2, R29, R0 ;  /* 0x000000001d02723e */ /* 0x000fe200000010ff */
[----:B------:R-:W-:Y:S01]  /*2bba0*/  STL [R1+0xd4], R20 ;  /* 0x0000d41401007387 */ /* 0x000fe20000100800 */
[----:B------:R-:W-:-:S03]  /*2bbb0*/  F2FP.BF16.PACK_AB R0, R24, R25 ;  /* 0x000000191800723e */ /* 0x000fc600000010ff */
[----:B------:R-:W-:Y:S04]  /*2bbc0*/  STL [R1+0xd0], R16 ;  /* 0x0000d01001007387 */ /* 0x000fe80000100800 */
[----:B------:R0:W-:Y:S04]  /*2bbd0*/  STL [R1+0xcc], R3 ;  /* 0x0000cc0301007387 */ /* 0x0001e80000100800 */
[----:B------:R1:W-:Y:S01]  /*2bbe0*/  STL [R1+0xc8], R2 ;  /* 0x0000c80201007387 */ /* 0x0003e20000100800 */
[----:B0-----:R-:W-:-:S03]  /*2bbf0*/  F2FP.BF16.PACK_AB R3, R26, R27 ;  /* 0x0000001b1a03723e */ /* 0x001fc600000010ff */
[----:B------:R0:W-:Y:S01]  /*2bc00*/  STL [R1+0xc4], R0 ;  /* 0x0000c40001007387 */ /* 0x0001e20000100800 */
[----:B-1----:R-:W-:-:S03]  /*2bc10*/  F2FP.BF16.PACK_AB R2, R22, R23 ;  /* 0x000000171602723e */ /* 0x002fc600000010ff */
[----:B------:R1:W-:Y:S01]  /*2bc20*/  STL [R1+0xc0], R3 ;  /* 0x0000c00301007387 */ /* 0x0003e20000100800 */
[----:B0-----:R-:W-:-:S03]  /*2bc30*/  F2FP.BF16.PACK_AB R0, R18, R19 ;  /* 0x000000131200723e */ /* 0x001fc600000010ff */
[----:B------:R0:W-:Y:S01]  /*2bc40*/  STL [R1+0xbc], R2 ;  /* 0x0000bc0201007387 */ /* 0x0001e20000100800 */
[----:B-1----:R-:W-:-:S03]  /*2bc50*/  F2FP.BF16.PACK_AB R3, R4, R5 ;  /* 0x000000050403723e */ /* 0x002fc600000010ff */
[----:B------:R1:W-:Y:S04]  /*2bc60*/  STL [R1+0xb8], R0 ;  /* 0x0000b80001007387 */ /* 0x0003e80000100800 */
[----:B------:R2:W-:Y:S01]  /*2bc70*/  STL [R1+0xb4], R3 ;  /* 0x0000b40301007387 */ /* 0x0005e20000100800 */
[----:B0-----:R-:W-:Y:S02]  /*2bc80*/  F2FP.BF16.PACK_AB R2, R6, R7 ;  /* 0x000000070602723e */ /* 0x001fe400000010ff */
[----:B-1----:R-:W-:-:S03]  /*2bc90*/  F2FP.BF16.PACK_AB R0, R8, R9 ;  /* 0x000000090800723e */ /* 0x002fc600000010ff */
        /* <DEDUP_REMOVED lines=243> */
[----:B---3--:R0:W-:Y:S04]  /*2cbd0*/  STL [R1+0xd2c], R5 ;  /* 0x000d2c0501007387 */ /* 0x0081e80000100800 */
[----:B0-----:R-:W3:Y:S04]  /*2cbe0*/  LDL.LU R5, [R1+0x59c] ;  /* 0x00059c0001057983 */ /* 0x001ee80000300800 */
[----:B------:R-:W4:Y:S04]  /*2cbf0*/  LDL.LU R4, [R1+0x5b8] ;  /* 0x0005b80001047983 */ /* 0x000f280000300800 */
[----:B----4-:R0:W-:Y:S04]  /*2cc00*/  STL [R1+0xd28], R4 ;  /* 0x000d280401007387 */ /* 0x0101e80000100800 */
[----:B0-----:R-:W4:Y:S04]  /*2cc10*/  LDL.LU R4, [R1+0x5ac] ;  /* 0x0005ac0001047983 */ /* 0x001f280000300800 */
[----:B------:R-:W2:Y:S04]  /*2cc20*/  LDL.LU R11, [R1+0x580] ;  /* 0x00058000010b7983 */ /* 0x000ea80000300800 */
[----:B--2---:R0:W-:Y:S04]  /*2cc30*/  STL [R1+0xd24], R11 ;  /* 0x000d240b01007387 */ /* 0x0041e80000100800 */
[----:B0-----:R-:W2:Y:S04]  /*2cc40*/  LDL.LU R11, [R1+0x5bc] ;  /* 0x0005bc00010b7983 */ /* 0x001ea80000300800 */
        /* <DEDUP_REMOVED lines=28> */
[----:B------:R-:W2:Y:S04]  /*2ce10*/  LDL.LU R16, [R1+0x5e4] ;  /* 0x0005e40001107983 */ /* 0x000ea80000300800 */
[----:B------:R-:W2:Y:S01]  /*2ce20*/  LDL.LU R21, [R1+0x60c] ;  /* 0x00060c0001157983 */ /* 0x000ea20000300800 */
[----:B------:R-:W-:-:S03]  /*2ce30*/  F2FP.BF16.PACK_AB R7, R6, R7 ;  /* 0x000000070607723e */ /* 0x000fc600000010ff */
[----:B--2---:R0:W-:Y:S04]  /*2ce40*/  STL [R1+0xcf4], R21 ;  /* 0x000cf41501007387 */ /* 0x0041e80000100800 */
[----:B0-----:R-:W2:Y:S04]  /*2ce50*/  LDL.LU R21, [R1+0x5f4] ;  /* 0x0005f40001157983 */ /* 0x001ea80000300800 */
        /* <DEDUP_REMOVED lines=41> */
[----:B------:R0:W-:Y:S04]  /*2d0f0*/  STL [R1], R7 ;  /* 0x0000000701007387 */ /* 0x0001e80000100800 */
[----:B0-----:R-:W2:Y:S02]  /*2d100*/  LDL.LU R7, [R1+0xd34] ;  /* 0x000d340001077983 */ /* 0x001ea40000300800 */
[----:B--2---:R-:W-:-:S02]  /*2d110*/  F2FP.BF16.PACK_AB R7, R6, R7 ;  /* 0x000000070607723e */ /* 0x004fc400000010ff */
[----:B------:R-:W3:Y:S02]  /*2d120*/  LDL.LU R6, [R1+0xd30] ;  /* 0x000d300001067983 */ /* 0x000ee40000300800 */
[----:B---3--:R-:W-:Y:S02]  /*2d130*/  F2FP.BF16.PACK_AB R6, R5, R6 ;  /* 0x000000060506723e */ /* 0x008fe400000010ff */
[----:B------:R-:W4:Y:S02]  /*2d140*/  LDL.LU R5, [R1+0xd2c] ;  /* 0x000d2c0001057983 */ /* 0x000f240000300800 */
[----:B----4-:R-:W-:Y:S02]  /*2d150*/  F2FP.BF16.PACK_AB R5, R4, R5 ;  /* 0x000000050405723e */ /* 0x010fe400000010ff */
[----:B------:R-:W2:Y:S02]  /*2d160*/  LDL.LU R4, [R1+0xd28] ;  /* 0x000d280001047983 */ /* 0x000ea40000300800 */
[----:B--2---:R-:W-:-:S02]  /*2d170*/  F2FP.BF16.PACK_AB R4, R11, R4 ;  /* 0x000000040b04723e */ /* 0x004fc400000010ff */
[----:B------:R-:W2:Y:S02]  /*2d180*/  LDL.LU R11, [R1+0xd24] ;  /* 0x000d2400010b7983 */ /* 0x000ea40000300800 */
[----:B--2---:R-:W-:Y:S02]  /*2d190*/  F2FP.BF16.PACK_AB R11, R10, R11 ;  /* 0x0000000b0a0b723e */ /* 0x004fe400000010ff */
[----:B------:R-:W2:Y:S02]  /*2d1a0*/  LDL.LU R10, [R1+0xd20] ;  /* 0x000d2000010a7983 */ /* 0x000ea40000300800 */
[----:B--2---:R-:W-:Y:S02]  /*2d1b0*/  F2FP.BF16.PACK_AB R10, R9, R10 ;  /* 0x0000000a090a723e */ /* 0x004fe400000010ff */
        /* <DEDUP_REMOVED lines=20> */
[----:B------:R-:W2:Y:S01]  /*2d300*/  LDL.LU R21, [R1+0xcf4] ;  /* 0x000cf40001157983 */ /* 0x000ea20000300800 */
[----:B------:R-:W-:Y:S02]  /*2d310*/  F2FP.BF16.PACK_AB R22, R20, R22 ;  /* 0x000000161416723e */ /* 0x000fe400000010ff */
[----:B--2---:R-:W-:Y:S02]  /*2d320*/  F2FP.BF16.PACK_AB R23, R21, R23 ;  /* 0x000000171517723e */ /* 0x004fe400000010ff */
[----:B------:R-:W2:Y:S04]  /*2d330*/  LDL.LU R21, [R1+0xcf0] ;  /* 0x000cf00001157983 */ /* 0x000ea80000300800 */
[----:B------:R-:W3:Y:S01]  /*2d340*/  LDL.LU R20, [R1+0xcec] ;  /* 0x000cec0001147983 */ /* 0x000ee20000300800 */
[----:B--2---:R-:W-:-:S03]  /*2d350*/  F2FP.BF16.PACK_AB R21, R3, R21 ;  /* 0x000000150315723e */ /* 0x004fc600000010ff */
[----:B------:R-:W2:Y:S01]  /*2d360*/  LDL.LU R3, [R1+0xce8] ;  /* 0x000ce80001037983 */ /* 0x000ea20000300800 */
[----:B---3--:R-:W-:-:S03]  /*2d370*/  F2FP.BF16.PACK_AB R20, R28, R20 ;  /* 0x000000141c14723e */ /* 0x008fc600000010ff */
[----:B------:R0:W5:Y:S01]  /*2d380*/  LDL.LU R28, [R1+0xce4] ;  /* 0x000ce400011c7983 */ /* 0x0001620000300800 */
[----:B------:R-:W-:Y:S02]  /*2d390*/  F2FP.BF16.PACK_AB R27, R2, R27 ;  /* 0x0000001b021b723e */ /* 0x000fe400000010ff */
[----:B------:R-:W-:Y:S02]  /*2d3a0*/  F2FP.BF16.PACK_AB R26, R29, R26 ;  /* 0x0000001a1d1a723e */ /* 0x000fe400000010ff */
[----:B------:R-:W-:Y:S02]  /*2d3b0*/  F2FP.BF16.PACK_AB R25, R0, R25 ;  /* 0x000000190019723e */ /* 0x000fe400000010ff */
[----:B--2---:R-:W-:Y:S02]  /*2d3c0*/  F2FP.BF16.PACK_AB R24, R24, R3 ;  /* 0x000000031818723e */ /* 0x004fe400000010ff */
.L_x_1:
[----:B0-----:R-:W2:Y:S04]  /*2d3d0*/  LDL.LU R0, [R1+0xce0] ;  /* 0x000ce00001007983 */ /* 0x001ea80000300800 */
[----:B------:R-:W3:Y:S04]  /*2d3e0*/  LDL R2, [R1+0xcdc] ;  /* 0x000cdc0001027983 */ /* 0x000ee80000100800 */
[----:B------:R-:W0:Y:S04]  /*2d3f0*/  S2R R3, SR_TID.X ;  /* 0x0000000000037919 */ /* 0x000e280000002100 */
[----:B------:R1:W-:Y:S01]  /*2d400*/  STL [R1+0xe48], R7 ;  /* 0x000e480701007387 */ /* 0x0003e20000100800 */
[----:B0-----:R-:W-:-:S03]  /*2d410*/  IMAD.SHL.U32 R29, R3, 0x4, RZ ;  /* 0x00000004031d7824 */ /* 0x001fc600078e00ff */
[----:B------:R-:W-:Y:S01]  /*2d420*/  BAR.SYNC.DEFER_BLOCKING 0x0 ;  /* 0x0000000000007b1d */ /* 0x000fe20000010000 */
[----:B--2---:R-:W-:Y:S02]  /*2d430*/  LOP3.LUT R0, R0, 0x60, RZ, 0xc0, !PT ;  /* 0x0000006000007812 */ /* 0x004fe400078ec0ff */
[----:B---3--:R-:W-:Y:S02]  /*2d440*/  ISETP.GE.AND P0, PT, R2, c[0x0][0x178], PT ;  /* 0x00005e0002007a0c */ /* 0x008fe40003f06270 */
[----:B-----5:R-:W-:Y:S02]  /*2d450*/  IADD3 R2, R28, 0x1, RZ ;  /* 0x000000011c027810 */ /* 0x020fe40007ffe0ff */
[----:B------:R-:W-:Y:S02]  /*2d460*/  LOP3.LUT R29, R0, 0x70, R29, 0x78, !PT ;  /* 0x00000070001d7812 */ /* 0x000fe400078e781d */
[----:B------:R-:W-:Y:S01]  /*2d470*/  ISETP.LT.AND P4, PT, R2, c[0x0][0x17c], !P0 ;  /* 0x00005f0002007a0c */ /* 0x000fe20004781270 */
[C---:B------:R-:W-:Y:S01]  /*2d480*/  IMAD.SHL.U32 R2, R3.reuse, 0x400, RZ ;  /* 0x0000040003027824 */ /* 0x040fe200078e00ff */
[----:B------:R-:W-:Y:S01]  /*2d490*/  IADD3 R0, R28, 0x2, RZ ;  /* 0x000000021c007810 */ /* 0x000fe20007ffe0ff */
[----:B------:R-:W-:-:S03]  /*2d4a0*/  IMAD.SHL.U32 R3, R3, 0x40, RZ ;  /* 0x0000004003037824 */ /* 0x000fc600078e00ff */
[----:B------:R-:W-:Y:S02]  /*2d4b0*/  ISETP.LT.AND P3, PT, R0, c[0x0][0x17c], !P0 ;  /* 0x00005f0000007a0c */ /* 0x000fe40004761270 */
[----:B-1----:R-:W-:Y:S02]  /*2d4c0*/  LOP3.LUT R7, R2, 0x6000, RZ, 0xc0, !PT ;  /* 0x0000600002077812 */ /* 0x002fe400078ec0ff */
[----:B------:R-:W-:Y:S02]  /*2d4d0*/  LOP3.LUT R0, R3, 0x1800, RZ, 0xc0, !PT ;  /* 0x0000180003007812 */ /* 0x000fe400078ec0ff */
[C---:B------:R-:W-:Y:S02]  /*2d4e0*/  IADD3 R2, R28.reuse, 0x3, RZ ;  /* 0x000000031c027810 */ /* 0x040fe40007ffe0ff */
[----:B------:R-:W-:Y:S02]  /*2d4f0*/  IADD3 R0, R29, R7, R0 ;  /* 0x000000071d007210 */ /* 0x000fe40007ffe000 */
[----:B------:R-:W2:Y:S01]  /*2d500*/  LDL.LU R7, [R1+0xe48] ;  /* 0x000e480001077983 */ /* 0x000ea20000300800 */
[----:B------:R-:W-:-:S03]  /*2d510*/  IADD3 R3, R28, 0x4, RZ ;  /* 0x000000041c037810 */ /* 0x000fc60007ffe0ff */
[----:B------:R-:W-:Y:S04]  /*2d520*/  STL [R1+0xd04], R27 ;  /* 0x000d041b01007387 */ /* 0x000fe80000100800 */
[----:B------:R0:W-:Y:S04]  /*2d530*/  STS.128 [R0], R24 ;  /* 0x0000001800007388 */ /* 0x0001e80000000c00 */
[----:B------:R1:W-:Y:S04]  /*2d540*/  STL [R1+0xe00], R26 ;  /* 0x000e001a01007387 */ /* 0x0003e80000100800 */
[----:B0-----:R-:W3:Y:S04]  /*2d550*/  LDL.LU R24, [R1+0x40] ;  /* 0x0000400001187983 */ /* 0x001ee80000300800 */
[----:B------:R-:W3:Y:S04]  /*2d560*/  LDL.LU R25, [R1+0x44] ;  /* 0x0000440001197983 */ /* 0x000ee80000300800 */
[----:B-1----:R-:W4:Y:S04]  /*2d570*/  LDL.LU R26, [R1+0x48] ;  /* 0x00004800011a7983 */ /* 0x002f280000300800 */
[----:B------:R-:W4:Y:S04]  /*2d580*/  LDL.LU R27, [R1+0x4c] ;  /* 0x00004c00011b7983 */ /* 0x000f280000300800 */
[----:B----4-:R-:W-:Y:S04]  /*2d590*/  STL.64 [R1+0xe10], R26 ;  /* 0x000e101a01007387 */ /* 0x010fe80000100a00 */
[----:B---3--:R0:W-:Y:S04]  /*2d5a0*/  STL.64 [R1+0xe08], R24 ;  /* 0x000e081801007387 */ /* 0x0081e80000100a00 */
[----:B0-----:R-:W3:Y:S04]  /*2d5b0*/  LDL.LU R24, [R1+0x30] ;  /* 0x0000300001187983 */ /* 0x001ee80000300800 */
[----:B------:R-:W3:Y:S04]  /*2d5c0*/  LDL.LU R25, [R1+0x34] ;  /* 0x0000340001197983 */ /* 0x000ee80000300800 */
[----:B------:R-:W4:Y:S04]  /*2d5d0*/  LDL.LU R26, [R1+0x38] ;  /* 0x00003800011a7983 */ /* 0x000f280000300800 */
        /* <DEDUP_REMOVED lines=13> */
[----:B------:R-:W-:Y:S04]  /*2d6b0*/  STS.128 [R0+0x80], R20 ;  /* 0x0000801400007388 */ /* 0x000fe80000000c00 */
[----:B------:R-:W-:Y:S04]  /*2d6c0*/  STS.128 [R0+0x100], R16 ;  /* 0x0001001000007388 */ /* 0x000fe80000000c00 */
[----:B----4-:R-:W-:Y:S04]  /*2d6d0*/  STL.64 [R1+0xe40], R26 ;  /* 0x000e401a01007387 */ /* 0x010fe80000100a00 */
[----:B---3--:R0:W-:Y:S04]  /*2d6e0*/  STL.64 [R1+0xe38], R24 ;  /* 0x000e381801007387 */ /* 0x0081e80000100a00 */
[----:B0-----:R-:W3:Y:S04]  /*2d6f0*/  LDL.LU R24, [R1] ;  /* 0x0000000001187983 */ /* 0x001ee80000300800 */
[----:B------:R-:W3:Y:S04]  /*2d700*/  LDL.LU R25, [R1+0x4] ;  /* 0x0000040001197983 */ /* 0x000ee80000300800 */
[----:B------:R-:W3:Y:S04]  /*2d710*/  LDL.LU R26, [R1+0x8] ;  /* 0x00000800011a7983 */ /* 0x000ee80000300800 */
[----:B------:R-:W3:Y:S04]  /*2d720*/  LDL.LU R27, [R1+0xc] ;  /* 0x00000c00011b7983 */ /* 0x000ee80000300800 */
[----:B------:R-:W4:Y:S04]  /*2d730*/  LDL.LU R20, [R1+0x90] ;  /* 0x0000900001147983 */ /* 0x000f280000300800 */
[----:B------:R-:W4:Y:S04]  /*2d740*/  LDL.LU R21, [R1+0x94] ;  /* 0x0000940001157983 */ /* 0x000f280000300800 */
[----:B------:R-:W4:Y:S04]  /*2d750*/  LDL.LU R22, [R1+0x98] ;  /* 0x0000980001167983 */ /* 0x000f280000300800 */
[----:B------:R-:W4:Y:S04]  /*2d760*/  LDL.LU R23, [R1+0x9c] ;  /* 0x00009c0001177983 */ /* 0x000f280000300800 */
[----:B------:R-:W4:Y:S04]  /*2d770*/  LDL.LU R16, [R1+0x80] ;  /* 0x0000800001107983 */ /* 0x000f280000300800 */
[----:B------:R-:W4:Y:S04]  /*2d780*/  LDL.LU R17, [R1+0x84] ;  /* 0x0000840001117983 */ /* 0x000f280000300800 */
[----:B------:R-:W4:Y:S04]  /*2d790*/  LDL.LU R18, [R1+0x88] ;  /* 0x0000880001127983 */ /* 0x000f280000300800 */
[----:B------:R-:W4:Y:S04]  /*2d7a0*/  LDL.LU R19, [R1+0x8c] ;  /* 0x00008c0001137983 */ /* 0x000f280000300800 */
[----:B------:R0:W-:Y:S04]  /*2d7b0*/  STS.128 [R0+0x180], R12 ;  /* 0x0001800c00007388 */ /* 0x0001e80000000c00 */
[----:B------:R1:W-:Y:S04]  /*2d7c0*/  STS.128 [R0+0x200], R8 ;  /* 0x0002000800007388 */ /* 0x0003e80000000c00 */
[----:B--2---:R2:W-:Y:S04]  /*2d7d0*/  STS.128 [R0+0x280], R4 ;  /* 0x0002800400007388 */ /* 0x0045e80000000c00 */
[----:B0-----:R-:W4:Y:S04]  /*2d7e0*/  LDL.LU R12, [R1+0x70] ;  /* 0x00007000010c7983 */ /* 0x001f280000300800 */
[----:B------:R-:W4:Y:S04]  /*2d7f0*/  LDL.LU R13, [R1+0x74] ;  /* 0x00007400010d7983 */ /* 0x000f280000300800 */
[----:B------:R-:W4:Y:S04]  /*2d800*/  LDL.LU R14, [R1+0x78] ;  /* 0x00007800010e7983 */ /* 0x000f280000300800 */
[----:B------:R-:W4:Y:S04]  /*2d810*/  LDL.LU R15, [R1+0x7c] ;  /* 0x00007c00010f7983 */ /* 0x000f280000300800 */
[----:B-1----:R-:W4:Y:S04]  /*2d820*/  LDL.LU R8, [R1+0x60] ;  /* 0x0000600001087983 */ /* 0x002f280000300800 */
[----:B------:R-:W4:Y:S04]  /*2d830*/  LDL.LU R9, [R1+0x64] ;  /* 0x0000640001097983 */ /* 0x000f280000300800 */
[----:B------:R-:W4:Y:S04]  /*2d840*/  LDL.LU R10, [R1+0x68] ;  /* 0x00006800010a7983 */ /* 0x000f280000300800 */
[----:B------:R-:W4:Y:S04]  /*2d850*/  LDL.LU R11, [R1+0x6c] ;  /* 0x00006c00010b7983 */ /* 0x000f280000300800 */
[----:B--2---:R-:W2:Y:S04]  /*2d860*/  LDL.LU R4, [R1+0x50] ;  /* 0x0000500001047983 */ /* 0x004ea80000300800 */
[----:B------:R-:W2:Y:S04]  /*2d870*/  LDL.LU R5, [R1+0x54] ;  /* 0x0000540001057983 */ /* 0x000ea80000300800 */
[----:B------:R-:W2:Y:S04]  /*2d880*/  LDL.LU R6, [R1+0x58] ;  /* 0x0000580001067983 */ /* 0x000ea80000300800 */
[----:B------:R-:W2:Y:S04]  /*2d890*/  LDL.LU R7, [R1+0x5c] ;  /* 0x00005c0001077983 */ /* 0x000ea80000300800 */
[----:B---3--:R0:W-:Y:S04]  /*2d8a0*/  STS.128 [R0+0x300], R24 ;  /* 0x0003001800007388 */ /* 0x0081e80000000c00 */
[----:B0-----:R-:W3:Y:S04]  /*2d8b0*/  LDL.LU.64 R26, [R1+0xe40] ;  /* 0x000e4000011a7983 */ /* 0x001ee80000300a00 */
[----:B------:R-:W3:Y:S04]  /*2d8c0*/  LDL.LU.64 R24, [R1+0xe38] ;  /* 0x000e380001187983 */ /* 0x000ee80000300a00 */
        /* <DEDUP_REMOVED lines=8> */
[----:B------:R-:W3:Y:S01]  /*2d950*/  LDL.LU.64 R24, [R1+0xe08] ;  /* 0x000e080001187983 */ /* 0x000ee20000300a00 */
[----:B------:R-:W-:-:S03]  /*2d960*/  ISETP.LT.AND P2, PT, R2, c[0x0][0x17c], !P0 ;  /* 0x00005f0002007a0c */ /* 0x000fc60004741270 */
[----:B------:R-:W0:Y:S04]  /*2d970*/  S2R R2, SR_TID.X ;  /* 0x0000000000027919 */ /* 0x000e280000002100 */
[----:B------:R-:W1:Y:S04]  /*2d980*/  S2R R29, SR_TID.X ;  /* 0x00000000001d7919 */ /* 0x000e680000002100 */
[----:B--2---:R-:W-:Y:S04]  /*2d990*/  STS.128 [R0+0x580], R4 ;  /* 0x0005800400007388 */ /* 0x004fe80000000c00 */
[----:B----4-:R-:W-:Y:S04]  /*2d9a0*/  STS.128 [R0+0x600], R8 ;  /* 0x0006000800007388 */ /* 0x010fe80000000c00 */
[----:B------:R-:W-:Y:S04]  /*2d9b0*/  STS.128 [R0+0x680], R12 ;  /* 0x0006800c00007388 */ /* 0x000fe80000000c00 */
[----:B------:R-:W-:Y:S04]  /*2d9c0*/  STS.128 [R0+0x700], R16 ;  /* 0x0007001000007388 */ /* 0x000fe80000000c00 */
[----:B------:R-:W-:Y:S01]  /*2d9d0*/  STS.128 [R0+0x780], R20 ;  /* 0x0007801400007388 */ /* 0x000fe20000000c00 */
[----:B0-----:R-:W-:Y:S01]  /*2d9e0*/  IMAD.SHL.U32 R2, R2, 0x1000, RZ ;  /* 0x0000100002027824 */ /* 0x001fe200078e00ff */
[----:B-1----:R-:W-:-:S04]  /*2d9f0*/  LOP3.LUT R29, R29, 0x7f, RZ, 0xc0, !PT ;  /* 0x0000007f1d1d7812 */ /* 0x002fc800078ec0ff */
[----:B------:R-:W-:-:S05]  /*2da00*/  LOP3.LUT R2, R2, 0x6000, RZ, 0xc0, !PT ;  /* 0x0000600002027812 */ /* 0x000fca00078ec0ff */
[----:B------:R-:W-:Y:S01]  /*2da10*/  IMAD R2, R29, 0x10, R2 ;  /* 0x000000101d027824 */ /* 0x000fe200078e0202 */
[----:B---3--:R0:W-:Y:S04]  /*2da20*/  STS.128 [R0+0x500], R24 ;  /* 0x0005001800007388 */ /* 0x0081e80000000c00 */
[----:B------:R-:W-:Y:S06]  /*2da30*/  BAR.SYNC.DEFER_BLOCKING 0x0 ;  /* 0x0000000000007b1d */ /* 0x000fec0000010000 */
[----:B0-----:R-:W2:Y:S04]  /*2da40*/  LDL.LU R26, [R1+0xe00] ;  /* 0x000e0000011a7983 */ /* 0x001ea80000300800 */
[----:B------:R-:W0:Y:S04]  /*2da50*/  LDS.128 R4, [R2] ;  /* 0x0000000002047984 */ /* 0x000e280000000c00 */
[----:B------:R-:W1:Y:S04]  /*2da60*/  LDS.128 R12, [R2+0x800] ;  /* 0x00080000020c7984 */ /* 0x000e680000000c00 */
[----:B------:R-:W3:Y:S04]  /*2da70*/  LDS.128 R8, [R2+0x1000] ;  /* 0x0010000002087984 */ /* 0x000ee80000000c00 */
[----:B0-----:R-:W-:Y:S01]  /*2da80*/  STL [R1+0x44], R5 ;  /* 0x0000440501007387 */ /* 0x001fe20000100800 */
[----:B------:R-:W-:-:S03]  /*2da90*/  IMAD.MOV.U32 R27, RZ, RZ, R4 ;  /* 0x000000ffff1b7224 */ /* 0x000fc600078e0004 */
[----:B------:R-:W-:Y:S04]  /*2daa0*/  STL.64 [R1+0x48], R6 ;  /* 0x0000480601007387 */ /* 0x000fe80000100a00 */
[----:B------:R-:W0:Y:S01]  /*2dab0*/  LDS.128 R4, [R2+0x1800] ;  /* 0x0018000002047984 */ /* 0x000e220000000c00 */
[C---:B------:R-:W-:Y:S02]  /*2dac0*/  LOP3.LUT R29, R2.reuse, 0x20, RZ, 0x3c, !PT ;  /* 0x00000020021d7812 */ /* 0x040fe400078e3cff */
[----:B------:R-:W-:Y:S02]  /*2dad0*/  ISETP.LT.AND P1, PT, R3, c[0x0][0x17c], !P0 ;  /* 0x00005f0003007a0c */ /* 0x000fe40004721270 */
[----:B------:R-:W-:Y:S01]  /*2dae0*/  LOP3.LUT R3, R2, 0x40, RZ, 0x3c, !PT ;  /* 0x0000004002037812 */ /* 0x000fe200078e3cff */
[----:B--2---:R-:W-:Y:S04]  /*2daf0*/  STL.64 [R1+0xd08], R26 ;  /* 0x000d081a01007387 */ /* 0x004fe80000100a00 */
[----:B-1----:R-:W-:Y:S04]  /*2db00*/  STL.64 [R1+0x80], R12 ;  /* 0x0000800c01007387 */ /* 0x002fe80000100a00 */
[----:B------:R-:W-:Y:S04]  /*2db10*/  STL.64 [R1+0x88], R14 ;  /* 0x0000880e01007387 */ /* 0x000fe80000100a00 */
[----:B------:R-:W-:Y:S04]  /*2db20*/  STL [R1+0xcf0], R2 ;  /* 0x000cf00201007387 */ /* 0x000fe80000100800 */
[----:B---3--:R-:W-:Y:S04]  /*2db30*/  STL.64 [R1+0x90], R8 ;  /* 0x0000900801007387 */ /* 0x008fe80000100a00 */
[----:B------:R-:W-:Y:S04]  /*2db40*/  STL.64 [R1+0x98], R10 ;  /* 0x0000980a01007387 */ /* 0x000fe80000100a00 */
[----:B------:R-:W1:Y:S04]  /*2db50*/  LDS.128 R12, [R29] ;  /* 0x000000001d0c7984 */ /* 0x000e680000000c00 */
[----:B0-----:R-:W-:Y:S04]  /*2db60*/  STL.64 [R1+0x70], R4 ;  /* 0x0000700401007387 */ /* 0x001fe80000100a00 */
[----:B------:R-:W-:Y:S04]  /*2db70*/  STL.64 [R1+0x78], R6 ;  /* 0x0000780601007387 */ /* 0x000fe80000100a00 */
[----:B------:R-:W0:Y:S04]  /*2db80*/  LDS.128 R4, [R29+0x1000] ;  /* 0x001000001d047984 */ /* 0x000e280000000c00 */
[----:B------:R-:W2:Y:S04]  /*2db90*/  LDS.128 R8, [R29+0x800] ;  /* 0x000800001d087984 */ /* 0x000ea80000000c00 */
[----:B-1----:R-:W-:Y:S04]  /*2dba0*/  STL.64 [R1+0x50], R12 ;  /* 0x0000500c01007387 */ /* 0x002fe80000100a00 */
[----:B------:R-:W-:Y:S04]  /*2dbb0*/  STL.64 [R1+0x58], R14 ;  /* 0x0000580e01007387 */ /* 0x000fe80000100a00 */
[----:B0-----:R-:W-:Y:S01]  /*2dbc0*/  STL.64 [R1+0x30], R4 ;  /* 0x0000300401007387 */ /* 0x001fe20000100a00 */
[----:B------:R-:W-:-:S03]  /*2dbd0*/  IMAD.MOV.U32 R2, RZ, RZ, R7 ;  /* 0x000000ffff027224 */ /* 0x000fc600078e0007 */
[----:B--2---:R-:W-:Y:S04]  /*2dbe0*/  STL.64 [R1+0x60], R8 ;  /* 0x0000600801007387 */ /* 0x004fe80000100a00 */
[----:B------:R-:W-:Y:S04]  /*2dbf0*/  STL.64 [R1+0x68], R10 ;  /* 0x0000680a01007387 */ /* 0x000fe80000100a00 */
[----:B------:R-:W-:Y:S04]  /*2dc00*/  STL [R1+0x38], R6 ;  /* 0x0000380601007387 */ /* 0x000fe80000100800 */
[----:B------:R-:W0:Y:S04]  /*2dc10*/  LDS.128 R4, [R29+0x1800] ;  /* 0x001800001d047984 */ /* 0x000e280000000c00 */
[----:B------:R-:W-:Y:S04]  /*2dc20*/  STL [R1+0xcf4], R2 ;  /* 0x000cf40201007387 */ /* 0x000fe80000100800 */
[----:B------:R-:W-:Y:S04]  /*2dc30*/  STL [R1+0xcf8], R29 ;  /* 0x000cf81d01007387 */ /* 0x000fe80000100800 */
[----:B------:R-:W-:Y:S04]  /*2dc40*/  LDS.128 R8, [R3] ;  /* 0x0000000003087984 */ /* 0x000fe80000000c00 */
[----:B0-----:R-:W-:Y:S04]  /*2dc50*/  STL.64 [R1+0x20], R4 ;  /* 0x0000200401007387 */ /* 0x001fe80000100a00 */
[----:B------:R-:W-:Y:S04]  /*2dc60*/  STL.64 [R1+0x28], R6 ;  /* 0x0000280601007387 */ /* 0x000fe80000100a00 */
[----:B------:R-:W0:Y:S04]  /*2dc70*/  LDS.128 R4, [R3+0x800] ;  /* 0x0008000003047984 */ /* 0x000e280000000c00 */
[----:B0-----:R-:W-:Y:S01]  /*2dc80*/  STL.64 [R1], R4 ;  /* 0x0000000401007387 */ /* 0x001fe20000100a00 */
[----:B------:R-:W-:-:S03]  /*2dc90*/  IMAD.MOV.U32 R2, RZ, RZ, R7 ;  /* 0x000000ffff027224 */ /* 0x000fc600078e0007 */
[----:B------:R-:W-:Y:S04]  /*2dca0*/  STL.64 [R1+0x10], R8 ;  /* 0x0000100801007387 */ /* 0x000fe80000100a00 */
[----:B------:R-:W-:Y:S04]  /*2dcb0*/  STL.64 [R1+0x18], R10 ;  /* 0x0000180a01007387 */ /* 0x000fe80000100a00 */
[----:B------:R-:W0:Y:S04]  /*2dcc0*/  LDS.128 R8, [R3+0x1000] ;  /* 0x0010000003087984 */ /* 0x000e280000000c00 */
[----:B------:R-:W-:Y:S04]  /*2dcd0*/  STL [R1+0x8], R6 ;  /* 0x0000080601007387 */ /* 0x000fe80000100800 */
[----:B------:R-:W1:Y:S04]  /*2dce0*/  LDS.128 R4, [R3+0x1800] ;  /* 0x0018000003047984 */ /* 0x000e680000000c00 */
[----:B------:R-:W-:Y:S04]  /*2dcf0*/  STL [R1+0xcfc], R2 ;  /* 0x000cfc0201007387 */ /* 0x000fe80000100800 */
[----:B0-----:R-:W-:Y:S04]  /*2dd00*/  STL [R1+0xd00], R11 ;  /* 0x000d000b01007387 */ /* 0x001fe80000100800 */
[----:B------:R-:W2:Y:S04]  /*2dd10*/  LDL.LU R24, [R1+0x190] ;  /* 0x0001900001187983 */ /* 0x000ea80000300800 */
[----:B-1----:R-:W-:Y:S04]  /*2dd20*/  STL.64 [R1+0x1a0], R4 ;  /* 0x0001a00401007387 */ /* 0x002fe80000100a00 */
[----:B------:R-:W-:Y:S04]  /*2dd30*/  STL.64 [R1+0x1a8], R6 ;  /* 0x0001a80601007387 */ /* 0x000fe80000100a00 */
[----:B------:R-:W2:Y:S04]  /*2dd40*/  LDL.LU R25, [R1+0x194] ;  /* 0x0001940001197983 */ /* 0x000ea80000300800 */
[----:B------:R-:W3:Y:S04]  /*2dd50*/  LDL.LU R26, [R1+0x198] ;  /* 0x00019800011a7983 */ /* 0x000ee80000300800 */
[----:B------:R-:W3:Y:S04]  /*2dd60*/  LDL.LU R27, [R1+0x19c] ;  /* 0x00019c00011b7983 */ /* 0x000ee80000300800 */
[----:B---3--:R-:W-:Y:S04]  /*2dd70*/  STL.64 [R1+0xd18], R26 ;  /* 0x000d181a01007387 */ /* 0x008fe80000100a00 */
[----:B--2---:R0:W-:Y:S04]  /*2dd80*/  STL.64 [R1+0xd10], R24 ;  /* 0x000d101801007387 */ /* 0x0041e80000100a00 */
[----:B0-----:R-:W2:Y:S04]  /*2dd90*/  LDL.LU R24, [R1+0x180] ;  /* 0x0001800001187983 */ /* 0x001ea80000300800 */
        /* <DEDUP_REMOVED lines=15> */
[----:B------:R-:W4:Y:S04]  /*2de90*/  LDL.LU R20, [R1+0x130] ;  /* 0x0001300001147983 */ /* 0x000f280000300800 */
[----:B------:R-:W4:Y:S04]  /*2dea0*/  LDL.LU R21, [R1+0x134] ;  /* 0x0001340001157983 */ /* 0x000f280000300800 */
[----:B------:R-:W2:Y:S04]  /*2deb0*/  LDL.LU R22, [R1+0x138] ;  /* 0x0001380001167983 */ /* 0x000ea80000300800 */
[----:B------:R-:W2:Y:S04]  /*2dec0*/  LDL.LU R23, [R1+0x13c] ;  /* 0x00013c0001177983 */ /* 0x000ea80000300800 */
[----:B--2---:R-:W-:Y:S04]  /*2ded0*/  STL.64 [R1+0xd68], R22 ;  /* 0x000d681601007387 */ /* 0x004fe80000100a00 */
[----:B----4-:R0:W-:Y:S04]  /*2dee0*/  STL.64 [R1+0xd60], R20 ;  /* 0x000d601401007387 */ /* 0x0101e80000100a00 */
[----:B0-----:R-:W2:Y:S04]  /*2def0*/  LDL.LU R20, [R1+0x120] ;  /* 0x0001200001147983 */ /* 0x001ea80000300800 */
[----:B------:R-:W2:Y:S04]  /*2df00*/  LDL.LU R21, [R1+0x124] ;  /* 0x0001240001157983 */ /* 0x000ea80000300800 */
[----:B------:R-:W4:Y:S04]  /*2df10*/  LDL.LU R22, [R1+0x128] ;  /* 0x0001280001167983 */ /* 0x000f280000300800 */
[----:B------:R-:W4:Y:S04]  /*2df20*/  LDL.LU R23, [R1+0x12c] ;  /* 0x00012c0001177983 */ /* 0x000f280000300800 */
[----:B------:R-:W2:Y:S04]  /*2df30*/  LDL.LU R3, [R1+0xcdc] ;  /* 0x000cdc0001037983 */ /* 0x000ea80000300800 */
[----:B----4-:R-:W-:Y:S04]  /*2df40*/  STL.64 [R1+0xd78], R22 ;  /* 0x000d781601007387 */ /* 0x010fe80000100a00 */
[----:B--2---:R0:W-:Y:S04]  /*2df50*/  STL.64 [R1+0xd70], R20 ;  /* 0x000d701401007387 */ /* 0x0041e80000100a00 */
[----:B0-----:R-:W2:Y:S04]  /*2df60*/  LDL.LU R20, [R1+0x110] ;  /* 0x0001100001147983 */ /* 0x001ea80000300800 */
[----:B------:R-:W2:Y:S04]  /*2df70*/  LDL.LU R21, [R1+0x114] ;  /* 0x0001140001157983 */ /* 0x000ea80000300800 */
[----:B------:R-:W4:Y:S04]  /*2df80*/  LDL.LU R22, [R1+0x118] ;  /* 0x0001180001167983 */ /* 0x000f280000300800 */
[----:B------:R-:W4:Y:S04]  /*2df90*/  LDL.LU R23, [R1+0x11c] ;  /* 0x00011c0001177983 */ /* 0x000f280000300800 */
        /* <DEDUP_REMOVED lines=42> */
[----:B------:R-:W0:Y:S02]  /*2e240*/  S2R R18, SR_TID.X ;  /* 0x0000000000127919 */ /* 0x000e240000002100 */
[C---:B0-----:R-:W-:Y:S01]  /*2e250*/  IMAD.SHL.U32 R19, R18.reuse, 0x1000, RZ ;  /* 0x0000100012137824 */ /* 0x041fe200078e00ff */
[----:B------:R-:W-:-:S04]  /*2e260*/  LOP3.LUT R2, R18, 0x7f, RZ, 0xc0, !PT ;  /* 0x0000007f12027812 */ /* 0x000fc800078ec0ff */
[----:B------:R-:W-:Y:S01]  /*2e270*/  LOP3.LUT R19, R19, 0x6000, RZ, 0xc0, !PT ;  /* 0x0000600013137812 */ /* 0x000fe200078ec0ff */
[----:B----4-:R-:W-:Y:S04]  /*2e280*/  STL.64 [R1+0xdf8], R22 ;  /* 0x000df81601007387 */ /* 0x010fe80000100a00 */
[----:B--2---:R-:W-:Y:S04]  /*2e290*/  STL.64 [R1+0xdf0], R20 ;  /* 0x000df01401007387 */ /* 0x004fe80000100a00 */
[----:B---3--:R-:W-:Y:S04]  /*2e2a0*/  STL.64 [R1+0xd48], R26 ;  /* 0x000d481a01007387 */ /* 0x008fe80000100a00 */
[----:B------:R0:W-:Y:S04]  /*2e2b0*/  STL.64 [R1+0xd40], R24 ;  /* 0x000d401801007387 */ /* 0x0001e80000100a00 */
[----:B0-----:R-:W2:Y:S04]  /*2e2c0*/  LDL.LU R24, [R1+0x150] ;  /* 0x0001500001187983 */ /* 0x001ea80000300800 */
[----:B------:R-:W2:Y:S04]  /*2e2d0*/  LDL.LU R25, [R1+0x154] ;  /* 0x0001540001197983 */ /* 0x000ea80000300800 */
[----:B------:R-:W3:Y:S04]  /*2e2e0*/  LDL.LU R26, [R1+0x158] ;  /* 0x00015800011a7983 */ /* 0x000ee80000300800 */
[----:B------:R-:W3:Y:S01]  /*2e2f0*/  LDL.LU R27, [R1+0x15c] ;  /* 0x00015c00011b7983 */ /* 0x000ee20000300800 */
[----:B------:R-:W-:-:S05]  /*2e300*/  IMAD R29, R2, 0x10, R19 ;  /* 0x00000010021d7824 */ /* 0x000fca00078e0213 */
[----:B------:R-:W-:-:S05]  /*2e310*/  LOP3.LUT R29, R29, 0x60, RZ, 0x3c, !PT ;  /* 0x000000601d1d7812 */ /* 0x000fca00078e3cff */
[----:B------:R-:W0:Y:S04]  /*2e320*/  LDS.128 R20, [R29+0x1800] ;  /* 0x001800001d147984 */ /* 0x000e280000000c00 */
[----:B------:R-:W1:Y:S04]  /*2e330*/  LDS.128 R16, [R29] ;  /* 0x000000001d107984 */ /* 0x000e680000000c00 */
[----:B------:R-:W4:Y:S04]  /*2e340*/  LDS.128 R12, [R29+0x800] ;  /* 0x000800001d0c7984 */ /* 0x000f280000000c00 */
[----:B------:R0:W1:Y:S02]  /*2e350*/  LDS.128 R4, [R29+0x1000] ;  /* 0x001000001d047984 */ /* 0x0000640000000c00 */
[----:B0-----:R-:W-:-:S02]  /*2e360*/  IMAD.MOV.U32 R29, RZ, RZ, R22 ;  /* 0x000000ffff1d7224 */ /* 0x001fc400078e0016 */
[----:B------:R-:W-:Y:S02]  /*2e370*/  IMAD.MOV.U32 R11, RZ, RZ, R20 ;  /* 0x000000ffff0b7224 */ /* 0x000fe400078e0014 */
[----:B------:R-:W-:Y:S01]  /*2e380*/  IMAD.MOV.U32 R2, RZ, RZ, R21 ;  /* 0x000000ffff027224 */ /* 0x000fe200078e0015 */
[----:B------:R-:W-:Y:S06]  /*2e390*/  BAR.SYNC.DEFER_BLOCKING 0x0 ;  /* 0x0000000000007b1d */ /* 0x000fec0000010000 */
[----:B---3--:R-:W-:Y:S04]  /*2e3a0*/  STL.64 [R1+0xd58], R26 ;  /* 0x000d581a01007387 */ /* 0x008fe80000100a00 */
[----:B--2---:R0:W-:Y:S04]  /*2e3b0*/  STL.64 [R1+0xd50], R24 ;  /* 0x000d501801007387 */ /* 0x0041e80000100a00 */
[----:B0-----:R-:W2:Y:S04]  /*2e3c0*/  LDL.LU R24, [R1+0x140] ;  /* 0x0001400001187983 */ /* 0x001ea80000300800 */
[----:B------:R-:W2:Y:S04]  /*2e3d0*/  LDL.LU R25, [R1+0x144] ;  /* 0x0001440001197983 */ /* 0x000ea80000300800 */
[----:B------:R-:W2:Y:S04]  /*2e3e0*/  LDL.LU R26, [R1+0x148] ;  /* 0x00014800011a7983 */ /* 0x000ea80000300800 */
[----:B------:R-:W2:Y:S04]  /*2e3f0*/  LDL.LU R27, [R1+0x14c] ;  /* 0x00014c00011b7983 */ /* 0x000ea80000300800 */
[----:B------:R0:W-:Y:S04]  /*2e400*/  STL [R1+0x1bc], R23 ;  /* 0x0001bc1701007387 */ /* 0x0001e80000100800 */
[----:B0-----:R-:W3:Y:S04]  /*2e410*/  LDL.LU.64 R22, [R1+0xdf8] ;  /* 0x000df80001167983 */ /* 0x001ee80000300a00 */
[----:B------:R-:W3:Y:S04]  /*2e420*/  LDL.LU.64 R20, [R1+0xdf0] ;  /* 0x000df00001147983 */ /* 0x000ee80000300a00 */
[----:B---3--:R0:W-:Y:S04]  /*2e430*/  STS.128 [R0], R20 ;  /* 0x0000001400007388 */ /* 0x0081e80000000c00 */
        /* <DEDUP_REMOVED lines=23> */
[----:B--2---:R-:W-:Y:S04]  /*2e5b0*/  STS.128 [R0+0x500], R24 ;  /* 0x0005001800007388 */ /* 0x004fe80000000c00 */
[----:B---3--:R0:W-:Y:S04]  /*2e5c0*/  STS.128 [R0+0x400], R20 ;  /* 0x0004001400007388 */ /* 0x0081e80000000c00 */
[----:B0-----:R-:W2:Y:S04]  /*2e5d0*/  LDL.LU.64 R22, [R1+0xd68] ;  /* 0x000d680001167983 */ /* 0x001ea80000300a00 */
[----:B------:R-:W2:Y:S04]  /*2e5e0*/  LDL.LU.64 R20, [R1+0xd60] ;  /* 0x000d600001147983 */ /* 0x000ea80000300a00 */
[----:B------:R-:W3:Y:S04]  /*2e5f0*/  LDL.LU.64 R26, [R1+0xd58] ;  /* 0x000d5800011a7983 */ /* 0x000ee80000300a00 */
        /* <DEDUP_REMOVED lines=13> */
[----:B--2---:R-:W-:Y:S01]  /*2e6d0*/  STS.128 [R0+0x480], R20 ;  /* 0x0004801400007388 */ /* 0x004fe20000000c00 */
[----:B------:R-:W-:Y:S01]  /*2e6e0*/  IMAD R3, R3, c[0x0][0x194], RZ ;  /* 0x0000650003037a24 */ /* 0x000fe200078e02ff */
[----:B------:R-:W-:-:S02]  /*2e6f0*/  ISETP.LT.AND P5, PT, R28, c[0x0][0x17c], !P0 ;  /* 0x00005f001c007a0c */ /* 0x000fc400047a1270 */
[----:B---3--:R0:W-:Y:S04]  /*2e700*/  STS.128 [R0+0x780], R24 ;  /* 0x0007801800007388 */ /* 0x0081e80000000c00 */
[----:B0-----:R-:W2:Y:S01]  /*2e710*/  LDL.LU.64 R26, [R1+0xd08] ;  /* 0x000d0800011a7983 */ /* 0x001ea20000300a00 */
[----:B------:R-:W-:-:S03]  /*2e720*/  IMAD R23, R28, c[0x0][0x198], RZ ;  /* 0x000066001c177a24 */ /* 0x000fc600078e02ff */
[----:B------:R-:W-:Y:S01]  /*2e730*/  BAR.SYNC.DEFER_BLOCKING 0x0 ;  /* 0x0000000000007b1d */ /* 0x000fe20000010000 */
[----:B------:R-:W-:-:S04]  /*2e740*/  LEA R20, P6, R3, c[0x0][0x170], 0x1 ;  /* 0x00005c0003147a11 */ /* 0x000fc800078c08ff */
[----:B------:R-:W-:Y:S02]  /*2e750*/  LEA.HI.X.SX32 R3, R3, c[0x0][0x174], 0x1, P6 ;  /* 0x00005d0003037a11 */ /* 0x000fe400030f0eff */
[CC--:B------:R-:W-:Y:S02]  /*2e760*/  LEA R22, P6, R23.reuse, R20.reuse, 0x1 ;  /* 0x0000001417167211 */ /* 0x0c0fe400078c08ff */
[C---:B------:R-:W-:Y:S02]  /*2e770*/  IADD3 R21, R23.reuse, c[0x0][0x198], RZ ;  /* 0x0000660017157a10 */ /* 0x040fe40007ffe0ff */
[-C--:B------:R-:W-:Y:S02]  /*2e780*/  LEA.HI.X.SX32 R23, R23, R3.reuse, 0x1, P6 ;  /* 0x0000000317177211 */ /* 0x080fe400030f0eff */
[C---:B------:R-:W-:Y:S01]  /*2e790*/  LEA R24, P6, R21.reuse, R20, 0x1 ;  /* 0x0000001415187211 */ /* 0x040fe200078c08ff */
[----:B--2---:R-:W-:Y:S02]  /*2e7a0*/  IMAD.MOV.U32 R25, RZ, RZ, R27 ;  /* 0x000000ffff197224 */ /* 0x004fe400078e001b */
[----:B------:R-:W2:Y:S04]  /*2e7b0*/  LDL.LU R27, [R1+0xd04] ;  /* 0x000d0400011b7983 */ /* 0x000ea80000300800 */
[----:B------:R0:W-:Y:S02]  /*2e7c0*/  @P5 STG.E.U16 [R22.64], R25 ;  /* 0x0000001916005986 */ /* 0x0001e4000c101506 */
[----:B0-----:R-:W-:Y:S01]  /*2e7d0*/  IMAD.MOV.U32 R22, RZ, RZ, R25 ;  /* 0x000000ffff167224 */ /* 0x001fe200078e0019 */
[----:B------:R-:W-:-:S04]  /*2e7e0*/  LEA.HI.X.SX32 R25, R21, R3, 0x1, P6 ;  /* 0x0000000315197211 */ /* 0x000fc800030f0eff */
[----:B------:R-:W-:-:S05]  /*2e7f0*/  PRMT R26, R22, 0x7632, R26 ;  /* 0x00007632161a7816 */ /* 0x000fca000000001a */
[----:B------:R0:W-:Y:S04]  /*2e800*/  @P4 STG.E.U16 [R24.64], R26 ;  /* 0x0000001a18004986 */ /* 0x0001e8000c101506 */
[----:B0-----:R-:W3:Y:S01]  /*2e810*/  LDL.LU R26, [R1+0x50] ;  /* 0x00005000011a7983 */ /* 0x001ee20000300800 */
[----:B------:R-:W-:Y:S02]  /*2e820*/  IADD3 R23, R21, c[0x0][0x198], RZ ;  /* 0x0000660015177a10 */ /* 0x000fe40007ffe0ff */
[----:B------:R-:W-:Y:S02]  /*2e830*/  IADD3 R0, R28, 0x5, RZ ;  /* 0x000000051c007810 */ /* 0x000fe40007ffe0ff */
[----:B------:R-:W-:Y:S02]  /*2e840*/  LEA R22, P6, R23, R20, 0x1 ;  /* 0x0000001417167211 */ /* 0x000fe400078c08ff */
[----:B------:R-:W-:-:S02]  /*2e850*/  ISETP.LT.AND P5, PT, R0, c[0x0][0x17c], !P0 ;  /* 0x00005f0000007a0c */ /* 0x000fc400047a1270 */
[C---:B------:R-:W-:Y:S02]  /*2e860*/  IADD3 R0, R23.reuse, c[0x0][0x198], RZ ;  /* 0x0000660017007a10 */ /* 0x040fe40007ffe0ff */
[-C--:B------:R-:W-:Y:S02]  /*2e870*/  LEA.HI.X.SX32 R23, R23, R3.reuse, 0x1, P6 ;  /* 0x0000000317177211 */ /* 0x080fe400030f0eff */
[----:B------:R-:W-:Y:S02]  /*2e880*/  IADD3 R25, R28, 0x7, RZ ;  /* 0x000000071c197810 */ /* 0x000fe40007ffe0ff */
[C---:B------:R-:W-:Y:S01]  /*2e890*/  LEA R24, P6, R0.reuse, R20, 0x1 ;  /* 0x0000001400187211 */ /* 0x040fe200078c08ff */
[----:B---3--:R0:W-:Y:S01]  /*2e8a0*/  @P3 STG.E.U16 [R22.64], R26 ;  /* 0x0000001a16003986 */ /* 0x0081e2000c101506 */
[----:B------:R-:W-:Y:S02]  /*2e8b0*/  ISETP.LT.AND P3, PT, R25, c[0x0][0x17c], !P0 ;  /* 0x00005f0019007a0c */ /* 0x000fe40004761270 */
[----:B------:R-:W-:-:S02]  /*2e8c0*/  LEA.HI.X.SX32 R25, R0, R3, 0x1, P6 ;  /* 0x0000000300197211 */ /* 0x000fc400030f0eff */
[----:B--2---:R-:W-:Y:S02]  /*2e8d0*/  PRMT R27, R26, 0x7632, R27 ;  /* 0x000076321a1b7816 */ /* 0x004fe4000000001b */
[----:B0-----:R-:W-:-:S03]  /*2e8e0*/  IADD3 R26, R28, 0x8, RZ ;  /* 0x000000081c1a7810 */ /* 0x001fc60007ffe0ff */
[----:B------:R0:W-:Y:S01]  /*2e8f0*/  @P2 STG.E.U16 [R24.64], R27 ;  /* 0x0000001b18002986 */ /* 0x0001e2000c101506 */
[----:B------:R-:W-:-:S03]  /*2e900*/  ISETP.LT.AND P2, PT, R26, c[0x0][0x17c], !P0 ;  /* 0x00005f001a007a0c */ /* 0x000fc60004741270 */
[----:B------:R-:W2:Y:S01]  /*2e910*/  LDL.LU R26, [R1+0x10] ;  /* 0x00001000011a7983 */ /* 0x000ea20000300800 */
[----:B------:R-:W-:-:S04]  /*2e920*/  IADD3 R21, R28, 0x6, RZ ;  /* 0x000000061c157810 */ /* 0x000fc80007ffe0ff */
[----:B------:R-:W-:Y:S02]  /*2e930*/  ISETP.LT.AND P4, PT, R21, c[0x0][0x17c], !P0 ;  /* 0x00005f0015007a0c */ /* 0x000fe40004781270 */
[----:B------:R-:W-:-:S04]  /*2e940*/  IADD3 R21, R0, c[0x0][0x198], RZ ;  /* 0x0000660000157a10 */ /* 0x000fc80007ffe0ff */
[CC--:B------:R-:W-:Y:S02]  /*2e950*/  LEA R22, P6, R21.reuse, R20.reuse, 0x1 ;  /* 0x0000001415167211 */ /* 0x0c0fe400078c08ff */
[C---:B------:R-:W-:Y:S02]  /*2e960*/  IADD3 R0, R21.reuse, c[0x0][0x198], RZ ;  /* 0x0000660015007a10 */ /* 0x040fe40007ffe0ff */
[----:B------:R-:W-:Y:S02]  /*2e970*/  LEA.HI.X.SX32 R23, R21, R3, 0x1, P6 ;  /* 0x0000000315177211 */ /* 0x000fe400030f0eff */
[----:B0-----:R-:W-:Y:S02]  /*2e980*/  IADD3 R25, R28, 0x9, RZ ;  /* 0x000000091c197810 */ /* 0x001fe40007ffe0ff */
[C---:B------:R-:W-:Y:S02]  /*2e990*/  LEA R24, P6, R0.reuse, R20, 0x1 ;  /* 0x0000001400187211 */ /* 0x040fe400078c08ff */
[----:B------:R-:W-:Y:S01]  /*2e9a0*/  IADD3 R21, R0, c[0x0][0x198], RZ ;  /* 0x0000660000157a10 */ /* 0x000fe20007ffe0ff */
[----:B--2---:R0:W-:Y:S01]  /*2e9b0*/  @P1 STG.E.U16 [R22.64], R26 ;  /* 0x0000001a16001986 */ /* 0x0041e2000c101506 */
[----:B------:R-:W-:-:S02]  /*2e9c0*/  ISETP.LT.AND P1, PT, R25, c[0x0][0x17c], !P0 ;  /* 0x00005f0019007a0c */ /* 0x000fc40004721270 */
[-C--:B------:R-:W-:Y:S02]  /*2e9d0*/  LEA.HI.X.SX32 R25, R0, R3.reuse, 0x1, P6 ;  /* 0x0000000300197211 */ /* 0x080fe400030f0eff */
[----:B------:R-:W-:Y:S02]  /*2e9e0*/  PRMT R27, R26, 0x7632, R27 ;  /* 0x000076321a1b7816 */ /* 0x000fe4000000001b */
[C---:B------:R-:W-:Y:S02]  /*2e9f0*/  IADD3 R0, R21.reuse, c[0x0][0x198], RZ ;  /* 0x0000660015007a10 */ /* 0x040fe40007ffe0ff */
[C---:B0-----:R-:W-:Y:S01]  /*2ea00*/  LEA R22, P6, R21.reuse, R20, 0x1 ;  /* 0x0000001415167211 */ /* 0x041fe200078c08ff */
[----:B------:R0:W-:Y:S03]  /*2ea10*/  @P5 STG.E.U16 [R24.64], R27 ;  /* 0x0000001b18005986 */ /* 0x0001e6000c101506 */
[----:B------:R-:W-:-:S02]  /*2ea20*/  LEA.HI.X.SX32 R23, R21, R3, 0x1, P6 ;  /* 0x0000000315177211 */ /* 0x000fc400030f0eff */
[----:B------:R-:W-:-:S03]  /*2ea30*/  IADD3 R21, R0, c[0x0][0x198], RZ ;  /* 0x0000660000157a10 */ /* 0x000fc60007ffe0ff */
[----:B-1----:R1:W-:Y:S01]  /*2ea40*/  @P4 STG.E.U16 [R22.64], R16 ;  /* 0x0000001016004986 */ /* 0x0023e2000c101506 */
[----:B0-----:R-:W-:-:S03]  /*2ea50*/  IADD3 R25, R28, 0xb, RZ ;  /* 0x0000000b1c197810 */ /* 0x001fc60007ffe0ff */
[----:B------:R-:W2:Y:S01]  /*2ea60*/  LDL.LU R27, [R1] ;  /* 0x00000000011b7983 */ /* 0x000ea20000300800 */
[CC--:B------:R-:W-:Y:S02]  /*2ea70*/  LEA R24, P6, R0.reuse, R20.reuse, 0x1 ;  /* 0x0000001400187211 */ /* 0x0c0fe400078c08ff */
[----:B------:R-:W-:Y:S02]  /*2ea80*/  ISETP.LT.AND P4, PT, R25, c[0x0][0x17c], !P0 ;  /* 0x00005f0019007a0c */ /* 0x000fe40004781270 */
[-C--:B------:R-:W-:Y:S02]  /*2ea90*/  LEA.HI.X.SX32 R25, R0, R3.reuse, 0x1, P6 ;  /* 0x0000000300197211 */ /* 0x080fe400030f0eff */
[C---:B-1----:R-:W-:Y:S02]  /*2eaa0*/  LEA R22, P6, R21.reuse, R20, 0x1 ;  /* 0x0000001415167211 */ /* 0x042fe400078c08ff */
[C---:B------:R-:W-:Y:S02]  /*2eab0*/  IADD3 R0, R21.reuse, c[0x0][0x198], RZ ;  /* 0x0000660015007a10 */ /* 0x040fe40007ffe0ff */
[----:B------:R-:W-:-:S02]  /*2eac0*/  LEA.HI.X.SX32 R23, R21, R3, 0x1, P6 ;  /* 0x0000000315177211 */ /* 0x000fc400030f0eff */
[----:B------:R-:W3:Y:S01]  /*2ead0*/  LDL.LU R21, [R1+0x80] ;  /* 0x0000800001157983 */ /* 0x000ee20000300800 */
[----:B------:R-:W-:-:S04]  /*2eae0*/  IADD3 R26, R28, 0xa, RZ ;  /* 0x0000000a1c1a7810 */ /* 0x000fc80007ffe0ff */
[----:B------:R-:W-:Y:S02]  /*2eaf0*/  ISETP.LT.AND P5, PT, R26, c[0x0][0x17c], !P0 ;  /* 0x00005f001a007a0c */ /* 0x000fe400047a1270 */
[----:B------:R-:W-:Y:S02]  /*2eb00*/  PRMT R26, R16, 0x7632, R26 ;  /* 0x00007632101a7816 */ /* 0x000fe4000000001a */
[----:B------:R-:W-:-:S03]  /*2eb10*/  IADD3 R16, R28, 0xc, RZ ;  /* 0x0000000c1c107810 */ /* 0x000fc60007ffe0ff */
[----:B------:R0:W-:Y:S01]  /*2eb20*/  @P3 STG.E.U16 [R24.64], R26 ;  /* 0x0000001a18003986 */ /* 0x0001e2000c101506 */
[----:B------:R-:W-:Y:S02]  /*2eb30*/  ISETP.LT.AND P3, PT, R16, c[0x0][0x17c], !P0 ;  /* 0x00005f0010007a0c */ /* 0x000fe40004761270 */
[----:B0-----:R-:W-:-:S04]  /*2eb40*/  LEA R24, P6, R0, R20, 0x1 ;  /* 0x0000001400187211 */ /* 0x001fc800078c08ff */
[----:B------:R-:W-:Y:S01]  /*2eb50*/  LEA.HI.X.SX32 R25, R0, R3, 0x1, P6 ;  /* 0x0000000300197211 */ /* 0x000fe200030f0eff */
[----:B---3--:R-:W-:-:S05]  /*2eb60*/  IMAD.MOV.U32 R16, RZ, RZ, R21 ;  /* 0x000000ffff107224 */ /* 0x008fca00078e0015 */
[----:B------:R0:W-:Y:S02]  /*2eb70*/  @P2 STG.E.U16 [R22.64], R16 ;  /* 0x0000001016002986 */ /* 0x0001e4000c101506 */
[----:B0-----:R-:W-:Y:S01]  /*2eb80*/  IMAD.MOV.U32 R23, RZ, RZ, R16 ;  /* 0x000000ffff177224 */ /* 0x001fe200078e0010 */
[----:B------:R-:W-:-:S04]  /*2eb90*/  IADD3 R16, R0, c[0x0][0x198], RZ ;  /* 0x0000660000107a10 */ /* 0x000fc80007ffe0ff */
[C---:B------:R-:W-:Y:S02]  /*2eba0*/  LEA R22, P6, R16.reuse, R20, 0x1 ;  /* 0x0000001410167211 */ /* 0x040fe400078c08ff */
[----:B------:R-:W-:Y:S02]  /*2ebb0*/  PRMT R26, R23, 0x7632, R26 ;  /* 0x00007632171a7816 */ /* 0x000fe4000000001a */
[C---:B------:R-:W-:Y:S02]  /*2ebc0*/  IADD3 R0, R16.reuse, c[0x0][0x198], RZ ;  /* 0x0000660010007a10 */ /* 0x040fe40007ffe0ff */
[----:B------:R-:W-:Y:S02]  /*2ebd0*/  LEA.HI.X.SX32 R23, R16, R3, 0x1, P6 ;  /* 0x0000000310177211 */ /* 0x000fe400030f0eff */
[----:B------:R-:W3:Y:S04]  /*2ebe0*/  LDL.LU R16, [R1+0x60] ;  /* 0x0000600001107983 */ /* 0x000ee80000300800 */
[----:B------:R0:W-:Y:S01]  /*2ebf0*/  @P1 STG.E.U16 [R24.64], R26 ;  /* 0x0000001a18001986 */ /* 0x0001e2000c101506 */
[----:B------:R-:W-:-:S04]  /*2ec00*/  IADD3 R21, R28, 0xd, RZ ;  /* 0x0000000d1c157810 */ /* 0x000fc80007ffe0ff */
[----:B------:R-:W-:Y:S02]  /*2ec10*/  ISETP.LT.AND P2, PT, R21, c[0x0][0x17c], !P0 ;  /* 0x00005f0015007a0c */ /* 0x000fe40004741270 */
[----:B0-----:R-:W-:-:S04]  /*2ec20*/  LEA R24, P6, R0, R20, 0x1 ;  /* 0x0000001400187211 */ /* 0x001fc800078c08ff */
[C---:B------:R-:W-:Y:S01]  /*2ec30*/  LEA.HI.X.SX32 R25, R0.reuse, R3, 0x1, P6 ;  /* 0x0000000300197211 */ /* 0x040fe200030f0eff */
[----:B---3--:R0:W-:Y:S02]  /*2ec40*/  @P5 STG.E.U16 [R22.64], R16 ;  /* 0x0000001016005986 */ /* 0x0081e4000c101506 */
[----:B0-----:R-:W-:Y:S01]  /*2ec50*/  IMAD.MOV.U32 R23, RZ, RZ, R16 ;  /* 0x000000ffff177224 */ /* 0x001fe200078e0010 */
[----:B------:R-:W-:-:S04]  /*2ec60*/  IADD3 R16, R0, c[0x0][0x198], RZ ;  /* 0x0000660000107a10 */ /* 0x000fc80007ffe0ff */
[----:B------:R-:W-:Y:S02]  /*2ec70*/  PRMT R26, R23, 0x7632, R26 ;  /* 0x00007632171a7816 */ /* 0x000fe4000000001a */
[CC--:B------:R-:W-:Y:S02]  /*2ec80*/  LEA R22, P6, R16.reuse, R20.reuse, 0x1 ;  /* 0x0000001410167211 */ /* 0x0c0fe400078c08ff */
[C---:B------:R-:W-:Y:S01]  /*2ec90*/  IADD3 R0, R16.reuse, c[0x0][0x198], RZ ;  /* 0x0000660010007a10 */ /* 0x040fe20007ffe0ff */
[----:B------:R0:W-:Y:S01]  /*2eca0*/  @P4 STG.E.U16 [R24.64], R26 ;  /* 0x0000001a18004986 */ /* 0x0001e2000c101506 */
[----:B------:R-:W-:Y:S02]  /*2ecb0*/  LEA.HI.X.SX32 R23, R16, R3, 0x1, P6 ;  /* 0x0000000310177211 */ /* 0x000fe400030f0eff */
[----:B0-----:R-:W-:Y:S02]  /*2ecc0*/  LEA R24, P6, R0, R20, 0x1 ;  /* 0x0000001400187211 */ /* 0x001fe400078c08ff */
[----:B--2---:R-:W-:-:S02]  /*2ecd0*/  PRMT R26, R27, 0x7632, R26 ;  /* 0x000076321b1a7816 */ /* 0x004fc4000000001a */
[----:B------:R-:W-:Y:S01]  /*2ece0*/  LEA.HI.X.SX32 R25, R0, R3, 0x1, P6 ;  /* 0x0000000300197211 */ /* 0x000fe200030f0eff */
[----:B------:R0:W-:Y:S04]  /*2ecf0*/  @P3 STG.E.U16 [R22.64], R27 ;  /* 0x0000001b16003986 */ /* 0x0001e8000c101506 */
[----:B------:R1:W-:Y:S04]  /*2ed00*/  @P2 STG.E.U16 [R24.64], R26 ;  /* 0x0000001a18002986 */ /* 0x0003e8000c101506 */
[----:B0-----:R-:W2:Y:S04]  /*2ed10*/  LDL.LU R27, [R1+0x30] ;  /* 0x00003000011b7983 */ /* 0x001ea80000300800 */
[----:B-1----:R-:W3:Y:S01]  /*2ed20*/  LDL.LU R26, [R1+0x90] ;  /* 0x00009000011a7983 */ /* 0x002ee20000300800 */
[----:B------:R-:W-:-:S02]  /*2ed30*/  IADD3 R21, R28, 0xe, RZ ;  /* 0x0000000e1c157810 */ /* 0x000fc40007ffe0ff */
[----:B------:R-:W-:Y:S02]  /*2ed40*/  IADD3 R16, R0, c[0x0][0x198], RZ ;  /* 0x0000660000107a10 */ /* 0x000fe40007ffe0ff */
[----:B------:R-:W-:Y:S02]  /*2ed50*/  ISETP.LT.AND P1, PT, R21, c[0x0][0x17c], !P0 ;  /* 0x00005f0015007a0c */ /* 0x000fe40004721270 */
[----:B------:R-:W-:Y:S02]  /*2ed60*/  IADD3 R21, R28, 0xf, RZ ;  /* 0x0000000f1c157810 */ /* 0x000fe40007ffe0ff */
[C---:B------:R-:W-:Y:S02]  /*2ed70*/  LEA R22, P6, R16.reuse, R20, 0x1 ;  /* 0x0000001410167211 */ /* 0x040fe400078c08ff */
[----:B------:R-:W-:Y:S02]  /*2ed80*/  ISETP.LT.AND P5, PT, R21, c[0x0][0x17c], !P0 ;  /* 0x00005f0015007a0c */ /* 0x000fe400047a1270 */
[----:B------:R-:W-:-:S02]  /*2ed90*/  IADD3 R0, R16, c[0x0][0x198], RZ ;  /* 0x0000660010007a10 */ /* 0x000fc40007ffe0ff */
[----:B------:R-:W-:Y:S02]  /*2eda0*/  IADD3 R21, R28, 0x10, RZ ;  /* 0x000000101c157810 */ /* 0x000fe40007ffe0ff */
[----:B------:R-:W-:Y:S02]  /*2edb0*/  LEA.HI.X.SX32 R23, R16, R3, 0x1, P6 ;  /* 0x0000000310177211 */ /* 0x000fe400030f0eff */
[C---:B------:R-:W-:Y:S02]  /*2edc0*/  LEA R24, P6, R0.reuse, R20, 0x1 ;  /* 0x0000001400187211 */ /* 0x040fe400078c08ff */
[----:B------:R-:W-:Y:S02]  /*2edd0*/  ISETP.LT.AND P4, PT, R21, c[0x0][0x17c], !P0 ;  /* 0x00005f0015007a0c */ /* 0x000fe40004781270 */
[----:B------:R-:W-:Y:S01]  /*2ede0*/  IADD3 R16, R0, c[0x0][0x198], RZ ;  /* 0x0000660000107a10 */ /* 0x000fe20007ffe0ff */
[----:B----4-:R0:W-:Y:S01]  /*2edf0*/  @P1 STG.E.U16 [R22.64], R12 ;  /* 0x0000000c16001986 */ /* 0x0101e2000c101506 */
[----:B------:R-:W-:-:S02]  /*2ee00*/  IADD3 R21, R28, 0x11, RZ ;  /* 0x000000111c157810 */ /* 0x000fc40007ffe0ff */
[----:B------:R-:W-:Y:S02]  /*2ee10*/  LEA.HI.X.SX32 R25, R0, R3, 0x1, P6 ;  /* 0x0000000300197211 */ /* 0x000fe400030f0eff */
[----:B------:R-:W-:Y:S02]  /*2ee20*/  ISETP.LT.AND P3, PT, R21, c[0x0][0x17c], !P0 ;  /* 0x00005f0015007a0c */ /* 0x000fe40004761270 */
[----:B------:R-:W-:Y:S02]  /*2ee30*/  IADD3 R0, R16, c[0x0][0x198], RZ ;  /* 0x0000660010007a10 */ /* 0x000fe40007ffe0ff */
[----:B------:R-:W-:Y:S02]  /*2ee40*/  IADD3 R21, R28, 0x12, RZ ;  /* 0x000000121c157810 */ /* 0x000fe40007ffe0ff */
[----:B0-----:R-:W-:Y:S02]  /*2ee50*/  PRMT R12, R12, 0x7632, R12 ;  /* 0x000076320c0c7816 */ /* 0x001fe4000000000c */
[----:B------:R-:W-:-:S03]  /*2ee60*/  LEA R22, P6, R16, R20, 0x1 ;  /* 0x0000001410167211 */ /* 0x000fc600078c08ff */
[----:B------:R0:W-:Y:S01]  /*2ee70*/  @P5 STG.E.U16 [R24.64], R12 ;  /* 0x0000000c18005986 */ /* 0x0001e2000c101506 */
[----:B------:R-:W-:Y:S02]  /*2ee80*/  LEA.HI.X.SX32 R23, R16, R3, 0x1, P6 ;  /* 0x0000000310177211 */ /* 0x000fe400030f0eff */
[C---:B------:R-:W-:Y:S02]  /*2ee90*/  IADD3 R16, R28.reuse, 0x15, RZ ;  /* 0x000000151c107810 */ /* 0x040fe40007ffe0ff */
[----:B------:R-:W-:Y:S02]  /*2eea0*/  ISETP.LT.AND P2, PT, R21, c[0x0][0x17c], !P0 ;  /* 0x00005f0015007a0c */ /* 0x000fe40004741270 */
[----:B------:R-:W-:Y:S02]  /*2eeb0*/  IADD3 R21, R28, 0x13, RZ ;  /* 0x000000131c157810 */ /* 0x000fe40007ffe0ff */
[C---:B0-----:R-:W-:Y:S02]  /*2eec0*/  LEA R24, P6, R0.reuse, R20, 0x1 ;  /* 0x0000001400187211 */ /* 0x041fe400078c08ff */
[----:B------:R-:W-:-:S02]  /*2eed0*/  IADD3 R12, R0, c[0x0][0x198], RZ ;  /* 0x00006600000c7a10 */ /* 0x000fc40007ffe0ff */
[----:B------:R-:W-:Y:S02]  /*2eee0*/  LEA.HI.X.SX32 R25, R0, R3, 0x1, P6 ;  /* 0x0000000300197211 */ /* 0x000fe400030f0eff */
[----:B------:R-:W-:Y:S02]  /*2eef0*/  ISETP.LT.AND P1, PT, R21, c[0x0][0x17c], !P0 ;  /* 0x00005f0015007a0c */ /* 0x000fe40004721270 */
[----:B------:R-:W-:Y:S02]  /*2ef00*/  IADD3 R21, R28, 0x14, RZ ;  /* 0x000000141c157810 */ /* 0x000fe40007ffe0ff */
[----:B------:R-:W-:Y:S02]  /*2ef10*/  IADD3 R0, R12, c[0x0][0x198], RZ ;  /* 0x000066000c007a10 */ /* 0x000fe40007ffe0ff */
[----:B------:R-:W-:Y:S02]  /*2ef20*/  ISETP.LT.AND P5, PT, R21, c[0x0][0x17c], !P0 ;  /* 0x00005f0015007a0c */ /* 0x000fe400047a1270 */
[----:B------:R-:W-:Y:S01]  /*2ef30*/  IADD3 R21, R28, 0x16, RZ ;  /* 0x000000161c157810 */ /* 0x000fe20007ffe0ff */
[----:B---3--:R0:W-:Y:S01]  /*2ef40*/  @P4 STG.E.U16 [R22.64], R26 ;  /* 0x0000001a16004986 */ /* 0x0081e2000c101506 */
[----:B------:R-:W-:-:S02]  /*2ef50*/  ISETP.LT.AND P4, PT, R16, c[0x0][0x17c], !P0 ;  /* 0x00005f0010007a0c */ /* 0x000fc40004781270 */
[----:B------:R-:W-:Y:S02]  /*2ef60*/  PRMT R16, R26, 0x7632, R16 ;  /* 0x000076321a107816 */ /* 0x000fe40000000010 */
[----:B0-----:R-:W-:-:S03]  /*2ef70*/  LEA R22, P6, R12, R20, 0x1 ;  /* 0x000000140c167211 */ /* 0x001fc600078c08ff */
[----:B------:R0:W-:Y:S01]  /*2ef80*/  @P3 STG.E.U16 [R24.64], R16 ;  /* 0x0000001018003986 */ /* 0x0001e2000c101506 */
[----:B------:R-:W-:-:S03]  /*2ef90*/  LEA.HI.X.SX32 R23, R12, R3, 0x1, P6 ;  /* 0x000000030c177211 */ /* 0x000fc600030f0eff */
[----:B------:R-:W3:Y:S01]  /*2efa0*/  LDL.LU R26, [R1+0x20] ;  /* 0x00002000011a7983 */ /* 0x000ee20000300800 */
[----:B------:R-:W-:-:S03]  /*2efb0*/  ISETP.LT.AND P3, PT, R21, c[0x0][0x17c], !P0 ;  /* 0x00005f0015007a0c */ /* 0x000fc60004761270 */
[----:B--2---:R1:W-:Y:S01]  /*2efc0*/  @P2 STG.E.U16 [R22.64], R27 ;  /* 0x0000001b16002986 */ /* 0x0043e2000c101506 */
[----:B0-----:R-:W-:Y:S02]  /*2efd0*/  IADD3 R16, R28, 0x17, RZ ;  /* 0x000000171c107810 */ /* 0x001fe40007ffe0ff */
[----:B------:R-:W-:Y:S02]  /*2efe0*/  LEA R24, P6, R0, R20, 0x1 ;  /* 0x0000001400187211 */ /* 0x000fe400078c08ff */
[----:B------:R-:W-:Y:S02]  /*2eff0*/  ISETP.LT.AND P2, PT, R16, c[0x0][0x17c], !P0 ;  /* 0x00005f0010007a0c */ /* 0x000fe40004741270 */
[----:B------:R-:W-:Y:S02]  /*2f000*/  LEA.HI.X.SX32 R25, R0, R3, 0x1, P6 ;  /* 0x0000000300197211 */ /* 0x000fe400030f0eff */
[----:B------:R-:W-:Y:S02]  /*2f010*/  PRMT R16, R27, 0x7632, R16 ;  /* 0x000076321b107816 */ /* 0x000fe40000000010 */
[----:B------:R-:W-:Y:S01]  /*2f020*/  IADD3 R21, R28, 0x18, RZ ;  /* 0x000000181c157810 */ /* 0x000fe20007ffe0ff */
[----:B-1----:R-:W2:Y:S04]  /*2f030*/  LDL.LU R27, [R1+0x1a0] ;  /* 0x0001a000011b7983 */ /* 0x002ea80000300800 */
[----:B------:R0:W-:Y:S01]  /*2f040*/  @P1 STG.E.U16 [R24.64], R16 ;  /* 0x0000001018001986 */ /* 0x0001e2000c101506 */
[----:B------:R-:W-:-:S03]  /*2f050*/  ISETP.LT.AND P1, PT, R21, c[0x0][0x17c], !P0 ;  /* 0x00005f0015007a0c */ /* 0x000fc60004721270 */
[----:B------:R-:W4:Y:S01]  /*2f060*/  LDL.LU R21, [R1+0x70] ;  /* 0x0000700001157983 */ /* 0x000f220000300800 */
[----:B------:R-:W-:-:S04]  /*2f070*/  IADD3 R12, R0, c[0x0][0x198], RZ ;  /* 0x00006600000c7a10 */ /* 0x000fc80007ffe0ff */
[CC--:B------:R-:W-:Y:S02]  /*2f080*/  LEA R22, P6, R12.reuse, R20.reuse, 0x1 ;  /* 0x000000140c167211 */ /* 0x0c0fe400078c08ff */
[C---:B------:R-:W-:Y:S02]  /*2f090*/  IADD3 R0, R12.reuse, c[0x0][0x198], RZ ;  /* 0x000066000c007a10 */ /* 0x040fe40007ffe0ff */
[-C--:B------:R-:W-:Y:S02]  /*2f0a0*/  LEA.HI.X.SX32 R23, R12, R3.reuse, 0x1, P6 ;  /* 0x000000030c177211 */ /* 0x080fe400030f0eff */
[C---:B0-----:R-:W-:Y:S02]  /*2f0b0*/  LEA R24, P6, R0.reuse, R20, 0x1 ;  /* 0x0000001400187211 */ /* 0x041fe400078c08ff */
[C---:B------:R-:W-:Y:S01]  /*2f0c0*/  IADD3 R12, R0.reuse, c[0x0][0x198], RZ ;  /* 0x00006600000c7a10 */ /* 0x040fe20007ffe0ff */
[----:B------:R0:W-:Y:S01]  /*2f0d0*/  @P5 STG.E.U16 [R22.64], R8 ;  /* 0x0000000816005986 */ /* 0x0001e2000c101506 */
[----:B------:R-:W-:-:S02]  /*2f0e0*/  LEA.HI.X.SX32 R25, R0, R3, 0x1, P6 ;  /* 0x0000000300197211 */ /* 0x000fc400030f0eff */
[----:B------:R-:W-:Y:S02]  /*2f0f0*/  IADD3 R0, R12, c[0x0][0x198], RZ ;  /* 0x000066000c007a10 */ /* 0x000fe40007ffe0ff */
[----:B0-----:R-:W-:Y:S02]  /*2f100*/  PRMT R8, R8, 0x7632, R8 ;  /* 0x0000763208087816 */ /* 0x001fe40000000008 */
[----:B------:R-:W-:-:S03]  /*2f110*/  LEA R22, P6, R12, R20, 0x1 ;  /* 0x000000140c167211 */ /* 0x000fc600078c08ff */
[----:B------:R0:W-:Y:S01]  /*2f120*/  @P4 STG.E.U16 [R24.64], R8 ;  /* 0x0000000818004986 */ /* 0x0001e2000c101506 */
[----:B------:R-:W-:Y:S02]  /*2f130*/  LEA.HI.X.SX32 R23, R12, R3, 0x1, P6 ;  /* 0x000000030c177211 */ /* 0x000fe400030f0eff */
[----:B------:R-:W-:-:S03]  /*2f140*/  IADD3 R16, R28, 0x19, RZ ;  /* 0x000000191c107810 */ /* 0x000fc60007ffe0ff */
[----:B------:R1:W-:Y:S01]  /*2f150*/  @P3 STG.E.U16 [R22.64], R4 ;  /* 0x0000000416003986 */ /* 0x0003e2000c101506 */
[CC--:B0-----:R-:W-:Y:S02]  /*2f160*/  LEA R24, P6, R0.reuse, R20.reuse, 0x1 ;  /* 0x0000001400187211 */ /* 0x0c1fe400078c08ff */
[C---:B------:R-:W-:Y:S02]  /*2f170*/  IADD3 R8, R0.reuse, c[0x0][0x198], RZ ;  /* 0x0000660000087a10 */ /* 0x040fe40007ffe0ff */
[----:B------:R-:W-:Y:S02]  /*2f180*/  LEA.HI.X.SX32 R25, R0, R3, 0x1, P6 ;  /* 0x0000000300197211 */ /* 0x000fe400030f0eff */
[----:B-1----:R-:W-:Y:S02]  /*2f190*/  PRMT R4, R4, 0x7632, R4 ;  /* 0x0000763204047816 */ /* 0x002fe40000000004 */
[----:B------:R-:W-:Y:S02]  /*2f1a0*/  LEA R22, P6, R8, R20, 0x1 ;  /* 0x0000001408167211 */ /* 0x000fe400078c08ff */
[----:B------:R-:W-:-:S02]  /*2f1b0*/  ISETP.LT.AND P5, PT, R16, c[0x0][0x17c], !P0 ;  /* 0x00005f0010007a0c */ /* 0x000fc400047a1270 */
[----:B------:R-:W-:Y:S02]  /*2f1c0*/  IADD3 R0, R8, c[0x0][0x198], RZ ;  /* 0x0000660008007a10 */ /* 0x000fe40007ffe0ff */
[----:B------:R-:W-:Y:S01]  /*2f1d0*/  IADD3 R16, R28, 0x1a, RZ ;  /* 0x0000001a1c107810 */ /* 0x000fe20007ffe0ff */
[----:B------:R0:W-:Y:S01]  /*2f1e0*/  @P2 STG.E.U16 [R24.64], R4 ;  /* 0x0000000418002986 */ /* 0x0001e2000c101506 */
[----:B------:R-:W-:Y:S02]  /*2f1f0*/  LEA.HI.X.SX32 R23, R8, R3, 0x1, P6 ;  /* 0x0000000308177211 */ /* 0x000fe400030f0eff */
[----:B------:R-:W-:Y:S02]  /*2f200*/  IADD3 R8, R28, 0x1d, RZ ;  /* 0x0000001d1c087810 */ /* 0x000fe40007ffe0ff */
[----:B------:R-:W-:Y:S02]  /*2f210*/  ISETP.LT.AND P4, PT, R16, c[0x0][0x17c], !P0 ;  /* 0x00005f0010007a0c */ /* 0x000fe40004781270 */
[----:B------:R-:W-:-:S02]  /*2f220*/  IADD3 R12, R28, 0x1b, RZ ;  /* 0x0000001b1c0c7810 */ /* 0x000fc40007ffe0ff */
[C---:B0-----:R-:W-:Y:S02]  /*2f230*/  LEA R24, P6, R0.reuse, R20, 0x1 ;  /* 0x0000001400187211 */ /* 0x041fe400078c08ff */
[C---:B------:R-:W-:Y:S02]  /*2f240*/  IADD3 R4, R0.reuse, c[0x0][0x198], RZ ;  /* 0x0000660000047a10 */ /* 0x040fe40007ffe0ff */
[----:B------:R-:W-:Y:S02]  /*2f250*/  LEA.HI.X.SX32 R25, R0, R3, 0x1, P6 ;  /* 0x0000000300197211 */ /* 0x000fe400030f0eff */
[----:B------:R-:W-:Y:S02]  /*2f260*/  ISETP.LT.AND P3, PT, R12, c[0x0][0x17c], !P0 ;  /* 0x00005f000c007a0c */ /* 0x000fe40004761270 */
[----:B------:R-:W-:Y:S02]  /*2f270*/  IADD3 R0, R4, c[0x0][0x198], RZ ;  /* 0x0000660004007a10 */ /* 0x000fe40007ffe0ff */
[----:B------:R-:W-:-:S04]  /*2f280*/  IADD3 R12, R28, 0x1c, RZ ;  /* 0x0000001c1c0c7810 */ /* 0x000fc80007ffe0ff */
[----:B------:R-:W-:Y:S02]  /*2f290*/  ISETP.LT.AND P2, PT, R12, c[0x0][0x17c], !P0 ;  /* 0x00005f000c007a0c */ /* 0x000fe40004741270 */
[----:B------:R-:W-:Y:S01]  /*2f2a0*/  IADD3 R12, R28, 0x1e, RZ ;  /* 0x0000001e1c0c7810 */ /* 0x000fe20007ffe0ff */
[----:B----4-:R0:W-:Y:S01]  /*2f2b0*/  @P1 STG.E.U16 [R22.64], R21 ;  /* 0x0000001516001986 */ /* 0x0101e2000c101506 */
[----:B------:R-:W-:Y:S02]  /*2f2c0*/  ISETP.LT.AND P1, PT, R8, c[0x0][0x17c], !P0 ;  /* 0x00005f0008007a0c */ /* 0x000fe40004721270 */
[----:B------:R-:W-:Y:S02]  /*2f2d0*/  PRMT R8, R21, 0x7632, R8 ;  /* 0x0000763215087816 */ /* 0x000fe40000000008 */
[----:B0-----:R-:W-:-:S03]  /*2f2e0*/  LEA R22, P6, R4, R20, 0x1 ;  /* 0x0000001404167211 */ /* 0x001fc600078c08ff */
[----:B------:R0:W-:Y:S01]  /*2f2f0*/  @P5 STG.E.U16 [R24.64], R8 ;  /* 0x0000000818005986 */ /* 0x0001e2000c101506 */
[----:B------:R-:W-:-:S03]  /*2f300*/  LEA.HI.X.SX32 R23, R4, R3, 0x1, P6 ;  /* 0x0000000304177211 */ /* 0x000fc600030f0eff */
[----:B------:R-:W4:Y:S01]  /*2f310*/  LDL.LU R21, [R1+0x44] ;  /* 0x0000440001157983 */ /* 0x000f220000300800 */
[----:B------:R-:W-:-:S03]  /*2f320*/  IADD3 R4, R0, c[0x0][0x198], RZ ;  /* 0x0000660000047a10 */ /* 0x000fc60007ffe0ff */
[----:B---3--:R1:W-:Y:S01]  /*2f330*/  @P4 STG.E.U16 [R22.64], R26 ;  /* 0x0000001a16004986 */ /* 0x0083e2000c101506 */
[----:B0-----:R-:W-:Y:S02]  /*2f340*/  IADD3 R8, R28, 0x1f, RZ ;  /* 0x0000001f1c087810 */ /* 0x001fe40007ffe0ff */
[-C--:B------:R-:W-:Y:S02]  /*2f350*/  LEA R24, P6, R0, R20.reuse, 0x1 ;  /* 0x0000001400187211 */ /* 0x080fe400078c08ff */
[----:B------:R-:W-:Y:S02]  /*2f360*/  ISETP.LT.AND P4, PT, R8, c[0x0][0x17c], !P0 ;  /* 0x00005f0008007a0c */ /* 0x000fe40004781270 */
[----:B------:R-:W-:Y:S02]  /*2f370*/  LEA.HI.X.SX32 R25, R0, R3, 0x1, P6 ;  /* 0x0000000300197211 */ /* 0x000fe400030f0eff */
[----:B------:R-:W-:Y:S02]  /*2f380*/  PRMT R8, R26, 0x7632, R8 ;  /* 0x000076321a087816 */ /* 0x000fe40000000008 */
[C---:B-1----:R-:W-:Y:S01]  /*2f390*/  LEA R22, P6, R4.reuse, R20, 0x1 ;  /* 0x0000001404167211 */ /* 0x042fe200078c08ff */
[----:B------:R-:W3:Y:S01]  /*2f3a0*/  LDL.LU R26, [R1+0x54] ;  /* 0x00005400011a7983 */ /* 0x000ee20000300800 */
[----:B------:R-:W-:-:S02]  /*2f3b0*/  IADD3 R0, R4, c[0x0][0x198], RZ ;  /* 0x0000660004007a10 */ /* 0x000fc40007ffe0ff */
[----:B------:R-:W-:Y:S01]  /*2f3c0*/  LEA.HI.X.SX32 R23, R4, R3, 0x1, P6 ;  /* 0x0000000304177211 */ /* 0x000fe200030f0eff */
[----:B------:R0:W-:Y:S01]  /*2f3d0*/  @P3 STG.E.U16 [R24.64], R8 ;  /* 0x0000000818003986 */ /* 0x0001e2000c101506 */
[----:B------:R-:W-:Y:S02]  /*2f3e0*/  ISETP.LT.AND P5, PT, R12, c[0x0][0x17c], !P0 ;  /* 0x00005f000c007a0c */ /* 0x000fe400047a1270 */
[----:B------:R-:W-:Y:S01]  /*2f3f0*/  IADD3 R4, R0, c[0x0][0x198], RZ ;  /* 0x0000660000047a10 */ /* 0x000fe20007ffe0ff */
[----:B--2---:R1:W-:Y:S01]  /*2f400*/  @P2 STG.E.U16 [R22.64], R27 ;  /* 0x0000001b16002986 */ /* 0x0043e2000c101506 */
[----:B0-----:R-:W-:Y:S02]  /*2f410*/  IADD3 R8, R28, 0x21, RZ ;  /* 0x000000211c087810 */ /* 0x001fe40007ffe0ff */
[----:B------:R-:W-:Y:S02]  /*2f420*/  LEA R24, P6, R0, R20, 0x1 ;  /* 0x0000001400187211 */ /* 0x000fe400078c08ff */
[----:B------:R-:W-:-:S02]  /*2f430*/  ISETP.LT.AND P2, PT, R8, c[0x0][0x17c], !P0 ;  /* 0x00005f0008007a0c */ /* 0x000fc40004741270 */
[----:B------:R-:W-:Y:S02]  /*2f440*/  LEA.HI.X.SX32 R25, R0, R3, 0x1, P6 ;  /* 0x0000000300197211 */ /* 0x000fe400030f0eff */
[----:B------:R-:W-:Y:S02]  /*2f450*/  PRMT R8, R27, 0x7632, R8 ;  /* 0x000076321b087816 */ /* 0x000fe40000000008 */
[----:B-1----:R-:W-:-:S03]  /*2f460*/  LEA R22, P6, R4, R20, 0x1 ;  /* 0x0000001404167211 */ /* 0x002fc600078c08ff */
[----:B------:R0:W-:Y:S01]  /*2f470*/  @P1 STG.E.U16 [R24.64], R8 ;  /* 0x0000000818001986 */ /* 0x0001e2000c101506 */
[----:B------:R-:W-:-:S05]  /*2f480*/  LEA.HI.X.SX32 R23, R4, R3, 0x1, P6 ;  /* 0x0000000304177211 */ /* 0x000fca00030f0eff */
[----:B------:R1:W-:Y:S01]  /*2f490*/  @P5 STG.E.U16 [R22.64], R11 ;  /* 0x0000000b16005986 */ /* 0x0003e2000c101506 */
[----:B0-----:R-:W-:-:S04]  /*2f4a0*/  IADD3 R8, R28, 0x23, RZ ;  /* 0x000000231c087810 */ /* 0x001fc80007ffe0ff */
[----:B------:R-:W-:Y:S02]  /*2f4b0*/  ISETP.LT.AND P5, PT, R8, c[0x0][0x17c], !P0 ;  /* 0x00005f0008007a0c */ /* 0x000fe400047a1270 */
[----:B------:R-:W-:Y:S02]  /*2f4c0*/  PRMT R8, R11, 0x7632, R8 ;  /* 0x000076320b087816 */ /* 0x000fe40000000008 */
[----:B-1----:R-:W2:Y:S04]  /*2f4d0*/  LDL.LU R11, [R1+0xd00] ;  /* 0x000d0000010b7983 */ /* 0x002ea80000300800 */
[----:B------:R-:W2:Y:S01]  /*2f4e0*/  LDL.LU R27, [R1+0x14] ;  /* 0x00001400011b7983 */ /* 0x000ea20000300800 */
[----:B------:R-:W-:Y:S02]  /*2f4f0*/  IADD3 R0, R4, c[0x0][0x198], RZ ;  /* 0x0000660004007a10 */ /* 0x000fe40007ffe0ff */
[----:B------:R-:W-:-:S02]  /*2f500*/  IADD3 R12, R28, 0x20, RZ ;  /* 0x000000201c0c7810 */ /* 0x000fc40007ffe0ff */
[-C--:B------:R-:W-:Y:S02]  /*2f510*/  LEA R24, P6, R0, R20.reuse, 0x1 ;  /* 0x0000001400187211 */ /* 0x080fe400078c08ff */
[----:B------:R-:W-:Y:S02]  /*2f520*/  ISETP.LT.AND P3, PT, R12, c[0x0][0x17c], !P0 ;  /* 0x00005f000c007a0c */ /* 0x000fe40004761270 */
[C---:B------:R-:W-:Y:S02]  /*2f530*/  IADD3 R4, R0.reuse, c[0x0][0x198], RZ ;  /* 0x0000660000047a10 */ /* 0x040fe40007ffe0ff */
[----:B------:R-:W-:Y:S02]  /*2f540*/  LEA.HI.X.SX32 R25, R0, R3, 0x1, P6 ;  /* 0x0000000300197211 */ /* 0x000fe400030f0eff */
[C---:B------:R-:W-:Y:S02]  /*2f550*/  LEA R22, P6, R4.reuse, R20, 0x1 ;  /* 0x0000001404167211 */ /* 0x040fe400078c08ff */
[----:B------:R-:W-:-:S02]  /*2f560*/  IADD3 R0, R4, c[0x0][0x198], RZ ;  /* 0x0000660004007a10 */ /* 0x000fc40007ffe0ff */
[----:B------:R-:W-:Y:S01]  /*2f570*/  IADD3 R12, R28, 0x22, RZ ;  /* 0x000000221c0c7810 */ /* 0x000fe20007ffe0ff */
[----:B------:R0:W-:Y:S01]  /*2f580*/  @P4 STG.E.U16 [R24.64], R8 ;  /* 0x0000000818004986 */ /* 0x0001e2000c101506 */
[----:B------:R-:W-:Y:S02]  /*2f590*/  LEA.HI.X.SX32 R23, R4, R3, 0x1, P6 ;  /* 0x0000000304177211 */ /* 0x000fe400030f0eff */
[----:B------:R-:W-:Y:S02]  /*2f5a0*/  ISETP.LT.AND P1, PT, R12, c[0x0][0x17c], !P0 ;  /* 0x00005f000c007a0c */ /* 0x000fe40004721270 */
[----:B------:R-:W-:Y:S02]  /*2f5b0*/  IADD3 R4, R0, c[0x0][0x198], RZ ;  /* 0x0000660000047a10 */ /* 0x000fe40007ffe0ff */
[----:B0-----:R-:W-:Y:S02]  /*2f5c0*/  IADD3 R8, R28, 0x25, RZ ;  /* 0x000000251c087810 */ /* 0x001fe40007ffe0ff */
[----:B------:R-:W-:-:S04]  /*2f5d0*/  LEA R24, P6, R0, R20, 0x1 ;  /* 0x0000001400187211 */ /* 0x000fc800078c08ff */
[----:B------:R-:W-:Y:S02]  /*2f5e0*/  LEA.HI.X.SX32 R25, R0, R3, 0x1, P6 ;  /* 0x0000000300197211 */ /* 0x000fe400030f0eff */
[----:B------:R-:W-:Y:S02]  /*2f5f0*/  IADD3 R0, R4, c[0x0][0x198], RZ ;  /* 0x0000660004007a10 */ /* 0x000fe40007ffe0ff */
[----:B------:R-:W-:-:S04]  /*2f600*/  IADD3 R12, R28, 0x24, RZ ;  /* 0x000000241c0c7810 */ /* 0x000fc80007ffe0ff */
[----:B------:R-:W-:Y:S01]  /*2f610*/  ISETP.LT.AND P4, PT, R12, c[0x0][0x17c], !P0 ;  /* 0x00005f000c007a0c */ /* 0x000fe20004781270 */
[----:B----4-:R0:W-:Y:S01]  /*2f620*/  @P3 STG.E.U16 [R22.64], R21 ;  /* 0x0000001516003986 */ /* 0x0101e2000c101506 */
[----:B------:R-:W-:Y:S02]  /*2f630*/  ISETP.LT.AND P3, PT, R8, c[0x0][0x17c], !P0 ;  /* 0x00005f0008007a0c */ /* 0x000fe40004761270 */
[----:B------:R-:W-:Y:S02]  /*2f640*/  PRMT R8, R21, 0x7632, R8 ;  /* 0x0000763215087816 */ /* 0x000fe40000000008 */
[C---:B0-----:R-:W-:Y:S01]  /*2f650*/  LEA R22, P6, R4.reuse, R20, 0x1 ;  /* 0x0000001404167211 */ /* 0x041fe200078c08ff */
[----:B------:R-:W4:Y:S03]  /*2f660*/  LDL.LU R21, [R1+0x84] ;  /* 0x0000840001157983 */ /* 0x000f260000300800 */
[----:B------:R-:W-:Y:S01]  /*2f670*/  LEA.HI.X.SX32 R23, R4, R3, 0x1, P6 ;  /* 0x0000000304177211 */ /* 0x000fe200030f0eff */
[----:B------:R0:W-:Y:S01]  /*2f680*/  @P2 STG.E.U16 [R24.64], R8 ;  /* 0x0000000818002986 */ /* 0x0001e2000c101506 */
[----:B------:R-:W-:-:S03]  /*2f690*/  IADD3 R4, R0, c[0x0][0x198], RZ ;  /* 0x0000660000047a10 */ /* 0x000fc60007ffe0ff */
[----:B---3--:R1:W-:Y:S01]  /*2f6a0*/  @P1 STG.E.U16 [R22.64], R26 ;  /* 0x0000001a16001986 */ /* 0x0083e2000c101506 */
[----:B0-----:R-:W-:Y:S02]  /*2f6b0*/  IADD3 R8, R28, 0x27, RZ ;  /* 0x000000271c087810 */ /* 0x001fe40007ffe0ff */
[----:B------:R-:W-:Y:S02]  /*2f6c0*/  LEA R24, P6, R0, R20, 0x1 ;  /* 0x0000001400187211 */ /* 0x000fe400078c08ff */
[----:B------:R-:W-:Y:S02]  /*2f6d0*/  ISETP.LT.AND P1, PT, R8, c[0x0][0x17c], !P0 ;  /* 0x00005f0008007a0c */ /* 0x000fe40004721270 */
[----:B------:R-:W-:Y:S02]  /*2f6e0*/  PRMT R8, R26, 0x7632, R8 ;  /* 0x000076321a087816 */ /* 0x000fe40000000008 */
[----:B-1----:R-:W3:Y:S01]  /*2f6f0*/  LDL.LU R26, [R1+0x64] ;  /* 0x00006400011a7983 */ /* 0x002ee20000300800 */
[----:B------:R-:W-:-:S02]  /*2f700*/  LEA.HI.X.SX32 R25, R0, R3, 0x1, P6 ;  /* 0x0000000300197211 */ /* 0x000fc400030f0eff */
[----:B------:R-:W-:-:S03]  /*2f710*/  LEA R22, P6, R4, R20, 0x1 ;  /* 0x0000001404167211 */ /* 0x000fc600078c08ff */
[----:B------:R0:W-:Y:S01]  /*2f720*/  @P5 STG.E.U16 [R24.64], R8 ;  /* 0x0000000818005986 */ /* 0x0001e2000c101506 */
[----:B------:R-:W-:Y:S02]  /*2f730*/  LEA.HI.X.SX32 R23, R4, R3, 0x1, P6 ;  /* 0x0000000304177211 */ /* 0x000fe400030f0eff */
[----:B0-----:R-:W-:-:S03]  /*2f740*/  IADD3 R8, R28, 0x29, RZ ;  /* 0x000000291c087810 */ /* 0x001fc60007ffe0ff */
[----:B--2---:R0:W-:Y:S01]  /*2f750*/  @P4 STG.E.U16 [R22.64], R27 ;  /* 0x0000001b16004986 */ /* 0x0041e2000c101506 */
[----:B------:R-:W-:Y:S02]  /*2f760*/  ISETP.LT.AND P4, PT, R8, c[0x0][0x17c], !P0 ;  /* 0x00005f0008007a0c */ /* 0x000fe40004781270 */
[----:B------:R-:W-:Y:S02]  /*2f770*/  PRMT R8, R27, 0x7632, R8 ;  /* 0x000076321b087816 */ /* 0x000fe40000000008 */
[----:B0-----:R-:W2:Y:S01]  /*2f780*/  LDL.LU R27, [R1+0x4] ;  /* 0x00000400011b7983 */ /* 0x001ea20000300800 */
[----:B------:R-:W-:Y:S02]  /*2f790*/  IADD3 R0, R4, c[0x0][0x198], RZ ;  /* 0x0000660004007a10 */ /* 0x000fe40007ffe0ff */
[----:B------:R-:W-:Y:S02]  /*2f7a0*/  IADD3 R12, R28, 0x26, RZ ;  /* 0x000000261c0c7810 */ /* 0x000fe40007ffe0ff */
[----:B------:R-:W-:-:S02]  /*2f7b0*/  LEA R24, P6, R0, R20, 0x1 ;  /* 0x0000001400187211 */ /* 0x000fc400078c08ff */
[----:B------:R-:W-:Y:S02]  /*2f7c0*/  ISETP.LT.AND P2, PT, R12, c[0x0][0x17c], !P0 ;  /* 0x00005f000c007a0c */ /* 0x000fe40004741270 */
[C---:B------:R-:W-:Y:S02]  /*2f7d0*/  IADD3 R4, R0.reuse, c[0x0][0x198], RZ ;  /* 0x0000660000047a10 */ /* 0x040fe40007ffe0ff */
[-C--:B------:R-:W-:Y:S02]  /*2f7e0*/  LEA.HI.X.SX32 R25, R0, R3.reuse, 0x1, P6 ;  /* 0x0000000300197211 */ /* 0x080fe400030f0eff */
[C---:B------:R-:W-:Y:S02]  /*2f7f0*/  LEA R22, P6, R4.reuse, R20, 0x1 ;  /* 0x0000001404167211 */ /* 0x040fe400078c08ff */
[----:B------:R-:W-:Y:S02]  /*2f800*/  IADD3 R0, R4, c[0x0][0x198], RZ ;  /* 0x0000660004007a10 */ /* 0x000fe40007ffe0ff */
[----:B------:R-:W-:Y:S01]  /*2f810*/  IADD3 R12, R28, 0x28, RZ ;  /* 0x000000281c0c7810 */ /* 0x000fe20007ffe0ff */
[----:B------:R0:W-:Y:S01]  /*2f820*/  @P3 STG.E.U16 [R24.64], R8 ;  /* 0x0000000818003986 */ /* 0x0001e2000c101506 */
[----:B------:R-:W-:-:S02]  /*2f830*/  LEA.HI.X.SX32 R23, R4, R3, 0x1, P6 ;  /* 0x0000000304177211 */ /* 0x000fc400030f0eff */
[----:B------:R-:W-:Y:S02]  /*2f840*/  ISETP.LT.AND P5, PT, R12, c[0x0][0x17c], !P0 ;  /* 0x00005f000c007a0c */ /* 0x000fe400047a1270 */
[----:B------:R-:W-:Y:S01]  /*2f850*/  IADD3 R4, R0, c[0x0][0x198], RZ ;  /* 0x0000660000047a10 */ /* 0x000fe20007ffe0ff */
[----:B------:R1:W-:Y:S01]  /*2f860*/  @P2 STG.E.U16 [R22.64], R17 ;  /* 0x0000001116002986 */ /* 0x0003e2000c101506 */
[----:B0-----:R-:W-:Y:S02]  /*2f870*/  IADD3 R8, R28, 0x2b, RZ ;  /* 0x0000002b1c087810 */ /* 0x001fe40007ffe0ff */
[----:B------:R-:W-:Y:S02]  /*2f880*/  LEA R24, P6, R0, R20, 0x1 ;  /* 0x0000001400187211 */ /* 0x000fe400078c08ff */
[----:B------:R-:W-:Y:S02]  /*2f890*/  ISETP.LT.AND P2, PT, R8, c[0x0][0x17c], !P0 ;  /* 0x00005f0008007a0c */ /* 0x000fe40004741270 */
[----:B------:R-:W-:-:S02]  /*2f8a0*/  LEA.HI.X.SX32 R25, R0, R3, 0x1, P6 ;  /* 0x0000000300197211 */ /* 0x000fc400030f0eff */
[----:B------:R-:W-:Y:S02]  /*2f8b0*/  PRMT R8, R17, 0x7632, R8 ;  /* 0x0000763211087816 */ /* 0x000fe40000000008 */
[CC--:B------:R-:W-:Y:S02]  /*2f8c0*/  LEA R16, P6, R4.reuse, R20.reuse, 0x1 ;  /* 0x0000001404107211 */ /* 0x0c0fe400078c08ff */
[----:B------:R-:W-:Y:S02]  /*2f8d0*/  IADD3 R0, R4, c[0x0][0x198], RZ ;  /* 0x0000660004007a10 */ /* 0x000fe40007ffe0ff */
[----:B------:R-:W-:Y:S01]  /*2f8e0*/  IADD3 R12, R28, 0x2a, RZ ;  /* 0x0000002a1c0c7810 */ /* 0x000fe20007ffe0ff */
[----:B------:R0:W-:Y:S01]  /*2f8f0*/  @P1 STG.E.U16 [R24.64], R8 ;  /* 0x0000000818001986 */ /* 0x0001e2000c101506 */
[----:B-1----:R-:W-:Y:S02]  /*2f900*/  LEA.HI.X.SX32 R17, R4, R3, 0x1, P6 ;  /* 0x0000000304117211 */ /* 0x002fe400030f0eff */
[----:B------:R-:W-:-:S02]  /*2f910*/  LEA R22, P6, R0, R20, 0x1 ;  /* 0x0000001400167211 */ /* 0x000fc400078c08ff */
[----:B------:R-:W-:Y:S02]  /*2f920*/  ISETP.LT.AND P3, PT, R12, c[0x0][0x17c], !P0 ;  /* 0x00005f000c007a0c */ /* 0x000fe40004761270 */
[----:B------:R-:W-:Y:S02]  /*2f930*/  IADD3 R4, R0, c[0x0][0x198], RZ ;  /* 0x0000660000047a10 */ /* 0x000fe40007ffe0ff */
[----:B0-----:R-:W-:Y:S02]  /*2f940*/  IADD3 R8, R28, 0x2d, RZ ;  /* 0x0000002d1c087810 */ /* 0x001fe40007ffe0ff */
[----:B------:R-:W-:Y:S02]  /*2f950*/  LEA.HI.X.SX32 R23, R0, R3, 0x1, P6 ;  /* 0x0000000300177211 */ /* 0x000fe400030f0eff */
[----:B------:R-:W-:Y:S02]  /*2f960*/  IADD3 R0, R4, c[0x0][0x198], RZ ;  /* 0x0000660004007a10 */ /* 0x000fe40007ffe0ff */
[----:B------:R-:W-:-:S04]  /*2f970*/  IADD3 R12, R28, 0x2c, RZ ;  /* 0x0000002c1c0c7810 */ /* 0x000fc80007ffe0ff */
[----:B------:R-:W-:Y:S01]  /*2f980*/  ISETP.LT.AND P1, PT, R12, c[0x0][0x17c], !P0 ;  /* 0x00005f000c007a0c */ /* 0x000fe20004721270 */
[----:B----4-:R0:W-:Y:S01]  /*2f990*/  @P5 STG.E.U16 [R16.64], R21 ;  /* 0x0000001510005986 */ /* 0x0101e2000c101506 */
[----:B------:R-:W-:Y:S02]  /*2f9a0*/  ISETP.LT.AND P5, PT, R8, c[0x0][0x17c], !P0 ;  /* 0x00005f0008007a0c */ /* 0x000fe400047a1270 */
[----:B------:R-:W-:Y:S02]  /*2f9b0*/  PRMT R8, R21, 0x7632, R8 ;  /* 0x0000763215087816 */ /* 0x000fe40000000008 */
[----:B0-----:R-:W-:-:S03]  /*2f9c0*/  LEA R16, P6, R4, R20, 0x1 ;  /* 0x0000001404107211 */ /* 0x001fc600078c08ff */
[----:B------:R0:W-:Y:S01]  /*2f9d0*/  @P4 STG.E.U16 [R22.64], R8 ;  /* 0x0000000816004986 */ /* 0x0001e2000c101506 */
[----:B------:R-:W-:Y:S02]  /*2f9e0*/  LEA.HI.X.SX32 R17, R4, R3, 0x1, P6 ;  /* 0x0000000304117211 */ /* 0x000fe400030f0eff */
[----:B------:R-:W-:Y:S02]  /*2f9f0*/  IADD3 R4, R0, c[0x0][0x198], RZ ;  /* 0x0000660000047a10 */ /* 0x000fe40007ffe0ff */
[----:B0-----:R-:W-:Y:S01]  /*2fa00*/  IADD3 R8, R28, 0x2f, RZ ;  /* 0x0000002f1c087810 */ /* 0x001fe20007ffe0ff */
[----:B---3--:R0:W-:Y:S01]  /*2fa10*/  @P3 STG.E.U16 [R16.64], R26 ;  /* 0x0000001a10003986 */ /* 0x0081e2000c101506 */
[----:B------:R-:W-:Y:S02]  /*2fa20*/  LEA R22, P6, R0, R20, 0x1 ;  /* 0x0000001400167211 */ /* 0x000fe400078c08ff */
[----:B------:R-:W-:Y:S02]  /*2fa30*/  ISETP.LT.AND P3, PT, R8, c[0x0][0x17c], !P0 ;  /* 0x00005f0008007a0c */ /* 0x000fe40004761270 */
[----:B------:R-:W-:-:S02]  /*2fa40*/  PRMT R8, R26, 0x7632, R8 ;  /* 0x000076321a087816 */ /* 0x000fc40000000008 */
[----:B------:R-:W-:Y:S01]  /*2fa50*/  LEA.HI.X.SX32 R23, R0, R3, 0x1, P6 ;  /* 0x0000000300177211 */ /* 0x000fe200030f0eff */
[----:B0-----:R-:W3:Y:S01]  /*2fa60*/  LDL.LU R26, [R1+0x94] ;  /* 0x00009400011a7983 */ /* 0x001ee20000300800 */
        /* <DEDUP_REMOVED lines=9> */
[----:B------:R-:W-:Y:S01]  /*2fb00*/  IADD3 R12, R28, 0x2e, RZ ;  /* 0x0000002e1c0c7810 */ /* 0x000fe20007ffe0ff */
[----:B------:R-:W4:Y:S01]  /*2fb10*/  LDL.LU R25, [R1+0x74] ;  /* 0x0000740001197983 */ /* 0x000f220000300800 */
[----:B------:R-:W-:-:S02]  /*2fb20*/  LEA R22, P6, R0, R20, 0x1 ;  /* 0x0000001400167211 */ /* 0x000fc400078c08ff */
[----:B------:R-:W-:Y:S02]  /*2fb30*/  ISETP.LT.AND P4, PT, R12, c[0x0][0x17c], !P0 ;  /* 0x00005f000c007a0c */ /* 0x000fe40004781270 */
[C---:B------:R-:W-:Y:S02]  /*2fb40*/  IADD3 R4, R0.reuse, c[0x0][0x198], RZ ;  /* 0x0000660000047a10 */ /* 0x040fe40007ffe0ff */
[-C--:B------:R-:W-:Y:S02]  /*2fb50*/  LEA.HI.X.SX32 R23, R0, R3.reuse, 0x1, P6 ;  /* 0x0000000300177211 */ /* 0x080fe400030f0eff */
[----:B------:R-:W-:Y:S02]  /*2fb60*/  LEA R16, P6, R4, R20, 0x1 ;  /* 0x0000001404107211 */ /* 0x000fe400078c08ff */
[----:B------:R-:W-:Y:S02]  /*2fb70*/  IADD3 R12, R28, 0x30, RZ ;  /* 0x000000301c0c7810 */ /* 0x000fe40007ffe0ff */
[C---:B------:R-:W-:Y:S01]  /*2fb80*/  IADD3 R0, R4.reuse, c[0x0][0x198], RZ ;  /* 0x0000660004007a10 */ /* 0x040fe20007ffe0ff */
[----:B------:R0:W-:Y:S01]  /*2fb90*/  @P5 STG.E.U16 [R22.64], R8 ;  /* 0x0000000816005986 */ /* 0x0001e2000c101506 */
[----:B------:R-:W-:-:S02]  /*2fba0*/  LEA.HI.X.SX32 R17, R4, R3, 0x1, P6 ;  /* 0x0000000304117211 */ /* 0x000fc400030f0eff */
[----:B------:R-:W-:Y:S02]  /*2fbb0*/  ISETP.LT.AND P2, PT, R12, c[0x0][0x17c], !P0 ;  /* 0x00005f000c007a0c */ /* 0x000fe40004741270 */
[----:B------:R-:W-:Y:S02]  /*2fbc0*/  IADD3 R12, R28, 0x32, RZ ;  /* 0x000000321c0c7810 */ /* 0x000fe40007ffe0ff */
[----:B------:R-:W-:Y:S01]  /*2fbd0*/  IADD3 R4, R0, c[0x0][0x198], RZ ;  /* 0x0000660000047a10 */ /* 0x000fe20007ffe0ff */
[----:B------:R1:W-:Y:S01]  /*2fbe0*/  @P4 STG.E.U16 [R16.64], R13 ;  /* 0x0000000d10004986 */ /* 0x0003e2000c101506 */
[----:B0-----:R-:W-:Y:S02]  /*2fbf0*/  IADD3 R8, R28, 0x33, RZ ;  /* 0x000000331c087810 */ /* 0x001fe40007ffe0ff */
[----:B------:R-:W-:Y:S02]  /*2fc00*/  LEA R22, P6, R0, R20, 0x1 ;  /* 0x0000001400167211 */ /* 0x000fe400078c08ff */
[----:B------:R-:W-:-:S02]  /*2fc10*/  ISETP.LT.AND P5, PT, R12, c[0x0][0x17c], !P0 ;  /* 0x00005f000c007a0c */ /* 0x000fc400047a1270 */
[----:B------:R-:W-:Y:S02]  /*2fc20*/  ISETP.LT.AND P4, PT, R8, c[0x0][0x17c], !P0 ;  /* 0x00005f0008007a0c */ /* 0x000fe40004781270 */
[-C--:B------:R-:W-:Y:S02]  /*2fc30*/  LEA.HI.X.SX32 R23, R0, R3.reuse, 0x1, P6 ;  /* 0x0000000300177211 */ /* 0x080fe400030f0eff */
[----:B------:R-:W-:Y:S02]  /*2fc40*/  PRMT R8, R13, 0x7632, R8 ;  /* 0x000076320d087816 */ /* 0x000fe40000000008 */
[----:B------:R-:W-:Y:S02]  /*2fc50*/  LEA R12, P6, R4, R20, 0x1 ;  /* 0x00000014040c7211 */ /* 0x000fe400078c08ff */
[----:B-1----:R-:W-:Y:S01]  /*2fc60*/  IADD3 R16, R28, 0x34, RZ ;  /* 0x000000341c107810 */ /* 0x002fe20007ffe0ff */
[----:B------:R0:W-:Y:S01]  /*2fc70*/  @P3 STG.E.U16 [R22.64], R8 ;  /* 0x0000000816003986 */ /* 0x0001e2000c101506 */
[----:B------:R-:W-:-:S02]  /*2fc80*/  LEA.HI.X.SX32 R13, R4, R3, 0x1, P6 ;  /* 0x00000003040d7211 */ /* 0x000fc400030f0eff */
[----:B------:R-:W-:Y:S02]  /*2fc90*/  IADD3 R0, R4, c[0x0][0x198], RZ ;  /* 0x0000660004007a10 */ /* 0x000fe40007ffe0ff */
[----:B------:R-:W-:Y:S02]  /*2fca0*/  ISETP.LT.AND P3, PT, R16, c[0x0][0x17c], !P0 ;  /* 0x00005f0010007a0c */ /* 0x000fe40004761270 */
[----:B------:R-:W-:Y:S02]  /*2fcb0*/  LEA R16, P6, R0, R20, 0x1 ;  /* 0x0000001400107211 */ /* 0x000fe400078c08ff */
[----:B0-----:R-:W-:Y:S02]  /*2fcc0*/  IADD3 R8, R28, 0x35, RZ ;  /* 0x000000351c087810 */ /* 0x001fe40007ffe0ff */
[C---:B------:R-:W-:Y:S02]  /*2fcd0*/  IADD3 R4, R0.reuse, c[0x0][0x198], RZ ;  /* 0x0000660000047a10 */ /* 0x040fe40007ffe0ff */
[----:B------:R-:W-:Y:S01]  /*2fce0*/  LEA.HI.X.SX32 R17, R0, R3, 0x1, P6 ;  /* 0x0000000300117211 */ /* 0x000fe200030f0eff */
[----:B---3--:R0:W-:Y:S01]  /*2fcf0*/  @P2 STG.E.U16 [R12.64], R26 ;  /* 0x0000001a0c002986 */ /* 0x0081e2000c101506 */
[----:B------:R-:W-:-:S02]  /*2fd00*/  ISETP.LT.AND P2, PT, R8, c[0x0][0x17c], !P0 ;  /* 0x00005f0008007a0c */ /* 0x000fc40004741270 */
[----:B------:R-:W-:Y:S02]  /*2fd10*/  PRMT R8, R26, 0x7632, R8 ;  /* 0x000076321a087816 */ /* 0x000fe40000000008 */
        /* <DEDUP_REMOVED lines=9> */
[----:B------:R-:W-:-:S04]  /*2fdb0*/  IADD3 R0, R4, c[0x0][0x198], RZ ;  /* 0x0000660004007a10 */ /* 0x000fc80007ffe0ff */
[CC--:B------:R-:W-:Y:S02]  /*2fdc0*/  LEA R16, P6, R0.reuse, R20.reuse, 0x1 ;  /* 0x0000001400107211 */ /* 0x0c0fe400078c08ff */
        /* <DEDUP_REMOVED lines=14> */
[C---:B------:R-:W-:Y:S02]  /*2feb0*/  LEA R8, P6, R4.reuse, R20, 0x1 ;  /* 0x0000001404087211 */ /* 0x040fe400078c08ff */
[----:B-1----:R-:W-:Y:S02]  /*2fec0*/  PRMT R12, R9, 0x7632, R12 ;  /* 0x00007632090c7816 */ /* 0x002fe4000000000c */
[C---:B------:R-:W-:Y:S02]  /*2fed0*/  LEA.HI.X.SX32 R9, R4.reuse, R3, 0x1, P6 ;  /* 0x0000000304097211 */ /* 0x040fe400030f0eff */
[----:B------:R-:W-:Y:S02]  /*2fee0*/  IADD3 R0, R4, c[0x0][0x198], RZ ;  /* 0x0000660004007a10 */ /* 0x000fe40007ffe0ff */
[C---:B------:R-:W-:Y:S01]  /*2fef0*/  IADD3 R21, R28.reuse, 0x38, RZ ;  /* 0x000000381c157810 */ /* 0x040fe20007ffe0ff */
[----:B------:R0:W-:Y:S01]  /*2ff00*/  @P2 STG.E.U16 [R16.64], R12 ;  /* 0x0000000c10002986 */ /* 0x0001e2000c101506 */
[----:B------:R-:W-:-:S02]  /*2ff10*/  IADD3 R13, R28, 0x3a, RZ ;  /* 0x0000003a1c0d7810 */ /* 0x000fc40007ffe0ff */
[----:B------:R-:W-:Y:S01]  /*2ff20*/  IADD3 R4, R28, 0x3b, RZ ;  /* 0x0000003b1c047810 */ /* 0x000fe20007ffe0ff */
[----:B------:R1:W-:Y:S01]  /*2ff30*/  @P1 STG.E.U16 [R8.64], R5 ;  /* 0x0000000508001986 */ /* 0x0003e2000c101506 */
[----:B------:R-:W-:Y:S02]  /*2ff40*/  ISETP.LT.AND P4, PT, R21, c[0x0][0x17c], !P0 ;  /* 0x00005f0015007a0c */ /* 0x000fe40004781270 */
[----:B------:R-:W-:Y:S02]  /*2ff50*/  ISETP.LT.AND P2, PT, R13, c[0x0][0x17c], !P0 ;  /* 0x00005f000d007a0c */ /* 0x000fe40004741270 */
[C---:B0-----:R-:W-:Y:S02]  /*2ff60*/  LEA R12, P6, R0.reuse, R20, 0x1 ;  /* 0x00000014000c7211 */ /* 0x041fe400078c08ff */
[----:B-1----:R-:W-:Y:S02]  /*2ff70*/  IADD3 R8, R0, c[0x0][0x198], RZ ;  /* 0x0000660000087a10 */ /* 0x002fe40007ffe0ff */
[----:B------:R-:W-:-:S02]  /*2ff80*/  ISETP.LT.AND P1, PT, R4, c[0x0][0x17c], !P0 ;  /* 0x00005f0004007a0c */ /* 0x000fc40004721270 */
[-C--:B------:R-:W-:Y:S02]  /*2ff90*/  LEA.HI.X.SX32 R13, R0, R3.reuse, 0x1, P6 ;  /* 0x00000003000d7211 */ /* 0x080fe400030f0eff */
[CC--:B------:R-:W-:Y:S02]  /*2ffa0*/  LEA R4, P6, R8.reuse, R20.reuse, 0x1 ;  /* 0x0000001408047211 */ /* 0x0c0fe400078c08ff */
[----:B------:R-:W-:Y:S02]  /*2ffb0*/  PRMT R9, R5, 0x7632, R9 ;  /* 0x0000763205097816 */ /* 0x000fe40000000009 */
[C---:B------:R-:W-:Y:S02]  /*2ffc0*/  LEA.HI.X.SX32 R5, R8.reuse, R3, 0x1, P6 ;  /* 0x0000000308057211 */ /* 0x040fe400030f0eff */
[----:B------:R-:W-:Y:S01]  /*2ffd0*/  IADD3 R0, R8, c[0x0][0x198], RZ ;  /* 0x0000660008007a10 */ /* 0x000fe20007ffe0ff */
[----:B------:R0:W-:Y:S03]  /*2ffe0*/  @P5 STG.E.U16 [R12.64], R9 ;  /* 0x000000090c005986 */ /* 0x0001e6000c101506 */
[----:B------:R-:W-:Y:S01]  /*2fff0*/  LEA R8, P6, R0, R20, 0x1 ;  /* 0x0000001400087211 */ /* 0x000fe200078c08ff */
[----:B----4-:R1:W-:Y:S01]  /*30000*/  @P4 STG.E.U16 [R4.64], R25 ;  /* 0x0000001904004986 */ /* 0x0103e2000c101506 */
[----:B0-----:R-:W-:-:S02]  /*30010*/  IADD3 R9, R28, 0x3d, RZ ;  /* 0x0000003d1c097810 */ /* 0x001fc40007ffe0ff */
[C---:B-1----:R-:W-:Y:S02]  /*30020*/  IADD3 R5, R0.reuse, c[0x0][0x198], RZ ;  /* 0x0000660000057a10 */ /* 0x042fe40007ffe0ff */
[----:B------:R-:W-:Y:S02]  /*30030*/  ISETP.LT.AND P4, PT, R9, c[0x0][0x17c], !P0 ;  /* 0x00005f0009007a0c */ /* 0x000fe40004781270 */
[-C--:B------:R-:W-:Y:S02]  /*30040*/  LEA.HI.X.SX32 R9, R0, R3.reuse, 0x1, P6 ;  /* 0x0000000300097211 */ /* 0x080fe400030f0eff */
[----:B------:R-:W-:Y:S02]  /*30050*/  LEA R4, P6, R5, R20, 0x1 ;  /* 0x0000001405047211 */ /* 0x000fe400078c08ff */
[----:B------:R-:W-:Y:S02]  /*30060*/  PRMT R12, R25, 0x7632, R12 ;  /* 0x00007632190c7816 */ /* 0x000fe4000000000c */
[C---:B------:R-:W-:Y:S01]  /*30070*/  IADD3 R0, R5.reuse, c[0x0][0x198], RZ ;  /* 0x0000660005007a10 */ /* 0x040fe20007ffe0ff */
[----:B------:R-:W4:Y:S01]  /*30080*/  LDL.LU R25, [R1+0x48] ;  /* 0x0000480001197983 */ /* 0x000f220000300800 */
[----:B------:R-:W-:-:S02]  /*30090*/  LEA.HI.X.SX32 R5, R5, R3, 0x1, P6 ;  /* 0x0000000305057211 */ /* 0x000fc400030f0eff */
[----:B------:R-:W-:Y:S01]  /*300a0*/  IADD3 R16, R28, 0x3c, RZ ;  /* 0x0000003c1c107810 */ /* 0x000fe20007ffe0ff */
[----:B------:R0:W-:Y:S03]  /*300b0*/  @P3 STG.E.U16 [R8.64], R12 ;  /* 0x0000000c08003986 */ /* 0x0001e6000c101506 */
[----:B------:R-:W-:Y:S02]  /*300c0*/  ISETP.LT.AND P5, PT, R16, c[0x0][0x17c], !P0 ;  /* 0x00005f0010007a0c */ /* 0x000fe400047a1270 */
[----:B0-----:R-:W-:Y:S02]  /*300d0*/  IADD3 R9, R28, 0x3f, RZ ;  /* 0x0000003f1c097810 */ /* 0x001fe40007ffe0ff */
[----:B------:R-:W-:Y:S02]  /*300e0*/  LEA R8, P6, R0, R20, 0x1 ;  /* 0x0000001400087211 */ /* 0x000fe400078c08ff */
[----:B------:R-:W-:-:S04]  /*300f0*/  IADD3 R13, R28, 0x3e, RZ ;  /* 0x0000003e1c0d7810 */ /* 0x000fc80007ffe0ff */
[----:B------:R-:W-:Y:S01]  /*30100*/  ISETP.LT.AND P3, PT, R13, c[0x0][0x17c], !P0 ;  /* 0x00005f000d007a0c */ /* 0x000fe20004761270 */
[----:B---3--:R0:W-:Y:S01]  /*30110*/  @P2 STG.E.U16 [R4.64], R26 ;  /* 0x0000001a04002986 */ /* 0x0081e2000c101506 */
[----:B------:R-:W-:Y:S02]  /*30120*/  ISETP.LT.AND P2, PT, R9, c[0x0][0x17c], !P0 ;  /* 0x00005f0009007a0c */ /* 0x000fe40004741270 */
[----:B------:R-:W-:Y:S02]  /*30130*/  LEA.HI.X.SX32 R9, R0, R3, 0x1, P6 ;  /* 0x0000000300097211 */ /* 0x000fe400030f0eff */
[----:B------:R-:W-:Y:S02]  /*30140*/  PRMT R12, R26, 0x7632, R12 ;  /* 0x000076321a0c7816 */ /* 0x000fe4000000000c */
[----:B0-----:R-:W-:Y:S01]  /*30150*/  IADD3 R5, R0, c[0x0][0x198], RZ ;  /* 0x0000660000057a10 */ /* 0x001fe20007ffe0ff */
[----:B------:R-:W3:Y:S03]  /*30160*/  LDL.LU R26, [R1+0x58] ;  /* 0x00005800011a7983 */ /* 0x000ee60000300800 */
[----:B------:R-:W-:-:S02]  /*30170*/  LEA R4, P6, R5, R20, 0x1 ;  /* 0x0000001405047211 */ /* 0x000fc400078c08ff */
[C---:B------:R-:W-:Y:S02]  /*30180*/  IADD3 R0, R5.reuse, c[0x0][0x198], RZ ;  /* 0x0000660005007a10 */ /* 0x040fe40007ffe0ff */
[-C--:B------:R-:W-:Y:S01]  /*30190*/  LEA.HI.X.SX32 R5, R5, R3.reuse, 0x1, P6 ;  /* 0x0000000305057211 */ /* 0x080fe200030f0eff */
[----:B------:R0:W-:Y:S02]  /*301a0*/  @P1 STG.E.U16 [R8.64], R12 ;  /* 0x0000000c08001986 */ /* 0x0001e4000c101506 */
[----:B0-----:R-:W-:Y:S02]  /*301b0*/  IADD3 R9, R28, 0x41, RZ ;  /* 0x000000411c097810 */ /* 0x001fe40007ffe0ff */
[C---:B------:R-:W-:Y:S01]  /*301c0*/  LEA R8, P6, R0.reuse, R20, 0x1 ;  /* 0x0000001400087211 */ /* 0x040fe200078c08ff */
[----:B--2---:R0:W-:Y:S01]  /*301d0*/  @P5 STG.E.U16 [R4.64], R27 ;  /* 0x0000001b04005986 */ /* 0x0041e2000c101506 */
[----:B------:R-:W-:Y:S02]  /*301e0*/  ISETP.LT.AND P5, PT, R9, c[0x0][0x17c], !P0 ;  /* 0x00005f0009007a0c */ /* 0x000fe400047a1270 */
[----:B------:R-:W-:-:S02]  /*301f0*/  LEA.HI.X.SX32 R9, R0, R3, 0x1, P6 ;  /* 0x0000000300097211 */ /* 0x000fc400030f0eff */
[----:B------:R-:W-:Y:S02]  /*30200*/  PRMT R12, R27, 0x7632, R12 ;  /* 0x000076321b0c7816 */ /* 0x000fe4000000000c */
[----:B0-----:R-:W-:-:S04]  /*30210*/  IADD3 R5, R0, c[0x0][0x198], RZ ;  /* 0x0000660000057a10 */ /* 0x001fc80007ffe0ff */
[C---:B------:R-:W-:Y:S02]  /*30220*/  LEA R4, P6, R5.reuse, R20, 0x1 ;  /* 0x0000001405047211 */ /* 0x040fe400078c08ff */
[C---:B------:R-:W-:Y:S02]  /*30230*/  IADD3 R0, R5.reuse, c[0x0][0x198], RZ ;  /* 0x0000660005007a10 */ /* 0x040fe40007ffe0ff */
[----:B------:R-:W-:Y:S01]  /*30240*/  LEA.HI.X.SX32 R5, R5, R3, 0x1, P6 ;  /* 0x0000000305057211 */ /* 0x000fe200030f0eff */
[----:B------:R0:W-:Y:S04]  /*30250*/  @P4 STG.E.U16 [R8.64], R12 ;  /* 0x0000000c08004986 */ /* 0x0001e8000c101506 */
[----:B------:R1:W-:Y:S01]  /*30260*/  @P3 STG.E.U16 [R4.64], R2 ;  /* 0x0000000204003986 */ /* 0x0003e2000c101506 */
[----:B0-----:R-:W-:-:S03]  /*30270*/  PRMT R12, R2, 0x7632, R12 ;  /* 0x00007632020c7816 */ /* 0x001fc6000000000c */
[----:B-1----:R-:W2:Y:S04]  /*30280*/  LDL.LU R2, [R1+0xcfc] ;  /* 0x000cfc0001027983 */ /* 0x002ea80000300800 */
[----:B------:R-:W2:Y:S01]  /*30290*/  LDL.LU R27, [R1+0x18] ;  /* 0x00001800011b7983 */ /* 0x000ea20000300800 */
[C---:B------:R-:W-:Y:S02]  /*302a0*/  IADD3 R13, R28.reuse, 0x40, RZ ;  /* 0x000000401c0d7810 */ /* 0x040fe40007ffe0ff */
[----:B------:R-:W-:Y:S02]  /*302b0*/  IADD3 R9, R28, 0x43, RZ ;  /* 0x000000431c097810 */ /* 0x000fe40007ffe0ff */
[----:B------:R-:W-:Y:S02]  /*302c0*/  LEA R8, P6, R0, R20, 0x1 ;  /* 0x0000001400087211 */ /* 0x000fe400078c08ff */
[----:B------:R-:W-:-:S02]  /*302d0*/  ISETP.LT.AND P1, PT, R13, c[0x0][0x17c], !P0 ;  /* 0x00005f000d007a0c */ /* 0x000fc40004721270 */
[C---:B------:R-:W-:Y:S02]  /*302e0*/  IADD3 R5, R0.reuse, c[0x0][0x198], RZ ;  /* 0x0000660000057a10 */ /* 0x040fe40007ffe0ff */
[----:B------:R-:W-:Y:S02]  /*302f0*/  ISETP.LT.AND P3, PT, R9, c[0x0][0x17c], !P0 ;  /* 0x00005f0009007a0c */ /* 0x000fe40004761270 */
[-C--:B------:R-:W-:Y:S02]  /*30300*/  LEA.HI.X.SX32 R9, R0, R3.reuse, 0x1, P6 ;  /* 0x0000000300097211 */ /* 0x080fe400030f0eff */
[C---:B------:R-:W-:Y:S02]  /*30310*/  LEA R4, P6, R5.reuse, R20, 0x1 ;  /* 0x0000001405047211 */ /* 0x040fe400078c08ff */
[C---:B------:R-:W-:Y:S02]  /*30320*/  IADD3 R0, R5.reuse, c[0x0][0x198], RZ ;  /* 0x0000660005007a10 */ /* 0x040fe40007ffe0ff */
[----:B------:R-:W-:Y:S01]  /*30330*/  LEA.HI.X.SX32 R5, R5, R3, 0x1, P6 ;  /* 0x0000000305057211 */ /* 0x000fe200030f0eff */
[----:B------:R0:W-:Y:S01]  /*30340*/  @P2 STG.E.U16 [R8.64], R12 ;  /* 0x0000000c08002986 */ /* 0x0001e2000c101506 */
[----:B------:R-:W-:-:S04]  /*30350*/  IADD3 R13, R28, 0x42, RZ ;  /* 0x000000421c0d7810 */ /* 0x000fc80007ffe0ff */
[----:B------:R-:W-:Y:S02]  /*30360*/  ISETP.LT.AND P4, PT, R13, c[0x0][0x17c], !P0 ;  /* 0x00005f000d007a0c */ /* 0x000fe40004781270 */
[----:B0-----:R-:W-:Y:S02]  /*30370*/  IADD3 R9, R28, 0x45, RZ ;  /* 0x000000451c097810 */ /* 0x001fe40007ffe0ff */
[----:B------:R-:W-:Y:S02]  /*30380*/  LEA R8, P6, R0, R20, 0x1 ;  /* 0x0000001400087211 */ /* 0x000fe400078c08ff */
[----:B------:R-:W-:-:S04]  /*30390*/  IADD3 R13, R28, 0x44, RZ ;  /* 0x000000441c0d7810 */ /* 0x000fc80007ffe0ff */
[----:B------:R-:W-:Y:S01]  /*303a0*/  ISETP.LT.AND P2, PT, R13, c[0x0][0x17c], !P0 ;  /* 0x00005f000d007a0c */ /* 0x000fe20004741270 */
[----:B----4-:R0:W-:Y:S01]  /*303b0*/  @P1 STG.E.U16 [R4.64], R25 ;  /* 0x0000001904001986 */ /* 0x0101e2000c101506 */
[----:B------:R-:W-:Y:S02]  /*303c0*/  PRMT R12, R25, 0x7632, R12 ;  /* 0x00007632190c7816 */ /* 0x000fe4000000000c */
[----:B------:R-:W-:Y:S02]  /*303d0*/  ISETP.LT.AND P1, PT, R9, c[0x0][0x17c], !P0 ;  /* 0x00005f0009007a0c */ /* 0x000fe40004721270 */
[C---:B------:R-:W-:Y:S02]  /*303e0*/  LEA.HI.X.SX32 R9, R0.reuse, R3, 0x1, P6 ;  /* 0x0000000300097211 */ /* 0x040fe400030f0eff */
[----:B0-----:R-:W-:Y:S01]  /*303f0*/  IADD3 R5, R0, c[0x0][0x198], RZ ;  /* 0x0000660000057a10 */ /* 0x001fe20007ffe0ff */
[----:B------:R-:W4:Y:S03]  /*30400*/  LDL.LU R25, [R1+0x88] ;  /* 0x0000880001197983 */ /* 0x000f260000300800 */
[----:B------:R-:W-:-:S02]  /*30410*/  LEA R4, P6, R5, R20, 0x1 ;  /* 0x0000001405047211 */ /* 0x000fc400078c08ff */
[C---:B------:R-:W-:Y:S02]  /*30420*/  IADD3 R0, R5.reuse, c[0x0][0x198], RZ ;  /* 0x0000660005007a10 */ /* 0x040fe40007ffe0ff */
[----:B------:R-:W-:Y:S01]  /*30430*/  LEA.HI.X.SX32 R5, R5, R3, 0x1, P6 ;  /* 0x0000000305057211 */ /* 0x000fe200030f0eff */
[----:B------:R0:W-:Y:S02]  /*30440*/  @P5 STG.E.U16 [R8.64], R12 ;  /* 0x0000000c08005986 */ /* 0x0001e4000c101506 */
[----:B0-----:R-:W-:Y:S02]  /*30450*/  IADD3 R9, R28, 0x47, RZ ;  /* 0x000000471c097810 */ /* 0x001fe40007ffe0ff */
[----:B------:R-:W-:Y:S01]  /*30460*/  LEA R8, P6, R0, R20, 0x1 ;  /* 0x0000001400087211 */ /* 0x000fe200078c08ff */
[----:B---3--:R0:W-:Y:S01]  /*30470*/  @P4 STG.E.U16 [R4.64], R26 ;  /* 0x0000001a04004986 */ /* 0x0081e2000c101506 */
[----:B------:R-:W-:Y:S02]  /*30480*/  PRMT R12, R26, 0x7632, R12 ;  /* 0x000076321a0c7816 */ /* 0x000fe4000000000c */
[----:B------:R-:W-:-:S02]  /*30490*/  ISETP.LT.AND P4, PT, R9, c[0x0][0x17c], !P0 ;  /* 0x00005f0009007a0c */ /* 0x000fc40004781270 */
[CC--:B------:R-:W-:Y:S02]  /*304a0*/  LEA.HI.X.SX32 R9, R0.reuse, R3.reuse, 0x1, P6 ;  /* 0x0000000300097211 */ /* 0x0c0fe400030f0eff */
[----:B0-----:R-:W-:Y:S01]  /*304b0*/  IADD3 R5, R0, c[0x0][0x198], RZ ;  /* 0x0000660000057a10 */ /* 0x001fe20007ffe0ff */
[----:B------:R-:W3:Y:S03]  /*304c0*/  LDL.LU R26, [R1+0x68] ;  /* 0x00006800011a7983 */ /* 0x000ee60000300800 */
[C---:B------:R-:W-:Y:S02]  /*304d0*/  LEA R4, P6, R5.reuse, R20, 0x1 ;  /* 0x0000001405047211 */ /* 0x040fe400078c08ff */
[C---:B------:R-:W-:Y:S02]  /*304e0*/  IADD3 R0, R5.reuse, c[0x0][0x198], RZ ;  /* 0x0000660005007a10 */ /* 0x040fe40007ffe0ff */
[----:B------:R-:W-:Y:S01]  /*304f0*/  LEA.HI.X.SX32 R5, R5, R3, 0x1, P6 ;  /* 0x0000000305057211 */ /* 0x000fe200030f0eff */
[----:B------:R0:W-:Y:S04]  /*30500*/  @P3 STG.E.U16 [R8.64], R12 ;  /* 0x0000000c08003986 */ /* 0x0001e8000c101506 */
[----:B--2---:R1:W-:Y:S01]  /*30510*/  @P2 STG.E.U16 [R4.64], R27 ;  /* 0x0000001b04002986 */ /* 0x0043e2000c101506 */
[----:B0-----:R-:W-:-:S03]  /*30520*/  PRMT R12, R27, 0x7632, R12 ;  /* 0x000076321b0c7816 */ /* 0x001fc6000000000c */
[----:B-1----:R-:W2:Y:S01]  /*30530*/  LDL.LU R27, [R1+0x8] ;  /* 0x00000800011b7983 */ /* 0x002ea20000300800 */
[C---:B------:R-:W-:Y:S02]  /*30540*/  IADD3 R13, R28.reuse, 0x46, RZ ;  /* 0x000000461c0d7810 */ /* 0x040fe40007ffe0ff */
[----:B------:R-:W-:Y:S02]  /*30550*/  IADD3 R9, R28, 0x49, RZ ;  /* 0x000000491c097810 */ /* 0x000fe40007ffe0ff */
[C---:B------:R-:W-:Y:S02]  /*30560*/  LEA R8, P6, R0.reuse, R20, 0x1 ;  /* 0x0000001400087211 */ /* 0x040fe400078c08ff */
[----:B------:R-:W-:Y:S02]  /*30570*/  ISETP.LT.AND P5, PT, R13, c[0x0][0x17c], !P0 ;  /* 0x00005f000d007a0c */ /* 0x000fe400047a1270 */
[----:B------:R-:W-:Y:S02]  /*30580*/  IADD3 R5, R0, c[0x0][0x198], RZ ;  /* 0x0000660000057a10 */ /* 0x000fe40007ffe0ff */
[----:B------:R-:W-:-:S02]  /*30590*/  ISETP.LT.AND P2, PT, R9, c[0x0][0x17c], !P0 ;  /* 0x00005f0009007a0c */ /* 0x000fc40004741270 */
[-C--:B------:R-:W-:Y:S02]  /*305a0*/  LEA.HI.X.SX32 R9, R0, R3.reuse, 0x1, P6 ;  /* 0x0000000300097211 */ /* 0x080fe400030f0eff */
[C---:B------:R-:W-:Y:S02]  /*305b0*/  LEA R4, P6, R5.reuse, R20, 0x1 ;  /* 0x0000001405047211 */ /* 0x040fe400078c08ff */
[C---:B------:R-:W-:Y:S02]  /*305c0*/  IADD3 R0, R5.reuse, c[0x0][0x198], RZ ;  /* 0x0000660005007a10 */ /* 0x040fe40007ffe0ff */
[----:B------:R-:W-:Y:S01]  /*305d0*/  LEA.HI.X.SX32 R5, R5, R3, 0x1, P6 ;  /* 0x0000000305057211 */ /* 0x000fe200030f0eff */
[----:B------:R0:W-:Y:S01]  /*305e0*/  @P1 STG.E.U16 [R8.64], R12 ;  /* 0x0000000c08001986 */ /* 0x0001e2000c101506 */
[----:B------:R-:W-:-:S03]  /*305f0*/  IADD3 R13, R28, 0x48, RZ ;  /* 0x000000481c0d7810 */ /* 0x000fc60007ffe0ff */
[----:B------:R1:W-:Y:S01]  /*30600*/  @P5 STG.E.U16 [R4.64], R18 ;  /* 0x0000001204005986 */ /* 0x0003e2000c101506 */
[----:B------:R-:W-:Y:S02]  /*30610*/  ISETP.LT.AND P3, PT, R13, c[0x0][0x17c], !P0 ;  /* 0x00005f000d007a0c */ /* 0x000fe40004761270 */
[----:B0-----:R-:W-:Y:S02]  /*30620*/  IADD3 R9, R28, 0x4b, RZ ;  /* 0x0000004b1c097810 */ /* 0x001fe40007ffe0ff */
[C---:B------:R-:W-:Y:S02]  /*30630*/  LEA R8, P6, R0.reuse, R20, 0x1 ;  /* 0x0000001400087211 */ /* 0x040fe400078c08ff */
[C---:B-1----:R-:W-:Y:S02]  /*30640*/  IADD3 R5, R0.reuse, c[0x0][0x198], RZ ;  /* 0x0000660000057a10 */ /* 0x042fe40007ffe0ff */
[----:B------:R-:W-:Y:S02]  /*30650*/  ISETP.LT.AND P5, PT, R9, c[0x0][0x17c], !P0 ;  /* 0x00005f0009007a0c */ /* 0x000fe400047a1270 */
[----:B------:R-:W-:-:S02]  /*30660*/  LEA.HI.X.SX32 R9, R0, R3, 0x1, P6 ;  /* 0x0000000300097211 */ /* 0x000fc400030f0eff */
[C---:B------:R-:W-:Y:S02]  /*30670*/  LEA R4, P6, R5.reuse, R20, 0x1 ;  /* 0x0000001405047211 */ /* 0x040fe400078c08ff */
[----:B------:R-:W-:Y:S02]  /*30680*/  PRMT R18, R18, 0x7632, R18 ;  /* 0x0000763212127816 */ /* 0x000fe40000000012 */
[C---:B------:R-:W-:Y:S02]  /*30690*/  IADD3 R0, R5.reuse, c[0x0][0x198], RZ ;  /* 0x0000660005007a10 */ /* 0x040fe40007ffe0ff */
[----:B------:R-:W-:Y:S01]  /*306a0*/  LEA.HI.X.SX32 R5, R5, R3, 0x1, P6 ;  /* 0x0000000305057211 */ /* 0x000fe200030f0eff */
[----:B------:R0:W-:Y:S01]  /*306b0*/  @P4 STG.E.U16 [R8.64], R18 ;  /* 0x0000001208004986 */ /* 0x0001e2000c101506 */
[C---:B------:R-:W-:Y:S02]  /*306c0*/  IADD3 R13, R28.reuse, 0x4a, RZ ;  /* 0x0000004a1c0d7810 */ /* 0x040fe40007ffe0ff */
[----:B------:R-:W-:-:S02]  /*306d0*/  IADD3 R12, R28, 0x4c, RZ ;  /* 0x0000004c1c0c7810 */ /* 0x000fc40007ffe0ff */
[----:B------:R-:W-:Y:S02]  /*306e0*/  ISETP.LT.AND P1, PT, R13, c[0x0][0x17c], !P0 ;  /* 0x00005f000d007a0c */ /* 0x000fe40004721270 */
[----:B0-----:R-:W-:Y:S01]  /*306f0*/  IADD3 R9, R28, 0x4d, RZ ;  /* 0x0000004d1c097810 */ /* 0x001fe20007ffe0ff */
[----:B----4-:R0:W-:Y:S01]  /*30700*/  @P3 STG.E.U16 [R4.64], R25 ;  /* 0x0000001904003986 */ /* 0x0101e2000c101506 */
[C---:B------:R-:W-:Y:S02]  /*30710*/  LEA R8, P6, R0.reuse, R20, 0x1 ;  /* 0x0000001400087211 */ /* 0x040fe400078c08ff */
[----:B------:R-:W-:Y:S02]  /*30720*/  ISETP.LT.AND P3, PT, R9, c[0x0][0x17c], !P0 ;  /* 0x00005f0009007a0c */ /* 0x000fe40004761270 */
[----:B------:R-:W-:Y:S02]  /*30730*/  LEA.HI.X.SX32 R9, R0, R3, 0x1, P6 ;  /* 0x0000000300097211 */ /* 0x000fe400030f0eff */
[----:B------:R-:W-:-:S02]  /*30740*/  ISETP.LT.AND P4, PT, R12, c[0x0][0x17c], !P0 ;  /* 0x00005f000c007a0c */ /* 0x000fc40004781270 */
[----:B0-----:R-:W-:Y:S02]  /*30750*/  IADD3 R5, R0, c[0x0][0x198], RZ ;  /* 0x0000660000057a10 */ /* 0x001fe40007ffe0ff */
[----:B------:R-:W-:Y:S02]  /*30760*/  PRMT R12, R25, 0x7632, R12 ;  /* 0x00007632190c7816 */ /* 0x000fe4000000000c */
[C---:B------:R-:W-:Y:S02]  /*30770*/  LEA R4, P6, R5.reuse, R20, 0x1 ;  /* 0x0000001405047211 */ /* 0x040fe400078c08ff */
[C---:B------:R-:W-:Y:S02]  /*30780*/  IADD3 R0, R5.reuse, c[0x0][0x198], RZ ;  /* 0x0000660005007a10 */ /* 0x040fe40007ffe0ff */
[----:B------:R-:W-:Y:S01]  /*30790*/  LEA.HI.X.SX32 R5, R5, R3, 0x1, P6 ;  /* 0x0000000305057211 */ /* 0x000fe200030f0eff */
[----:B------:R0:W-:Y:S02]  /*307a0*/  @P2 STG.E.U16 [R8.64], R12 ;  /* 0x0000000c08002986 */ /* 0x0001e4000c101506 */
[----:B0-----:R-:W-:-:S02]  /*307b0*/  IADD3 R9, R28, 0x4f, RZ ;  /* 0x0000004f1c097810 */ /* 0x001fc40007ffe0ff */
[-C--:B------:R-:W-:Y:S01]  /*307c0*/  LEA R8, P6, R0, R20.reuse, 0x1 ;  /* 0x0000001400087211 */ /* 0x080fe200078c08ff */
[----:B---3--:R0:W-:Y:S01]  /*307d0*/  @P1 STG.E.U16 [R4.64], R26 ;  /* 0x0000001a04001986 */ /* 0x0081e2000c101506 */
[----:B------:R-:W-:Y:S02]  /*307e0*/  PRMT R12, R26, 0x7632, R12 ;  /* 0x000076321a0c7816 */ /* 0x000fe4000000000c */
[----:B------:R-:W-:Y:S02]  /*307f0*/  ISETP.LT.AND P1, PT, R9, c[0x0][0x17c], !P0 ;  /* 0x00005f0009007a0c */ /* 0x000fe40004721270 */
[C---:B------:R-:W-:Y:S02]  /*30800*/  LEA.HI.X.SX32 R9, R0.reuse, R3, 0x1, P6 ;  /* 0x0000000300097211 */ /* 0x040fe400030f0eff */
[----:B0-----:R-:W-:Y:S01]  /*30810*/  IADD3 R5, R0, c[0x0][0x198], RZ ;  /* 0x0000660000057a10 */ /* 0x001fe20007ffe0ff */
[----:B------:R-:W3:Y:S03]  /*30820*/  LDL.LU R26, [R1+0x98] ;  /* 0x00009800011a7983 */ /* 0x000ee60000300800 */
[----:B------:R-:W-:-:S02]  /*30830*/  LEA R4, P6, R5, R20, 0x1 ;  /* 0x0000001405047211 */ /* 0x000fc400078c08ff */
[C---:B------:R-:W-:Y:S02]  /*30840*/  IADD3 R0, R5.reuse, c[0x0][0x198], RZ ;  /* 0x0000660005007a10 */ /* 0x040fe40007ffe0ff */
[----:B------:R-:W-:Y:S01]  /*30850*/  LEA.HI.X.SX32 R5, R5, R3, 0x1, P6 ;  /* 0x0000000305057211 */ /* 0x000fe200030f0eff */
[----:B------:R0:W-:Y:S04]  /*30860*/  @P5 STG.E.U16 [R8.64], R12 ;  /* 0x0000000c08005986 */ /* 0x0001e8000c101506 */
[----:B--2---:R1:W-:Y:S01]  /*30870*/  @P4 STG.E.U16 [R4.64], R27 ;  /* 0x0000001b04004986 */ /* 0x0043e2000c101506 */
[----:B0-----:R-:W-:-:S03]  /*30880*/  PRMT R12, R27, 0x7632, R12 ;  /* 0x000076321b0c7816 */ /* 0x001fc6000000000c */
[----:B-1----:R-:W2:Y:S01]  /*30890*/  LDL.LU R27, [R1+0x38] ;  /* 0x00003800011b7983 */ /* 0x002ea20000300800 */
[C---:B------:R-:W-:Y:S02]  /*308a0*/  IADD3 R13, R28.reuse, 0x4e, RZ ;  /* 0x0000004e1c0d7810 */ /* 0x040fe40007ffe0ff */
[----:B------:R-:W-:Y:S01]  /*308b0*/  IADD3 R9, R28, 0x51, RZ ;  /* 0x000000511c097810 */ /* 0x000fe20007ffe0ff */
[----:B------:R-:W4:Y:S01]  /*308c0*/  LDL.LU R25, [R1+0x78] ;  /* 0x0000780001197983 */ /* 0x000f220000300800 */
        /* <DEDUP_REMOVED lines=20> */
[C---:B------:R-:W-:Y:S02]  /*30a10*/  IADD3 R12, R28.reuse, 0x54, RZ ;  /* 0x000000541c0c7810 */ /* 0x040fe40007ffe0ff */
[----:B------:R-:W-:Y:S01]  /*30a20*/  LEA.HI.X.SX32 R5, R5, R3, 0x1, P6 ;  /* 0x0000000305057211 */ /* 0x000fe200030f0eff */
[----:B------:R0:W-:Y:S01]  /*30a30*/  @P1 STG.E.U16 [R8.64], R14 ;  /* 0x0000000e08001986 */ /* 0x0001e2000c101506 */
[----:B------:R-:W-:-:S02]  /*30a40*/  IADD3 R13, R28, 0x52, RZ ;  /* 0x000000521c0d7810 */ /* 0x000fc40007ffe0ff */
[----:B------:R-:W-:Y:S02]  /*30a50*/  ISETP.LT.AND P1, PT, R12, c[0x0][0x17c], !P0 ;  /* 0x00005f000c007a0c */ /* 0x000fe40004721270 */
[----:B------:R-:W-:Y:S02]  /*30a60*/  ISETP.LT.AND P3, PT, R13, c[0x0][0x17c], !P0 ;  /* 0x00005f000d007a0c */ /* 0x000fe40004761270 */
        /* <DEDUP_REMOVED lines=15> */
[----:B------:R-:W-:Y:S02]  /*30b60*/  IADD3 R9, R28, 0x57, RZ ;  /* 0x000000571c097810 */ /* 0x000fe40007ffe0ff */
[CC--:B------:R-:W-:Y:S02]  /*30b70*/  LEA R8, P6, R0.reuse, R20.reuse, 0x1 ;  /* 0x0000001400087211 */ /* 0x0c0fe400078c08ff */
[C---:B------:R-:W-:Y:S02]  /*30b80*/  IADD3 R5, R0.reuse, c[0x0][0x198], RZ ;  /* 0x0000660000057a10 */ /* 0x040fe40007ffe0ff */
[----:B------:R-:W-:Y:S02]  /*30b90*/  ISETP.LT.AND P3, PT, R9, c[0x0][0x17c], !P0 ;  /* 0x00005f0009007a0c */ /* 0x000fe40004761270 */
[----:B------:R-:W-:Y:S02]  /*30ba0*/  LEA.HI.X.SX32 R9, R0, R3, 0x1, P6 ;  /* 0x0000000300097211 */ /* 0x000fe400030f0eff */
[----:B------:R-:W-:-:S02]  /*30bb0*/  LEA R4, P6, R5, R20, 0x1 ;  /* 0x0000001405047211 */ /* 0x000fc400078c08ff */
        /* <DEDUP_REMOVED lines=24> */
[CC--:B------:R-:W-:Y:S02]  /*30d40*/  LEA R4, P6, R5.reuse, R20.reuse, 0x1 ;  /* 0x0000001405047211 */ /* 0x0c0fe400078c08ff */
[----:B------:R-:W-:Y:S02]  /*30d50*/  PRMT R6, R6, 0x7632, R6 ;  /* 0x0000763206067816 */ /* 0x000fe40000000006 */
[C---:B------:R-:W-:Y:S02]  /*30d60*/  IADD3 R0, R5.reuse, c[0x0][0x198], RZ ;  /* 0x0000660005007a10 */ /* 0x040fe40007ffe0ff */
[----:B------:R-:W-:Y:S02]  /*30d70*/  LEA.HI.X.SX32 R5, R5, R3, 0x1, P6 ;  /* 0x0000000305057211 */ /* 0x000fe400030f0eff */
[----:B------:R-:W-:Y:S01]  /*30d80*/  IADD3 R12, R28, 0x5a, RZ ;  /* 0x0000005a1c0c7810 */ /* 0x000fe20007ffe0ff */
[----:B------:R0:W-:Y:S03]  /*30d90*/  @P3 STG.E.U16 [R8.64], R6 ;  /* 0x0000000608003986 */ /* 0x0001e6000c101506 */
[----:B------:R-:W-:Y:S01]  /*30da0*/  ISETP.LT.AND P5, PT, R12, c[0x0][0x17c], !P0 ;  /* 0x00005f000c007a0c */ /* 0x000fe200047a1270 */
[----:B----4-:R1:W-:Y:S01]  /*30db0*/  @P2 STG.E.U16 [R4.64], R25 ;  /* 0x0000001904002986 */ /* 0x0103e2000c101506 */
[----:B0-----:R-:W-:-:S02]  /*30dc0*/  LEA R8, P6, R0, R20, 0x1 ;  /* 0x0000001400087211 */ /* 0x001fc400078c08ff */
[----:B------:R-:W-:Y:S02]  /*30dd0*/  IADD3 R6, R28, 0x5d, RZ ;  /* 0x0000005d1c067810 */ /* 0x000fe40007ffe0ff */
[C---:B-1----:R-:W-:Y:S02]  /*30de0*/  IADD3 R5, R0.reuse, c[0x0][0x198], RZ ;  /* 0x0000660000057a10 */ /* 0x042fe40007ffe0ff */
[----:B------:R-:W-:Y:S02]  /*30df0*/  LEA.HI.X.SX32 R9, R0, R3, 0x1, P6 ;  /* 0x0000000300097211 */ /* 0x000fe400030f0eff */
[----:B------:R-:W-:Y:S02]  /*30e00*/  LEA R4, P6, R5, R20, 0x1 ;  /* 0x0000001405047211 */ /* 0x000fe400078c08ff */
[----:B------:R-:W-:Y:S02]  /*30e10*/  ISETP.LT.AND P2, PT, R6, c[0x0][0x17c], !P0 ;  /* 0x00005f0006007a0c */ /* 0x000fe40004741270 */
[----:B------:R-:W-:-:S02]  /*30e20*/  PRMT R6, R25, 0x7632, R6 ;  /* 0x0000763219067816 */ /* 0x000fc40000000006 */
[C---:B------:R-:W-:Y:S01]  /*30e30*/  IADD3 R0, R5.reuse, c[0x0][0x198], RZ ;  /* 0x0000660005007a10 */ /* 0x040fe20007ffe0ff */
[----:B------:R-:W4:Y:S01]  /*30e40*/  LDL.LU R25, [R1+0x4c] ;  /* 0x00004c0001197983 */ /* 0x000f220000300800 */
[----:B------:R-:W-:Y:S02]  /*30e50*/  LEA.HI.X.SX32 R5, R5, R3, 0x1, P6 ;  /* 0x0000000305057211 */ /* 0x000fe400030f0eff */
[----:B------:R-:W-:Y:S01]  /*30e60*/  IADD3 R10, R28, 0x5c, RZ ;  /* 0x0000005c1c0a7810 */ /* 0x000fe20007ffe0ff */
[----:B------:R0:W-:Y:S03]  /*30e70*/  @P1 STG.E.U16 [R8.64], R6 ;  /* 0x0000000608001986 */ /* 0x0001e6000c101506 */
[----:B------:R-:W-:Y:S02]  /*30e80*/  ISETP.LT.AND P3, PT, R10, c[0x0][0x17c], !P0 ;  /* 0x00005f000a007a0c */ /* 0x000fe40004761270 */
[----:B0-----:R-:W-:-:S02]  /*30e90*/  LEA R8, P6, R0, R20, 0x1 ;  /* 0x0000001400087211 */ /* 0x001fc400078c08ff */
[----:B------:R-:W-:Y:S02]  /*30ea0*/  IADD3 R6, R28, 0x5f, RZ ;  /* 0x0000005f1c067810 */ /* 0x000fe40007ffe0ff */
[----:B------:R-:W-:Y:S02]  /*30eb0*/  LEA.HI.X.SX32 R9, R0, R3, 0x1, P6 ;  /* 0x0000000300097211 */ /* 0x000fe400030f0eff */
[----:B------:R-:W-:-:S04]  /*30ec0*/  IADD3 R10, R28, 0x5e, RZ ;  /* 0x0000005e1c0a7810 */ /* 0x000fc80007ffe0ff */
[----:B------:R-:W-:Y:S01]  /*30ed0*/  ISETP.LT.AND P1, PT, R10, c[0x0][0x17c], !P0 ;  /* 0x00005f000a007a0c */ /* 0x000fe20004721270 */
[----:B---3--:R0:W-:Y:S01]  /*30ee0*/  @P5 STG.E.U16 [R4.64], R26 ;  /* 0x0000001a04005986 */ /* 0x0081e2000c101506 */
[----:B------:R-:W-:Y:S02]  /*30ef0*/  ISETP.LT.AND P5, PT, R6, c[0x0][0x17c], !P0 ;  /* 0x00005f0006007a0c */ /* 0x000fe400047a1270 */
[----:B------:R-:W-:Y:S02]  /*30f00*/  PRMT R6, R26, 0x7632, R6 ;  /* 0x000076321a067816 */ /* 0x000fe40000000006 */
[----:B0-----:R-:W-:Y:S01]  /*30f10*/  IADD3 R5, R0, c[0x0][0x198], RZ ;  /* 0x0000660000057a10 */ /* 0x001fe20007ffe0ff */
[----:B------:R-:W3:Y:S03]  /*30f20*/  LDL.LU R26, [R1+0x5c] ;  /* 0x00005c00011a7983 */ /* 0x000ee60000300800 */
[----:B------:R-:W-:-:S02]  /*30f30*/  LEA R4, P6, R5, R20, 0x1 ;  /* 0x0000001405047211 */ /* 0x000fc400078c08ff */
[C---:B------:R-:W-:Y:S02]  /*30f40*/  IADD3 R0, R5.reuse, c[0x0][0x198], RZ ;  /* 0x0000660005007a10 */ /* 0x040fe40007ffe0ff */
[----:B------:R-:W-:Y:S01]  /*30f50*/  LEA.HI.X.SX32 R5, R5, R3, 0x1, P6 ;  /* 0x0000000305057211 */ /* 0x000fe200030f0eff */
[----:B------:R0:W-:Y:S02]  /*30f60*/  @P4 STG.E.U16 [R8.64], R6 ;  /* 0x0000000608004986 */ /* 0x0001e4000c101506 */
[----:B0-----:R-:W-:Y:S02]  /*30f70*/  IADD3 R6, R28, 0x61, RZ ;  /* 0x000000611c067810 */ /* 0x001fe40007ffe0ff */
[----:B------:R-:W-:-:S04]  /*30f80*/  LEA R8, P6, R0, R20, 0x1 ;  /* 0x0000001400087211 */ /* 0x000fc800078c08ff */
[----:B------:R-:W-:Y:S01]  /*30f90*/  LEA.HI.X.SX32 R9, R0, R3, 0x1, P6 ;  /* 0x0000000300097211 */ /* 0x000fe200030f0eff */
[----:B--2---:R0:W-:Y:S01]  /*30fa0*/  @P3 STG.E.U16 [R4.64], R27 ;  /* 0x0000001b04003986 */ /* 0x0041e2000c101506 */
[----:B------:R-:W-:Y:S02]  /*30fb0*/  ISETP.LT.AND P3, PT, R6, c[0x0][0x17c], !P0 ;  /* 0x00005f0006007a0c */ /* 0x000fe40004761270 */
[----:B------:R-:W-:Y:S02]  /*30fc0*/  PRMT R6, R27, 0x7632, R6 ;  /* 0x000076321b067816 */ /* 0x000fe40000000006 */
[----:B0-----:R-:W-:-:S04]  /*30fd0*/  IADD3 R5, R0, c[0x0][0x198], RZ ;  /* 0x0000660000057a10 */ /* 0x001fc80007ffe0ff */
[C---:B------:R-:W-:Y:S02]  /*30fe0*/  LEA R4, P6, R5.reuse, R20, 0x1 ;  /* 0x0000001405047211 */ /* 0x040fe400078c08ff */
[C---:B------:R-:W-:Y:S01]  /*30ff0*/  IADD3 R0, R5.reuse, c[0x0][0x198], RZ ;  /* 0x0000660005007a10 */ /* 0x040fe20007ffe0ff */
        /* <DEDUP_REMOVED lines=8> */
[----:B------:R-:W-:Y:S02]  /*31080*/  IADD3 R10, R28, 0x60, RZ ;  /* 0x000000601c0a7810 */ /* 0x000fe40007ffe0ff */
[----:B------:R-:W-:-:S02]  /*31090*/  LEA R8, P6, R0, R20, 0x1 ;  /* 0x0000001400087211 */ /* 0x000fc400078c08ff */
[----:B------:R-:W-:Y:S02]  /*310a0*/  ISETP.LT.AND P4, PT, R10, c[0x0][0x17c], !P0 ;  /* 0x00005f000a007a0c */ /* 0x000fe40004781270 */
[C---:B------:R-:W-:Y:S02]  /*310b0*/  IADD3 R5, R0.reuse, c[0x0][0x198], RZ ;  /* 0x0000660000057a10 */ /* 0x040fe40007ffe0ff */
[-C--:B------:R-:W-:Y:S02]  /*310c0*/  LEA.HI.X.SX32 R9, R0, R3.reuse, 0x1, P6 ;  /* 0x0000000300097211 */ /* 0x080fe400030f0eff */
[C---:B------:R-:W-:Y:S02]  /*310d0*/  LEA R4, P6, R5.reuse, R20, 0x1 ;  /* 0x0000001405047211 */ /* 0x040fe400078c08ff */
[C---:B------:R-:W-:Y:S02]  /*310e0*/  IADD3 R0, R5.reuse, c[0x0][0x198], RZ ;  /* 0x0000660005007a10 */ /* 0x040fe40007ffe0ff */
[----:B------:R-:W-:-:S02]  /*310f0*/  LEA.HI.X.SX32 R5, R5, R3, 0x1, P6 ;  /* 0x0000000305057211 */ /* 0x000fc400030f0eff */
[----:B------:R-:W-:Y:S01]  /*31100*/  IADD3 R10, R28, 0x62, RZ ;  /* 0x000000621c0a7810 */ /* 0x000fe20007ffe0ff */
[----:B------:R0:W-:Y:S03]  /*31110*/  @P5 STG.E.U16 [R8.64], R6 ;  /* 0x0000000608005986 */ /* 0x0001e6000c101506 */
[----:B------:R-:W-:Y:S02]  /*31120*/  ISETP.LT.AND P2, PT, R10, c[0x0][0x17c], !P0 ;  /* 0x00005f000a007a0c */ /* 0x000fe40004741270 */
[C---:B------:R-:W-:Y:S02]  /*31130*/  IADD3 R10, R28.reuse, 0x64, RZ ;  /* 0x000000641c0a7810 */ /* 0x040fe40007ffe0ff */
[----:B0-----:R-:W-:Y:S02]  /*31140*/  IADD3 R6, R28, 0x65, RZ ;  /* 0x000000651c067810 */ /* 0x001fe40007ffe0ff */
[----:B------:R-:W-:-:S02]  /*31150*/  LEA R8, P6, R0, R20, 0x1 ;  /* 0x0000001400087211 */ /* 0x000fc400078c08ff */
[----:B------:R-:W-:Y:S02]  /*31160*/  ISETP.LT.AND P5, PT, R10, c[0x0][0x17c], !P0 ;  /* 0x00005f000a007a0c */ /* 0x000fe400047a1270 */
[----:B------:R-:W-:Y:S02]  /*31170*/  LEA.HI.X.SX32 R9, R0, R3, 0x1, P6 ;  /* 0x0000000300097211 */ /* 0x000fe400030f0eff */
[C---:B------:R-:W-:Y:S02]  /*31180*/  IADD3 R10, R28.reuse, 0x66, RZ ;  /* 0x000000661c0a7810 */ /* 0x040fe40007ffe0ff */
[----:B------:R-:W-:Y:S01]  /*31190*/  IADD3 R12, R28, 0x67, RZ ;  /* 0x000000671c0c7810 */ /* 0x000fe20007ffe0ff */
[----:B----4-:R0:W-:Y:S01]  /*311a0*/  @P4 STG.E.U16 [R4.64], R25 ;  /* 0x0000001904004986 */ /* 0x0101e2000c101506 */
[----:B------:R-:W-:Y:S02]  /*311b0*/  ISETP.LT.AND P4, PT, R6, c[0x0][0x17c], !P0 ;  /* 0x00005f0006007a0c */ /* 0x000fe40004781270 */
[----:B------:R-:W-:-:S02]  /*311c0*/  PRMT R6, R25, 0x7632, R6 ;  /* 0x0000763219067816 */ /* 0x000fc40000000006 */
[----:B0-----:R-:W-:-:S04]  /*311d0*/  IADD3 R5, R0, c[0x0][0x198], RZ ;  /* 0x0000660000057a10 */ /* 0x001fc80007ffe0ff */
[CC--:B------:R-:W-:Y:S02]  /*311e0*/  LEA R4, P6, R5.reuse, R20.reuse, 0x1 ;  /* 0x0000001405047211 */ /* 0x0c0fe400078c08ff */
[C---:B------:R-:W-:Y:S01]  /*311f0*/  IADD3 R0, R5.reuse, c[0x0][0x198], RZ ;  /* 0x0000660005007a10 */ /* 0x040fe20007ffe0ff */
[----:B------:R0:W-:Y:S01]  /*31200*/  @P3 STG.E.U16 [R8.64], R6 ;  /* 0x0000000608003986 */ /* 0x0001e2000c101506 */
[----:B------:R-:W-:Y:S02]  /*31210*/  LEA.HI.X.SX32 R5, R5, R3, 0x1, P6 ;  /* 0x0000000305057211 */ /* 0x000fe400030f0eff */
[----:B------:R-:W-:Y:S02]  /*31220*/  ISETP.LT.AND P3, PT, R10, c[0x0][0x17c], !P0 ;  /* 0x00005f000a007a0c */ /* 0x000fe40004761270 */
[C---:B------:R-:W-:Y:S02]  /*31230*/  IADD3 R10, R0.reuse, c[0x0][0x198], RZ ;  /* 0x00006600000a7a10 */ /* 0x040fe40007ffe0ff */
[----:B0-----:R-:W-:-:S04]  /*31240*/  LEA R8, P6, R0, R20, 0x1 ;  /* 0x0000001400087211 */ /* 0x001fc800078c08ff */
[----:B------:R-:W-:Y:S01]  /*31250*/  LEA.HI.X.SX32 R9, R0, R3, 0x1, P6 ;  /* 0x0000000300097211 */ /* 0x000fe200030f0eff */
[----:B---3--:R0:W-:Y:S01]  /*31260*/  @P2 STG.E.U16 [R4.64], R26 ;  /* 0x0000001a04002986 */ /* 0x0081e2000c101506 */
[----:B------:R-:W-:Y:S02]  /*31270*/  PRMT R13, R26, 0x7632, R13 ;  /* 0x000076321a0d7816 */ /* 0x000fe4000000000d */
[----:B------:R-:W-:Y:S02]  /*31280*/  ISETP.LT.AND P2, PT, R12, c[0x0][0x17c], !P0 ;  /* 0x00005f000c007a0c */ /* 0x000fe40004741270 */
[----:B------:R-:W-:Y:S01]  /*31290*/  IADD3 R12, R28, 0x68, RZ ;  /* 0x000000681c0c7810 */ /* 0x000fe20007ffe0ff */
[----:B0-----:R-:W3:Y:S01]  /*312a0*/  LDL.LU R26, [R1+0x8c] ;  /* 0x00008c00011a7983 */ /* 0x001ee20000300800 */
[----:B------:R-:W-:-:S04]  /*312b0*/  LEA R4, P6, R10, R20, 0x1 ;  /* 0x000000140a047211 */ /* 0x000fc800078c08ff */
[----:B------:R-:W-:Y:S01]  /*312c0*/  LEA.HI.X.SX32 R5, R10, R3, 0x1, P6 ;  /* 0x000000030a057211 */ /* 0x000fe200030f0eff */
[----:B------:R-:W-:Y:S01]  /*312d0*/  @P1 STG.E.U16 [R8.64], R13 ;  /* 0x0000000d08001986 */ /* 0x000fe2000c101506 */
[----:B------:R-:W-:-:S03]  /*312e0*/  ISETP.LT.AND P1, PT, R12, c[0x0][0x17c], !P0 ;  /* 0x00005f000c007a0c */ /* 0x000fc60004721270 */
[----:B--2---:R0:W-:Y:S01]  /*312f0*/  @P5 STG.E.U16 [R4.64], R27 ;  /* 0x0000001b04005986 */ /* 0x0041e2000c101506 */
[----:B------:R-:W-:-:S03]  /*31300*/  PRMT R12, R27, 0x7632, R12 ;  /* 0x000076321b0c7816 */ /* 0x000fc6000000000c */
[----:B0-----:R-:W2:Y:S01]  /*31310*/  LDL.LU R27, [R1+0x6c] ;  /* 0x00006c00011b7983 */ /* 0x001ea20000300800 */
[----:B------:R-:W-:Y:S02]  /*31320*/  IADD3 R0, R10, c[0x0][0x198], RZ ;  /* 0x000066000a007a10 */ /* 0x000fe40007ffe0ff */
[----:B------:R-:W-:Y:S02]  /*31330*/  IADD3 R10, R28, 0x69, RZ ;  /* 0x000000691c0a7810 */ /* 0x000fe40007ffe0ff */
[C---:B------:R-:W-:Y:S02]  /*31340*/  LEA R8, P6, R0.reuse, R20, 0x1 ;  /* 0x0000001400087211 */ /* 0x040fe400078c08ff */
[C---:B------:R-:W-:Y:S02]  /*31350*/  IADD3 R6, R0.reuse, c[0x0][0x198], RZ ;  /* 0x0000660000067a10 */ /* 0x040fe40007ffe0ff */
[----:B------:R-:W-:Y:S02]  /*31360*/  LEA.HI.X.SX32 R9, R0, R3, 0x1, P6 ;  /* 0x0000000300097211 */ /* 0x000fe400030f0eff */
[----:B------:R-:W-:-:S02]  /*31370*/  ISETP.LT.AND P5, PT, R10, c[0x0][0x17c], !P0 ;  /* 0x00005f000a007a0c */ /* 0x000fc400047a1270 */
[----:B------:R-:W-:Y:S02]  /*31380*/  LEA R4, P6, R6, R20, 0x1 ;  /* 0x0000001406047211 */ /* 0x000fe400078c08ff */
[----:B------:R-:W-:Y:S02]  /*31390*/  IADD3 R10, R28, 0x6a, RZ ;  /* 0x0000006a1c0a7810 */ /* 0x000fe40007ffe0ff */
[C---:B------:R-:W-:Y:S01]  /*313a0*/  IADD3 R0, R6.reuse, c[0x0][0x198], RZ ;  /* 0x0000660006007a10 */ /* 0x040fe20007ffe0ff */
[----:B------:R0:W-:Y:S01]  /*313b0*/  @P4 STG.E.U16 [R8.64], R12 ;  /* 0x0000000c08004986 */ /* 0x0001e2000c101506 */
[----:B------:R-:W-:Y:S02]  /*313c0*/  LEA.HI.X.SX32 R5, R6, R3, 0x1, P6 ;  /* 0x0000000306057211 */ /* 0x000fe400030f0eff */
[----:B------:R-:W-:Y:S02]  /*313d0*/  ISETP.LT.AND P4, PT, R10, c[0x0][0x17c], !P0 ;  /* 0x00005f000a007a0c */ /* 0x000fe40004781270 */
[----:B------:R-:W-:-:S02]  /*313e0*/  IADD3 R10, R28, 0x6b, RZ ;  /* 0x0000006b1c0a7810 */ /* 0x000fc40007ffe0ff */
[C---:B------:R-:W-:Y:S01]  /*313f0*/  IADD3 R6, R0.reuse, c[0x0][0x198], RZ ;  /* 0x0000660000067a10 */ /* 0x040fe20007ffe0ff */
[----:B------:R1:W-:Y:S01]  /*31400*/  @P3 STG.E.U16 [R4.64], R19 ;  /* 0x0000001304003986 */ /* 0x0003e2000c101506 */
[CC--:B0-----:R-:W-:Y:S02]  /*31410*/  LEA R8, P6, R0.reuse, R20.reuse, 0x1 ;  /* 0x0000001400087211 */ /* 0x0c1fe400078c08ff */
[----:B------:R-:W-:Y:S02]  /*31420*/  PRMT R13, R19, 0x7632, R13 ;  /* 0x00007632130d7816 */ /* 0x000fe4000000000d */
[----:B------:R-:W-:Y:S02]  /*31430*/  LEA.HI.X.SX32 R9, R0, R3, 0x1, P6 ;  /* 0x0000000300097211 */ /* 0x000fe400030f0eff */
[----:B------:R-:W-:Y:S02]  /*31440*/  ISETP.LT.AND P3, PT, R10, c[0x0][0x17c], !P0 ;  /* 0x00005f000a007a0c */ /* 0x000fe40004761270 */
[----:B-1----:R-:W-:-:S02]  /*31450*/  LEA R4, P6, R6, R20, 0x1 ;  /* 0x0000001406047211 */ /* 0x002fc400078c08ff */
[----:B------:R-:W-:Y:S02]  /*31460*/  IADD3 R10, R28, 0x6c, RZ ;  /* 0x0000006c1c0a7810 */ /* 0x000fe40007ffe0ff */
[C---:B------:R-:W-:Y:S01]  /*31470*/  IADD3 R0, R6.reuse, c[0x0][0x198], RZ ;  /* 0x0000660006007a10 */ /* 0x040fe20007ffe0ff */
[----:B------:R0:W-:Y:S01]  /*31480*/  @P2 STG.E.U16 [R8.64], R13 ;  /* 0x0000000d08002986 */ /* 0x0001e2000c101506 */
[----:B------:R-:W-:Y:S02]  /*31490*/  LEA.HI.X.SX32 R5, R6, R3, 0x1, P6 ;  /* 0x0000000306057211 */ /* 0x000fe400030f0eff */
[----:B------:R-:W-:Y:S02]  /*314a0*/  ISETP.LT.AND P2, PT, R10, c[0x0][0x17c], !P0 ;  /* 0x00005f000a007a0c */ /* 0x000fe40004741270 */
[C---:B------:R-:W-:Y:S02]  /*314b0*/  IADD3 R10, R0.reuse, c[0x0][0x198], RZ ;  /* 0x00006600000a7a10 */ /* 0x040fe40007ffe0ff */
[----:B0-----:R-:W-:-:S04]  /*314c0*/  LEA R8, P6, R0, R20, 0x1 ;  /* 0x0000001400087211 */ /* 0x001fc800078c08ff */
[----:B------:R-:W-:Y:S02]  /*314d0*/  LEA.HI.X.SX32 R9, R0, R3, 0x1, P6 ;  /* 0x0000000300097211 */ /* 0x000fe400030f0eff */
[----:B------:R-:W-:Y:S01]  /*314e0*/  IADD3 R0, R10, c[0x0][0x198], RZ ;  /* 0x000066000a007a10 */ /* 0x000fe20007ffe0ff */
[----:B------:R-:W-:Y:S01]  /*314f0*/  STL [R1+0xcec], R16 ;  /* 0x000cec1001007387 */ /* 0x000fe20000100800 */
[----:B---3--:R-:W-:-:S03]  /*31500*/  PRMT R12, R26, 0x7632, R12 ;  /* 0x000076321a0c7816 */ /* 0x008fc6000000000c */
[----:B------:R0:W-:Y:S04]  /*31510*/  @P1 STG.E.U16 [R4.64], R26 ;  /* 0x0000001a04001986 */ /* 0x0001e8000c101506 */
[----:B------:R1:W-:Y:S01]  /*31520*/  @P5 STG.E.U16 [R8.64], R12 ;  /* 0x0000000c08005986 */ /* 0x0003e2000c101506 */
[----:B--2---:R-:W-:-:S03]  /*31530*/  PRMT R13, R27, 0x7632, R13 ;  /* 0x000076321b0d7816 */ /* 0x004fc6000000000d */
[----:B------:R-:W-:Y:S01]  /*31540*/  LDS.128 R16, [R29] ;  /* 0x000000001d107984 */ /* 0x000fe20000000c00 */
[----:B0-----:R-:W-:-:S04]  /*31550*/  LEA R4, P6, R10, R20, 0x1 ;  /* 0x000000140a047211 */ /* 0x001fc800078c08ff */
[-C--:B------:R-:W-:Y:S02]  /*31560*/  LEA.HI.X.SX32 R5, R10, R3.reuse, 0x1, P6 ;  /* 0x000000030a057211 */ /* 0x080fe400030f0eff */
[CC--:B-1----:R-:W-:Y:S02]  /*31570*/  LEA R8, P6, R0.reuse, R20.reuse, 0x1 ;  /* 0x0000001400087211 */ /* 0x0c2fe400078c08ff */
[C---:B------:R-:W-:Y:S01]  /*31580*/  IADD3 R10, R0.reuse, c[0x0][0x198], RZ ;  /* 0x00006600000a7a10 */ /* 0x040fe20007ffe0ff */
[----:B------:R0:W-:Y:S01]  /*31590*/  @P4 STG.E.U16 [R4.64], R27 ;  /* 0x0000001b04004986 */ /* 0x0001e2000c101506 */
[----:B------:R-:W-:Y:S02]  /*315a0*/  LEA.HI.X.SX32 R9, R0, R3, 0x1, P6 ;  /* 0x0000000300097211 */ /* 0x000fe400030f0eff */
[----:B------:R-:W-:Y:S01]  /*315b0*/  PRMT R12, R2, 0x7632, R12 ;  /* 0x00007632020c7816 */ /* 0x000fe2000000000c */
[----:B0-----:R-:W2:Y:S01]  /*315c0*/  LDL.LU R27, [R1+0x9c] ;  /* 0x00009c00011b7983 */ /* 0x001ea20000300800 */
[----:B------:R-:W-:-:S04]  /*315d0*/  LEA R4, P6, R10, R20, 0x1 ;  /* 0x000000140a047211 */ /* 0x000fc800078c08ff */
[----:B------:R-:W-:Y:S01]  /*315e0*/  LEA.HI.X.SX32 R5, R10, R3, 0x1, P6 ;  /* 0x000000030a057211 */ /* 0x000fe200030f0eff */
[----:B------:R-:W-:Y:S04]  /*315f0*/  @P3 STG.E.U16 [R8.64], R13 ;  /* 0x0000000d08003986 */ /* 0x000fe8000c101506 */
[----:B------:R0:W-:Y:S04]  /*31600*/  @P2 STG.E.U16 [R4.64], R2 ;  /* 0x0000000204002986 */ /* 0x0001e8000c101506 */
[----:B0-----:R-:W3:Y:S01]  /*31610*/  LDL.LU R2, [R1+0xcf4] ;  /* 0x000cf40001027983 */ /* 0x001ee20000300800 */
[----:B------:R-:W-:-:S04]  /*31620*/  IADD3 R6, R28, 0x6d, RZ ;  /* 0x0000006d1c067810 */ /* 0x000fc80007ffe0ff */
[----:B------:R-:W-:Y:S02]  /*31630*/  ISETP.LT.AND P1, PT, R6, c[0x0][0x17c], !P0 ;  /* 0x00005f0006007a0c */ /* 0x000fe40004721270 */
[----:B------:R-:W-:-:S04]  /*31640*/  IADD3 R6, R28, 0x6e, RZ ;  /* 0x0000006e1c067810 */ /* 0x000fc80007ffe0ff */
[----:B------:R-:W-:Y:S02]  /*31650*/  ISETP.LT.AND P5, PT, R6, c[0x0][0x17c], !P0 ;  /* 0x00005f0006007a0c */ /* 0x000fe400047a1270 */
[----:B------:R-:W-:-:S04]  /*31660*/  IADD3 R6, R28, 0x6f, RZ ;  /* 0x0000006f1c067810 */ /* 0x000fc80007ffe0ff */
[----:B------:R-:W-:Y:S02]  /*31670*/  ISETP.LT.AND P4, PT, R6, c[0x0][0x17c], !P0 ;  /* 0x00005f0006007a0c */ /* 0x000fe40004781270 */
        /* <DEDUP_REMOVED lines=10> */
[----:B------:R-:W-:Y:S02]  /*31720*/  IADD3 R10, R6, c[0x0][0x198], RZ ;  /* 0x00006600060a7a10 */ /* 0x000fe40007ffe0ff */
[----:B------:R-:W-:Y:S01]  /*31730*/  IADD3 R0, R28, 0x71, RZ ;  /* 0x000000711c007810 */ /* 0x000fe20007ffe0ff */
[----:B------:R1:W-:Y:S01]  /*31740*/  @P5 STG.E.U16 [R4.64], R15 ;  /* 0x0000000f04005986 */ /* 0x0003e2000c101506 */
[C---:B0-----:R-:W-:Y:S02]  /*31750*/  LEA R8, P6, R6.reuse, R20, 0x1 ;  /* 0x0000001406087211 */ /* 0x041fe400078c08ff */
[----:B------:R-:W-:Y:S02]  /*31760*/  PRMT R13, R15, 0x7632, R13 ;  /* 0x000076320f0d7816 */ /* 0x000fe4000000000d */
[----:B------:R-:W-:-:S02]  /*31770*/  LEA.HI.X.SX32 R9, R6, R3, 0x1, P6 ;  /* 0x0000000306097211 */ /* 0x000fc400030f0eff */
[----:B------:R-:W-:Y:S02]  /*31780*/  ISETP.LT.AND P2, PT, R0, c[0x0][0x17c], !P0 ;  /* 0x00005f0000007a0c */ /* 0x000fe40004741270 */
[C---:B-1----:R-:W-:Y:S02]  /*31790*/  LEA R4, P6, R10.reuse, R20, 0x1 ;  /* 0x000000140a047211 */ /* 0x042fe400078c08ff */
[----:B------:R-:W-:Y:S02]  /*317a0*/  IADD3 R6, R10, c[0x0][0x198], RZ ;  /* 0x000066000a067a10 */ /* 0x000fe40007ffe0ff */
[----:B------:R-:W-:Y:S01]  /*317b0*/  IADD3 R0, R28, 0x72, RZ ;  /* 0x000000721c007810 */ /* 0x000fe20007ffe0ff */
[----:B------:R0:W-:Y:S01]  /*317c0*/  @P4 STG.E.U16 [R8.64], R13 ;  /* 0x0000000d08004986 */ /* 0x0001e2000c101506 */
[----:B------:R-:W-:Y:S02]  /*317d0*/  LEA.HI.X.SX32 R5, R10, R3, 0x1, P6 ;  /* 0x000000030a057211 */ /* 0x000fe400030f0eff */
[----:B------:R-:W-:-:S02]  /*317e0*/  ISETP.LT.AND P1, PT, R0, c[0x0][0x17c], !P0 ;  /* 0x00005f0000007a0c */ /* 0x000fc40004721270 */
[C---:B------:R-:W-:Y:S02]  /*317f0*/  IADD3 R10, R6.reuse, c[0x0][0x198], RZ ;  /* 0x00006600060a7a10 */ /* 0x040fe40007ffe0ff */
[----:B0-----:R-:W-:-:S04]  /*31800*/  LEA R8, P6, R6, R20, 0x1 ;  /* 0x0000001406087211 */ /* 0x001fc800078c08ff */
[----:B------:R-:W-:Y:S01]  /*31810*/  LEA.HI.X.SX32 R9, R6, R3, 0x1, P6 ;  /* 0x0000000306097211 */ /* 0x000fe200030f0eff */
[----:B--2---:R0:W-:Y:S01]  /*31820*/  @P3 STG.E.U16 [R4.64], R27 ;  /* 0x0000001b04003986 */ /* 0x0041e2000c101506 */
[----:B------:R-:W-:Y:S02]  /*31830*/  PRMT R12, R27, 0x7632, R12 ;  /* 0x000076321b0c7816 */ /* 0x000fe4000000000c */
[----:B0-----:R-:W-:-:S04]  /*31840*/  LEA R4, P6, R10, R20, 0x1 ;  /* 0x000000140a047211 */ /* 0x001fc800078c08ff */
[----:B------:R-:W-:Y:S01]  /*31850*/  LEA.HI.X.SX32 R5, R10, R3, 0x1, P6 ;  /* 0x000000030a057211 */ /* 0x000fe200030f0eff */
[----:B------:R-:W-:Y:S04]  /*31860*/  @P2 STG.E.U16 [R8.64], R12 ;  /* 0x0000000c08002986 */ /* 0x000fe8000c101506 */
[----:B---3--:R0:W-:Y:S01]  /*31870*/  @P1 STG.E.U16 [R4.64], R2 ;  /* 0x0000000204001986 */ /* 0x0081e2000c101506 */
[----:B------:R-:W-:-:S03]  /*31880*/  PRMT R13, R2, 0x7632, R13 ;  /* 0x00007632020d7816 */ /* 0x000fc6000000000d */
[----:B0-----:R-:W2:Y:S04]  /*31890*/  LDL.LU R2, [R1+0xcf0] ;  /* 0x000cf00001027983 */ /* 0x001ea80000300800 */
[----:B------:R-:W3:Y:S04]  /*318a0*/  LDL.LU R27, [R1+0x7c] ;  /* 0x00007c00011b7983 */ /* 0x000ee80000300800 */
[----:B------:R-:W4:Y:S01]  /*318b0*/  LDL.LU R25, [R1+0x2c] ;  /* 0x00002c0001197983 */ /* 0x000f220000300800 */
[----:B------:R-:W-:Y:S02]  /*318c0*/  IADD3 R0, R28, 0x73, RZ ;  /* 0x000000731c007810 */ /* 0x000fe40007ffe0ff */
[----:B------:R-:W-:Y:S01]  /*318d0*/  IADD3 R6, R10, c[0x0][0x198], RZ ;  /* 0x000066000a067a10 */ /* 0x000fe20007ffe0ff */
[----:B------:R-:W2:Y:S01]  /*318e0*/  LDL.LU R26, [R1+0x1ac] ;  /* 0x0001ac00011a7983 */ /* 0x000ea20000300800 */
[----:B------:R-:W-:-:S02]  /*318f0*/  ISETP.LT.AND P5, PT, R0, c[0x0][0x17c], !P0 ;  /* 0x00005f0000007a0c */ /* 0x000fc400047a1270 */
[----:B------:R-:W-:Y:S02]  /*31900*/  IADD3 R0, R28, 0x74, RZ ;  /* 0x000000741c007810 */ /* 0x000fe40007ffe0ff */
[----:B------:R-:W-:Y:S02]  /*31910*/  LEA R8, P6, R6, R20, 0x1 ;  /* 0x0000001406087211 */ /* 0x000fe400078c08ff */
[----:B------:R-:W-:Y:S02]  /*31920*/  ISETP.LT.AND P4, PT, R0, c[0x0][0x17c], !P0 ;  /* 0x00005f0000007a0c */ /* 0x000fe40004781270 */
[----:B------:R-:W-:Y:S02]  /*31930*/  IADD3 R10, R6, c[0x0][0x198], RZ ;  /* 0x00006600060a7a10 */ /* 0x000fe40007ffe0ff */
[----:B------:R-:W-:Y:S02]  /*31940*/  IADD3 R0, R28, 0x75, RZ ;  /* 0x000000751c007810 */ /* 0x000fe40007ffe0ff */
[----:B------:R-:W-:-:S02]  /*31950*/  LEA.HI.X.SX32 R9, R6, R3, 0x1, P6 ;  /* 0x0000000306097211 */ /* 0x000fc400030f0eff */
[----:B------:R-:W-:Y:S02]  /*31960*/  LEA R4, P6, R10, R20, 0x1 ;  /* 0x000000140a047211 */ /* 0x000fe400078c08ff */
[----:B------:R-:W-:Y:S02]  /*31970*/  ISETP.LT.AND P3, PT, R0, c[0x0][0x17c], !P0 ;  /* 0x00005f0000007a0c */ /* 0x000fe40004761270 */
[----:B------:R-:W-:Y:S02]  /*31980*/  IADD3 R6, R10, c[0x0][0x198], RZ ;  /* 0x000066000a067a10 */ /* 0x000fe40007ffe0ff */
[----:B------:R-:W-:Y:S01]  /*31990*/  IADD3 R0, R28, 0x76, RZ ;  /* 0x000000761c007810 */ /* 0x000fe20007ffe0ff */
[----:B------:R0:W-:Y:S01]  /*319a0*/  @P5 STG.E.U16 [R8.64], R13 ;  /* 0x0000000d08005986 */ /* 0x0001e2000c101506 */
[----:B------:R-:W-:Y:S02]  /*319b0*/  LEA.HI.X.SX32 R5, R10, R3, 0x1, P6 ;  /* 0x000000030a057211 */ /* 0x000fe400030f0eff */
[----:B------:R-:W-:-:S02]  /*319c0*/  ISETP.LT.AND P2, PT, R0, c[0x0][0x17c], !P0 ;  /* 0x00005f0000007a0c */ /* 0x000fc40004741270 */
[----:B------:R-:W-:Y:S02]  /*319d0*/  IADD3 R10, R6, c[0x0][0x198], RZ ;  /* 0x00006600060a7a10 */ /* 0x000fe40007ffe0ff */
[----:B------:R-:W-:Y:S02]  /*319e0*/  IADD3 R0, R28, 0x77, RZ ;  /* 0x000000771c007810 */ /* 0x000fe40007ffe0ff */
[-C--:B0-----:R-:W-:Y:S01]  /*319f0*/  LEA R8, P6, R6, R20.reuse, 0x1 ;  /* 0x0000001406087211 */ /* 0x081fe200078c08ff */
[----:B------:R0:W-:Y:S01]  /*31a00*/  @P4 STG.E.U16 [R4.64], R11 ;  /* 0x0000000b04004986 */ /* 0x0001e2000c101506 */
[----:B------:R-:W-:Y:S02]  /*31a10*/  ISETP.LT.AND P1, PT, R0, c[0x0][0x17c], !P0 ;  /* 0x00005f0000007a0c */ /* 0x000fe40004721270 */
[----:B------:R-:W-:Y:S02]  /*31a20*/  LEA.HI.X.SX32 R9, R6, R3, 0x1, P6 ;  /* 0x0000000306097211 */ /* 0x000fe400030f0eff */
[----:B------:R-:W-:-:S02]  /*31a30*/  LEA R12, P6, R10, R20, 0x1 ;  /* 0x000000140a0c7211 */ /* 0x000fc400078c08ff */
[----:B------:R-:W-:Y:S02]  /*31a40*/  IADD3 R6, R10, c[0x0][0x198], RZ ;  /* 0x000066000a067a10 */ /* 0x000fe40007ffe0ff */
[----:B------:R-:W-:Y:S02]  /*31a50*/  IADD3 R0, R28, 0x78, RZ ;  /* 0x000000781c007810 */ /* 0x000fe40007ffe0ff */
[----:B------:R-:W-:Y:S02]  /*31a60*/  LEA.HI.X.SX32 R13, R10, R3, 0x1, P6 ;  /* 0x000000030a0d7211 */ /* 0x000fe400030f0eff */
[----:B0-----:R-:W-:Y:S02]  /*31a70*/  PRMT R5, R11, 0x7632, R5 ;  /* 0x000076320b057816 */ /* 0x001fe40000000005 */
[----:B------:R-:W-:Y:S02]  /*31a80*/  LEA R4, P6, R6, R20, 0x1 ;  /* 0x0000001406047211 */ /* 0x000fe400078c08ff */
[----:B------:R-:W-:-:S02]  /*31a90*/  ISETP.LT.AND P5, PT, R0, c[0x0][0x17c], !P0 ;  /* 0x00005f0000007a0c */ /* 0x000fc400047a1270 */
[C---:B------:R-:W-:Y:S01]  /*31aa0*/  IADD3 R10, R6.reuse, c[0x0][0x198], RZ ;  /* 0x00006600060a7a10 */ /* 0x040fe20007ffe0ff */
[----:B------:R0:W-:Y:S04]  /*31ab0*/  @P3 STG.E.U16 [R8.64], R5 ;  /* 0x0000000508003986 */ /* 0x0001e8000c101506 */
[----:B------:R1:W-:Y:S01]  /*31ac0*/  @P2 STG.E.U16 [R12.64], R7 ;  /* 0x000000070c002986 */ /* 0x0003e2000c101506 */
[----:B0-----:R-:W-:Y:S02]  /*31ad0*/  LEA.HI.X.SX32 R5, R6, R3, 0x1, P6 ;  /* 0x0000000306057211 */ /* 0x001fe400030f0eff */
[----:B------:R-:W-:Y:S02]  /*31ae0*/  LEA R14, P6, R10, R20, 0x1 ;  /* 0x000000140a0e7211 */ /* 0x000fe400078c08ff */
[----:B------:R-:W-:-:S02]  /*31af0*/  PRMT R9, R7, 0x7632, R9 ;  /* 0x0000763207097816 */ /* 0x000fc40000000009 */
[----:B------:R-:W-:-:S03]  /*31b00*/  LEA.HI.X.SX32 R15, R10, R3, 0x1, P6 ;  /* 0x000000030a0f7211 */ /* 0x000fc600030f0eff */
[----:B------:R-:W-:Y:S01]  /*31b10*/  @P1 STG.E.U16 [R4.64], R9 ;  /* 0x0000000904001986 */ /* 0x000fe2000c101506 */
[----:B------:R-:W-:Y:S02]  /*31b20*/  IADD3 R0, R28, 0x79, RZ ;  /* 0x000000791c007810 */ /* 0x000fe40007ffe0ff */
[----:B------:R-:W-:Y:S02]  /*31b30*/  IADD3 R6, R10, c[0x0][0x198], RZ ;  /* 0x000066000a067a10 */ /* 0x000fe40007ffe0ff */
[----:B------:R-:W-:Y:S02]  /*31b40*/  ISETP.LT.AND P4, PT, R0, c[0x0][0x17c], !P0 ;  /* 0x00005f0000007a0c */ /* 0x000fe40004781270 */
[----:B-1----:R-:W-:-:S04]  /*31b50*/  LEA R12, P6, R6, R20, 0x1 ;  /* 0x00000014060c7211 */ /* 0x002fc800078c08ff */
[----:B------:R-:W-:Y:S02]  /*31b60*/  LEA.HI.X.SX32 R13, R6, R3, 0x1, P6 ;  /* 0x00000003060d7211 */ /* 0x000fe400030f0eff */
[----:B------:R-:W-:Y:S01]  /*31b70*/  IADD3 R0, R28, 0x7a, RZ ;  /* 0x0000007a1c007810 */ /* 0x000fe20007ffe0ff */
[----:B---3--:R0:W-:Y:S02]  /*31b80*/  @P5 STG.E.U16 [R14.64], R27 ;  /* 0x0000001b0e005986 */ /* 0x0081e4000c101506 */
[----:B0-----:R-:W-:Y:S02]  /*31b90*/  PRMT R15, R27, 0x7632, R15 ;  /* 0x000076321b0f7816 */ /* 0x001fe4000000000f */
[----:B------:R-:W3:Y:S04]  /*31ba0*/  LDL.LU R27, [R1+0x1bc] ;  /* 0x0001bc00011b7983 */ /* 0x000ee80000300800 */
[----:B------:R-:W-:Y:S04]  /*31bb0*/  @P4 STG.E.U16 [R12.64], R15 ;  /* 0x0000000f0c004986 */ /* 0x000fe8000c101506 */
[----:B------:R-:W-:Y:S04]  /*31bc0*/  STL [R1+0xce4], R12 ;  /* 0x000ce40c01007387 */ /* 0x000fe80000100800 */
[----:B--2---:R-:W0:Y:S01]  /*31bd0*/  LDS.128 R12, [R2] ;  /* 0x00000000020c7984 */ /* 0x004e220000000c00 */
[----:B------:R-:W-:-:S02]  /*31be0*/  ISETP.LT.AND P3, PT, R0, c[0x0][0x17c], !P0 ;  /* 0x00005f0000007a0c */ /* 0x000fc40004761270 */
[----:B------:R-:W-:-:S04]  /*31bf0*/  IADD3 R7, R6, c[0x0][0x198], RZ ;  /* 0x0000660006077a10 */ /* 0x000fc80007ffe0ff */
[----:B------:R-:W-:-:S04]  /*31c00*/  LEA R10, P6, R7, R20, 0x1 ;  /* 0x00000014070a7211 */ /* 0x000fc800078c08ff */
[----:B------:R-:W-:-:S05]  /*31c10*/  LEA.HI.X.SX32 R11, R7, R3, 0x1, P6 ;  /* 0x00000003070b7211 */ /* 0x000fca00030f0eff */
[----:B----4-:R1:W-:Y:S02]  /*31c20*/  @P3 STG.E.U16 [R10.64], R25 ;  /* 0x000000190a003986 */ /* 0x0103e4000c101506 */
[----:B-1----:R-:W-:Y:S02]  /*31c30*/  PRMT R11, R25, 0x7632, R11 ;  /* 0x00007632190b7816 */ /* 0x002fe4000000000b */
[----:B------:R-:W-:Y:S01]  /*31c40*/  LOP3.LUT R25, R2, 0x40, RZ, 0x3c, !PT ;  /* 0x0000004002197812 */ /* 0x000fe200078e3cff */
[----:B0-----:R0:W-:Y:S04]  /*31c50*/  STL [R1+0x54], R13 ;  /* 0x0000540d01007387 */ /* 0x0011e80000100800 */
[----:B------:R1:W-:Y:S04]  /*31c60*/  STL.64 [R1+0x58], R14 ;  /* 0x0000580e01007387 */ /* 0x0003e80000100a00 */
[----:B------:R-:W-:Y:S01]  /*31c70*/  STL [R1+0x64], R17 ;  /* 0x0000641101007387 */ /* 0x000fe20000100800 */
[----:B0-----:R-:W-:-:S03]  /*31c80*/  IMAD.MOV.U32 R13, RZ, RZ, R16 ;  /* 0x000000ffff0d7224 */ /* 0x001fc600078e0010 */
[----:B------:R-:W-:Y:S04]  /*31c90*/  STL.64 [R1+0x68], R18 ;  /* 0x0000681201007387 */ /* 0x000fe80000100a00 */
[----:B------:R-:W0:Y:S01]  /*31ca0*/  LDS.128 R16, [R25] ;  /* 0x0000000019107984 */ /* 0x000e220000000c00 */
[----:B------:R-:W-:Y:S01]  /*31cb0*/  LOP3.LUT R23, R2, 0x60, RZ, 0x3c, !PT ;  /* 0x0000006002177812 */ /* 0x000fe200078e3cff */
[----:B-1----:R-:W-:Y:S01]  /*31cc0*/  IMAD.MOV.U32 R14, RZ, RZ, R12 ;  /* 0x000000ffff0e7224 */ /* 0x002fe200078e000c */
[----:B------:R-:W-:Y:S02]  /*31cd0*/  IADD3 R0, R28, 0x7b, RZ ;  /* 0x0000007b1c007810 */ /* 0x000fe40007ffe0ff */
[----:B------:R-:W-:Y:S02]  /*31ce0*/  IADD3 R4, R7, c[0x0][0x198], RZ ;  /* 0x0000660007047a10 */ /* 0x000fe40007ffe0ff */
[----:B------:R-:W-:-:S02]  /*31cf0*/  ISETP.LT.AND P2, PT, R0, c[0x0][0x17c], !P0 ;  /* 0x00005f0000007a0c */ /* 0x000fc40004741270 */
[----:B------:R-:W-:Y:S02]  /*31d00*/  IADD3 R0, R28, 0x7c, RZ ;  /* 0x0000007c1c007810 */ /* 0x000fe40007ffe0ff */
[CC--:B------:R-:W-:Y:S02]  /*31d10*/  LEA R6, P6, R4.reuse, R20.reuse, 0x1 ;  /* 0x0000001404067211 */ /* 0x0c0fe400078c08ff */
[----:B------:R-:W-:Y:S02]  /*31d20*/  IADD3 R5, R4, c[0x0][0x198], RZ ;  /* 0x0000660004057a10 */ /* 0x000fe40007ffe0ff */
[----:B------:R-:W-:Y:S02]  /*31d30*/  ISETP.LT.AND P1, PT, R0, c[0x0][0x17c], !P0 ;  /* 0x00005f0000007a0c */ /* 0x000fe40004721270 */
[----:B------:R-:W-:Y:S02]  /*31d40*/  LEA.HI.X.SX32 R7, R4, R3, 0x1, P6 ;  /* 0x0000000304077211 */ /* 0x000fe400030f0eff */
[----:B------:R-:W-:-:S02]  /*31d50*/  LEA R8, P6, R5, R20, 0x1 ;  /* 0x0000001405087211 */ /* 0x000fc400078c08ff */
[----:B------:R-:W-:Y:S02]  /*31d60*/  IADD3 R0, R28, 0x7d, RZ ;  /* 0x0000007d1c007810 */ /* 0x000fe40007ffe0ff */
[----:B------:R-:W-:Y:S01]  /*31d70*/  LEA.HI.X.SX32 R9, R5, R3, 0x1, P6 ;  /* 0x0000000305097211 */ /* 0x000fe200030f0eff */
[----:B0-----:R-:W-:Y:S01]  /*31d80*/  STL [R1+0x34], R17 ;  /* 0x0000341101007387 */ /* 0x001fe20000100800 */
[----:B------:R-:W-:-:S03]  /*31d90*/  IMAD.MOV.U32 R12, RZ, RZ, R16 ;  /* 0x000000ffff0c7224 */ /* 0x000fc600078e0010 */
[----:B------:R-:W-:Y:S04]  /*31da0*/  STL.64 [R1+0x38], R18 ;  /* 0x0000381201007387 */ /* 0x000fe80000100a00 */
[----:B------:R-:W0:Y:S01]  /*31db0*/  LDS.128 R16, [R23] ;  /* 0x0000000017107984 */ /* 0x000e220000000c00 */
[----:B------:R-:W-:Y:S02]  /*31dc0*/  ISETP.LT.AND P5, PT, R0, c[0x0][0x17c], !P0 ;  /* 0x00005f0000007a0c */ /* 0x000fe400047a1270 */
[----:B------:R-:W-:Y:S02]  /*31dd0*/  IADD3 R5, R5, c[0x0][0x198], RZ ;  /* 0x0000660005057a10 */ /* 0x000fe40007ffe0ff */
[----:B------:R-:W-:Y:S02]  /*31de0*/  IADD3 R0, R28, 0x7e, RZ ;  /* 0x0000007e1c007810 */ /* 0x000fe40007ffe0ff */
[C---:B------:R-:W-:Y:S01]  /*31df0*/  LEA R4, P6, R5.reuse, R20, 0x1 ;  /* 0x0000001405047211 */ /* 0x040fe200078c08ff */
[----:B------:R1:W-:Y:S01]  /*31e00*/  @P2 STG.E.U16 [R6.64], R11 ;  /* 0x0000000b06002986 */ /* 0x0003e2000c101506 */
[----:B------:R-:W-:-:S02]  /*31e10*/  IADD3 R10, R5, c[0x0][0x198], RZ ;  /* 0x00006600050a7a10 */ /* 0x000fc40007ffe0ff */
[----:B------:R-:W-:Y:S01]  /*31e20*/  ISETP.LT.AND P4, PT, R0, c[0x0][0x17c], !P0 ;  /* 0x00005f0000007a0c */ /* 0x000fe20004781270 */
[----:B------:R2:W-:Y:S01]  /*31e30*/  @P1 STG.E.U16 [R8.64], R26 ;  /* 0x0000001a08001986 */ /* 0x0005e2000c101506 */
[----:B------:R-:W-:Y:S02]  /*31e40*/  IADD3 R0, R28, 0x7f, RZ ;  /* 0x0000007f1c007810 */ /* 0x000fe40007ffe0ff */
[----:B------:R-:W-:Y:S02]  /*31e50*/  LEA.HI.X.SX32 R5, R5, R3, 0x1, P6 ;  /* 0x0000000305057211 */ /* 0x000fe400030f0eff */
[----:B------:R-:W-:Y:S02]  /*31e60*/  ISETP.LT.AND P3, PT, R0, c[0x0][0x17c], !P0 ;  /* 0x00005f0000007a0c */ /* 0x000fe40004761270 */
[C---:B-1----:R-:W-:Y:S02]  /*31e70*/  LEA R6, P6, R10.reuse, R20, 0x1 ;  /* 0x000000140a067211 */ /* 0x042fe400078c08ff */
[----:B------:R-:W-:-:S02]  /*31e80*/  IADD3 R11, R10, c[0x0][0x198], RZ ;  /* 0x000066000a0b7a10 */ /* 0x000fc40007ffe0ff */
[----:B--2---:R-:W-:Y:S02]  /*31e90*/  PRMT R9, R26, 0x7632, R9 ;  /* 0x000076321a097816 */ /* 0x004fe40000000009 */
[----:B------:R-:W-:-:S03]  /*31ea0*/  LEA.HI.X.SX32 R7, R10, R3, 0x1, P6 ;  /* 0x000000030a077211 */ /* 0x000fc600030f0eff */
[----:B------:R1:W-:Y:S01]  /*31eb0*/  @P5 STG.E.U16 [R4.64], R9 ;  /* 0x0000000904005986 */ /* 0x0003e2000c101506 */
[C---:B------:R-:W-:Y:S02]  /*31ec0*/  IADD3 R8, R11.reuse, c[0x0][0x198], RZ ;  /* 0x000066000b087a10 */ /* 0x040fe40007ffe0ff */
[----:B------:R-:W-:Y:S02]  /*31ed0*/  IADD3 R0, R28, 0x80, RZ ;  /* 0x000000801c007810 */ /* 0x000fe40007ffe0ff */
[----:B-1----:R-:W-:-:S04]  /*31ee0*/  LEA R4, P6, R11, R20, 0x1 ;  /* 0x000000140b047211 */ /* 0x002fc800078c08ff */
[----:B------:R-:W-:Y:S01]  /*31ef0*/  LEA.HI.X.SX32 R5, R11, R3, 0x1, P6 ;  /* 0x000000030b057211 */ /* 0x000fe200030f0eff */
[----:B0-----:R-:W-:Y:S01]  /*31f00*/  STL [R1+0x84], R17 ;  /* 0x0000841101007387 */ /* 0x001fe20000100800 */
[----:B------:R-:W-:-:S03]  /*31f10*/  ISETP.LT.AND P2, PT, R0, c[0x0][0x17c], !P0 ;  /* 0x00005f0000007a0c */ /* 0x000fc60004741270 */
[----:B------:R-:W-:Y:S01]  /*31f20*/  STL.64 [R1+0x88], R18 ;  /* 0x0000881201007387 */ /* 0x000fe20000100a00 */
[----:B------:R-:W-:-:S04]  /*31f30*/  IADD3 R0, R28, 0x81, RZ ;  /* 0x000000811c007810 */ /* 0x000fc80007ffe0ff */
[----:B------:R-:W-:Y:S02]  /*31f40*/  ISETP.LT.AND P1, PT, R0, c[0x0][0x17c], !P0 ;  /* 0x00005f0000007a0c */ /* 0x000fe40004721270 */
[----:B------:R-:W-:-:S04]  /*31f50*/  IADD3 R0, R28, 0x82, RZ ;  /* 0x000000821c007810 */ /* 0x000fc80007ffe0ff */
[----:B------:R-:W-:Y:S02]  /*31f60*/  ISETP.LT.AND P5, PT, R0, c[0x0][0x17c], !P0 ;  /* 0x00005f0000007a0c */ /* 0x000fe400047a1270 */
[----:B------:R-:W-:Y:S02]  /*31f70*/  IADD3 R0, R28, 0x83, RZ ;  /* 0x000000831c007810 */ /* 0x000fe40007ffe0ff */
[----:B------:R-:W-:Y:S02]  /*31f80*/  PRMT R9, R14, 0x7632, R9 ;  /* 0x000076320e097816 */ /* 0x000fe40000000009 */
[----:B------:R-:W-:Y:S02]  /*31f90*/  IADD3 R10, R28, 0x86, RZ ;  /* 0x000000861c0a7810 */ /* 0x000fe40007ffe0ff */
[----:B---3--:R-:W-:Y:S01]  /*31fa0*/  PRMT R11, R27, 0x7632, R11 ;  /* 0x000076321b0b7816 */ /* 0x008fe2000000000b */
[----:B------:R-:W-:Y:S04]  /*31fb0*/  @P4 STG.E.U16 [R6.64], R27 ;  /* 0x0000001b06004986 */ /* 0x000fe8000c101506 */
[----:B------:R0:W-:Y:S02]  /*31fc0*/  @P3 STG.E.U16 [R4.64], R11 ;  /* 0x0000000b04003986 */ /* 0x0001e4000c101506 */
[----:B0-----:R-:W-:-:S02]  /*31fd0*/  IMAD.MOV.U32 R11, RZ, RZ, R16 ;  /* 0x000000ffff0b7224 */ /* 0x001fc400078e0010 */
[----:B------:R-:W0:Y:S01]  /*31fe0*/  LDS.128 R16, [R2+0x800] ;  /* 0x0008000002107984 */ /* 0x000e220000000c00 */
[----:B------:R-:W-:Y:S02]  /*31ff0*/  ISETP.LT.AND P4, PT, R0, c[0x0][0x17c], !P0 ;  /* 0x00005f0000007a0c */ /* 0x000fe40004781270 */
[----:B------:R-:W-:Y:S02]  /*32000*/  LEA R6, P6, R8, R20, 0x1 ;  /* 0x0000001408067211 */ /* 0x000fe400078c08ff */
[----:B------:R-:W-:Y:S02]  /*32010*/  IADD3 R0, R28, 0x84, RZ ;  /* 0x000000841c007810 */ /* 0x000fe40007ffe0ff */
[----:B------:R-:W-:Y:S02]  /*32020*/  LEA.HI.X.SX32 R7, R8, R3, 0x1, P6 ;  /* 0x0000000308077211 */ /* 0x000fe400030f0eff */
[----:B------:R-:W-:Y:S02]  /*32030*/  ISETP.LT.AND P3, PT, R0, c[0x0][0x17c], !P0 ;  /* 0x00005f0000007a0c */ /* 0x000fe40004761270 */
[----:B------:R-:W-:-:S02]  /*32040*/  IADD3 R8, R8, c[0x0][0x198], RZ ;  /* 0x0000660008087a10 */ /* 0x000fc40007ffe0ff */
[----:B------:R-:W-:Y:S01]  /*32050*/  IADD3 R0, R28, 0x85, RZ ;  /* 0x000000851c007810 */ /* 0x000fe20007ffe0ff */
[----:B------:R1:W-:Y:S03]  /*32060*/  @P2 STG.E.U16 [R6.64], R14 ;  /* 0x0000000e06002986 */ /* 0x0003e6000c101506 */
[----:B------:R-:W-:Y:S02]  /*32070*/  ISETP.LT.AND P2, PT, R0, c[0x0][0x17c], !P0 ;  /* 0x00005f0000007a0c */ /* 0x000fe40004741270 */
[C---:B------:R-:W-:Y:S02]  /*32080*/  IADD3 R0, R8.reuse, c[0x0][0x198], RZ ;  /* 0x0000660008007a10 */ /* 0x040fe40007ffe0ff */
[----:B-1----:R-:W-:-:S04]  /*32090*/  LEA R6, P6, R8, R20, 0x1 ;  /* 0x0000001408067211 */ /* 0x002fc800078c08ff */
[-C--:B------:R-:W-:Y:S02]  /*320a0*/  LEA.HI.X.SX32 R7, R8, R3.reuse, 0x1, P6 ;  /* 0x0000000308077211 */ /* 0x080fe400030f0eff */
[CC--:B------:R-:W-:Y:S02]  /*320b0*/  LEA R4, P6, R0.reuse, R20.reuse, 0x1 ;  /* 0x0000001400047211 */ /* 0x0c0fe400078c08ff */
[C---:B------:R-:W-:Y:S01]  /*320c0*/  IADD3 R8, R0.reuse, c[0x0][0x198], RZ ;  /* 0x0000660000087a10 */ /* 0x040fe20007ffe0ff */
[----:B------:R1:W-:Y:S01]  /*320d0*/  @P1 STG.E.U16 [R6.64], R9 ;  /* 0x0000000906001986 */ /* 0x0003e2000c101506 */
[----:B------:R-:W-:Y:S02]  /*320e0*/  LEA.HI.X.SX32 R5, R0, R3, 0x1, P6 ;  /* 0x0000000300057211 */ /* 0x000fe400030f0eff */
[C---:B------:R-:W-:Y:S01]  /*320f0*/  IADD3 R0, R8.reuse, c[0x0][0x198], RZ ;  /* 0x0000660008007a10 */ /* 0x040fe20007ffe0ff */
[----:B0-----:R-:W-:Y:S01]  /*32100*/  STL [R1+0xb4], R17 ;  /* 0x0000b41101007387 */ /* 0x001fe20000100800 */
[----:B-1----:R-:W-:-:S03]  /*32110*/  LEA R6, P6, R8, R20, 0x1 ;  /* 0x0000001408067211 */ /* 0x002fc600078c08ff */
[----:B------:R0:W-:Y:S01]  /*32120*/  @P5 STG.E.U16 [R4.64], R13 ;  /* 0x0000000d04005986 */ /* 0x0001e2000c101506 */
[----:B------:R-:W-:-:S03]  /*32130*/  LEA.HI.X.SX32 R7, R8, R3, 0x1, P6 ;  /* 0x0000000308077211 */ /* 0x000fc600030f0eff */
[----:B------:R-:W-:Y:S01]  /*32140*/  STL.64 [R1+0xb8], R18 ;  /* 0x0000b81201007387 */ /* 0x000fe20000100a00 */
[----:B------:R-:W-:Y:S01]  /*32150*/  PRMT R8, R13, 0x7632, R8 ;  /* 0x000076320d087816 */ /* 0x000fe20000000008 */
[----:B0-----:R-:W-:Y:S02]  /*32160*/  IMAD.MOV.U32 R13, RZ, RZ, R16 ;  /* 0x000000ffff0d7224 */ /* 0x001fe400078e0010 */
[----:B------:R-:W0:Y:S01]  /*32170*/  LDS.128 R16, [R29+0x800] ;  /* 0x000800001d107984 */ /* 0x000e220000000c00 */
[----:B------:R-:W-:Y:S02]  /*32180*/  LEA R4, P6, R0, R20, 0x1 ;  /* 0x0000001400047211 */ /* 0x000fe400078c08ff */
[----:B------:R-:W-:Y:S02]  /*32190*/  IADD3 R9, R28, 0x88, RZ ;  /* 0x000000881c097810 */ /* 0x000fe40007ffe0ff */
[----:B------:R-:W-:Y:S01]  /*321a0*/  LEA.HI.X.SX32 R5, R0, R3, 0x1, P6 ;  /* 0x0000000300057211 */ /* 0x000fe200030f0eff */
[----:B------:R1:W-:Y:S01]  /*321b0*/  @P4 STG.E.U16 [R6.64], R8 ;  /* 0x0000000806004986 */ /* 0x0003e2000c101506 */
[----:B------:R-:W-:-:S02]  /*321c0*/  ISETP.LT.AND P4, PT, R9, c[0x0][0x17c], !P0 ;  /* 0x00005f0009007a0c */ /* 0x000fc40004781270 */
[----:B------:R-:W-:Y:S01]  /*321d0*/  PRMT R9, R12, 0x7632, R9 ;  /* 0x000076320c097816 */ /* 0x000fe20000000009 */
[----:B------:R2:W-:Y:S01]  /*321e0*/  @P3 STG.E.U16 [R4.64], R12 ;  /* 0x0000000c04003986 */ /* 0x0005e2000c101506 */
[----:B------:R-:W-:Y:S02]  /*321f0*/  ISETP.LT.AND P1, PT, R10, c[0x0][0x17c], !P0 ;  /* 0x00005f000a007a0c */ /* 0x000fe40004721270 */
[----:B-1----:R-:W-:Y:S01]  /*32200*/  IADD3 R7, R0, c[0x0][0x198], RZ ;  /* 0x0000660000077a10 */ /* 0x002fe20007ffe0ff */
[----:B0-----:R-:W-:Y:S01]  /*32210*/  STL [R1+0xa4], R17 ;  /* 0x0000a41101007387 */ /* 0x001fe20000100800 */
[----:B--2---:R-:W-:-:S03]  /*32220*/  IMAD.MOV.U32 R12, RZ, RZ, R16 ;  /* 0x000000ffff0c7224 */ /* 0x004fc600078e0010 */
[----:B------:R-:W-:Y:S04]  /*32230*/  STL.64 [R1+0xa8], R18 ;  /* 0x0000a81201007387 */ /* 0x000fe80000100a00 */
[----:B------:R-:W0:Y:S01]  /*32240*/  LDS.128 R16, [R25+0x800] ;  /* 0x0008000019107984 */ /* 0x000e220000000c00 */
[----:B------:R-:W-:Y:S02]  /*32250*/  IADD3 R0, R28, 0x89, RZ ;  /* 0x000000891c007810 */ /* 0x000fe40007ffe0ff */
[C---:B------:R-:W-:Y:S02]  /*32260*/  LEA R6, P6, R7.reuse, R20, 0x1 ;  /* 0x0000001407067211 */ /* 0x040fe400078c08ff */
[----:B------:R-:W-:Y:S02]  /*32270*/  ISETP.LT.AND P3, PT, R0, c[0x0][0x17c], !P0 ;  /* 0x00005f0000007a0c */ /* 0x000fe40004761270 */
[----:B------:R-:W-:-:S02]  /*32280*/  IADD3 R0, R7, c[0x0][0x198], RZ ;  /* 0x0000660007007a10 */ /* 0x000fc40007ffe0ff */
[-C--:B------:R-:W-:Y:S02]  /*32290*/  LEA.HI.X.SX32 R7, R7, R3.reuse, 0x1, P6 ;  /* 0x0000000307077211 */ /* 0x080fe400030f0eff */
[C---:B------:R-:W-:Y:S02]  /*322a0*/  LEA R4, P6, R0.reuse, R20, 0x1 ;  /* 0x0000001400047211 */ /* 0x040fe400078c08ff */
[C---:B------:R-:W-:Y:S01]  /*322b0*/  IADD3 R8, R0.reuse, c[0x0][0x198], RZ ;  /* 0x0000660000087a10 */ /* 0x040fe20007ffe0ff */
[----:B------:R1:W-:Y:S01]  /*322c0*/  @P2 STG.E.U16 [R6.64], R9 ;  /* 0x0000000906002986 */ /* 0x0003e2000c101506 */
[----:B------:R-:W-:Y:S02]  /*322d0*/  LEA.HI.X.SX32 R5, R0, R3, 0x1, P6 ;  /* 0x0000000300057211 */ /* 0x000fe400030f0eff */
[----:B------:R-:W-:-:S03]  /*322e0*/  IADD3 R0, R8, c[0x0][0x198], RZ ;  /* 0x0000660008007a10 */ /* 0x000fc60007ffe0ff */
[----:B------:R2:W-:Y:S01]  /*322f0*/  @P1 STG.E.U16 [R4.64], R11 ;  /* 0x0000000b04001986 */ /* 0x0005e2000c101506 */
[----:B-1----:R-:W-:Y:S02]  /*32300*/  IADD3 R7, R28, 0x8b, RZ ;  /* 0x0000008b1c077810 */ /* 0x002fe40007ffe0ff */
[C---:B------:R-:W-:Y:S02]  /*32310*/  LEA R6, P6, R8.reuse, R20, 0x1 ;  /* 0x0000001408067211 */ /* 0x040fe400078c08ff */
[----:B------:R-:W-:Y:S02]  /*32320*/  ISETP.LT.AND P1, PT, R7, c[0x0][0x17c], !P0 ;  /* 0x00005f0007007a0c */ /* 0x000fe40004721270 */
[----:B------:R-:W-:Y:S02]  /*32330*/  LEA.HI.X.SX32 R7, R8, R3, 0x1, P6 ;  /* 0x0000000308077211 */ /* 0x000fe400030f0eff */
[----:B------:R-:W-:Y:S01]  /*32340*/  PRMT R8, R11, 0x7632, R8 ;  /* 0x000076320b087816 */ /* 0x000fe20000000008 */
[----:B0-----:R-:W-:Y:S01]  /*32350*/  STL [R1+0x94], R17 ;  /* 0x0000941101007387 */ /* 0x001fe20000100800 */
[----:B--2---:R-:W-:-:S03]  /*32360*/  IMAD.MOV.U32 R11, RZ, RZ, R16 ;  /* 0x000000ffff0b7224 */ /* 0x004fc600078e0010 */
[----:B------:R-:W-:Y:S04]  /*32370*/  STL.64 [R1+0x98], R18 ;  /* 0x0000981201007387 */ /* 0x000fe80000100a00 */
[----:B------:R-:W0:Y:S01]  /*32380*/  LDS.128 R16, [R23+0x800] ;  /* 0x0008000017107984 */ /* 0x000e220000000c00 */
[----:B------:R-:W-:-:S04]  /*32390*/  IADD3 R10, R28, 0x87, RZ ;  /* 0x000000871c0a7810 */ /* 0x000fc80007ffe0ff */
[----:B------:R-:W-:Y:S02]  /*323a0*/  ISETP.LT.AND P5, PT, R10, c[0x0][0x17c], !P0 ;  /* 0x00005f000a007a0c */ /* 0x000fe400047a1270 */
[----:B------:R-:W-:Y:S02]  /*323b0*/  LEA R4, P6, R0, R20, 0x1 ;  /* 0x0000001400047211 */ /* 0x000fe400078c08ff */
[----:B------:R-:W-:Y:S02]  /*323c0*/  IADD3 R9, R28, 0x8c, RZ ;  /* 0x0000008c1c097810 */ /* 0x000fe40007ffe0ff */
[----:B------:R-:W-:Y:S02]  /*323d0*/  LEA.HI.X.SX32 R5, R0, R3, 0x1, P6 ;  /* 0x0000000300057211 */ /* 0x000fe400030f0eff */
[----:B------:R-:W-:-:S05]  /*323e0*/  IADD3 R10, R28, 0x8a, RZ ;  /* 0x0000008a1c0a7810 */ /* 0x000fca0007ffe0ff */
[----:B------:R1:W-:Y:S01]  /*323f0*/  @P5 STG.E.U16 [R6.64], R8 ;  /* 0x0000000806005986 */ /* 0x0003e2000c101506 */
[----:B------:R-:W-:Y:S02]  /*32400*/  ISETP.LT.AND P5, PT, R9, c[0x0][0x17c], !P0 ;  /* 0x00005f0009007a0c */ /* 0x000fe400047a1270 */
[----:B------:R-:W-:Y:S01]  /*32410*/  PRMT R9, R13, 0x7632, R9 ;  /* 0x000076320d097816 */ /* 0x000fe20000000009 */
[----:B------:R2:W-:Y:S01]  /*32420*/  @P4 STG.E.U16 [R4.64], R13 ;  /* 0x0000000d04004986 */ /* 0x0005e2000c101506 */
[----:B------:R-:W-:Y:S02]  /*32430*/  ISETP.LT.AND P2, PT, R10, c[0x0][0x17c], !P0 ;  /* 0x00005f000a007a0c */ /* 0x000fe40004741270 */
[----:B-1----:R-:W-:Y:S02]  /*32440*/  IADD3 R7, R0, c[0x0][0x198], RZ ;  /* 0x0000660000077a10 */ /* 0x002fe40007ffe0ff */
[----:B------:R-:W-:Y:S02]  /*32450*/  IADD3 R0, R28, 0x8d, RZ ;  /* 0x0000008d1c007810 */ /* 0x000fe40007ffe0ff */
[----:B------:R-:W-:-:S02]  /*32460*/  LEA R6, P6, R7, R20, 0x1 ;  /* 0x0000001407067211 */ /* 0x000fc400078c08ff */
[----:B------:R-:W-:Y:S01]  /*32470*/  ISETP.LT.AND P4, PT, R0, c[0x0][0x17c], !P0 ;  /* 0x00005f0000007a0c */ /* 0x000fe20004781270 */
[----:B0-----:R-:W-:Y:S01]  /*32480*/  STL [R1+0x14], R17 ;  /* 0x0000141101007387 */ /* 0x001fe20000100800 */
[----:B--2---:R-:W-:Y:S01]  /*32490*/  IMAD.MOV.U32 R13, RZ, RZ, R16 ;  /* 0x000000ffff0d7224 */ /* 0x004fe200078e0010 */
[C---:B------:R-:W-:Y:S02]  /*324a0*/  IADD3 R0, R7.reuse, c[0x0][0x198], RZ ;  /* 0x0000660007007a10 */ /* 0x040fe40007ffe0ff */
[----:B------:R-:W-:Y:S04]  /*324b0*/  STL.64 [R1+0x18], R18 ;  /* 0x0000181201007387 */ /* 0x000fe80000100a00 */
[----:B------:R-:W0:Y:S01]  /*324c0*/  LDS.128 R16, [R2+0x1000] ;  /* 0x0010000002107984 */ /* 0x000e220000000c00 */
[----:B------:R-:W-:-:S02]  /*324d0*/  LEA.HI.X.SX32 R7, R7, R3, 0x1, P6 ;  /* 0x0000000307077211 */ /* 0x000fc400030f0eff */
[C---:B------:R-:W-:Y:S02]  /*324e0*/  LEA R4, P6, R0.reuse, R20, 0x1 ;  /* 0x0000001400047211 */ /* 0x040fe400078c08ff */
[C---:B------:R-:W-:Y:S01]  /*324f0*/  IADD3 R8, R0.reuse, c[0x0][0x198], RZ ;  /* 0x0000660000087a10 */ /* 0x040fe20007ffe0ff */
[----:B------:R1:W-:Y:S01]  /*32500*/  @P3 STG.E.U16 [R6.64], R9 ;  /* 0x0000000906003986 */ /* 0x0003e2000c101506 */
[----:B------:R-:W-:Y:S02]  /*32510*/  LEA.HI.X.SX32 R5, R0, R3, 0x1, P6 ;  /* 0x0000000300057211 */ /* 0x000fe400030f0eff */
[----:B------:R-:W-:-:S03]  /*32520*/  IADD3 R0, R8, c[0x0][0x198], RZ ;  /* 0x0000660008007a10 */ /* 0x000fc60007ffe0ff */
[----:B------:R2:W-:Y:S01]  /*32530*/  @P2 STG.E.U16 [R4.64], R12 ;  /* 0x0000000c04002986 */ /* 0x0005e2000c101506 */
[----:B-1----:R-:W-:Y:S02]  /*32540*/  IADD3 R7, R28, 0x8f, RZ ;  /* 0x0000008f1c077810 */ /* 0x002fe40007ffe0ff */
[CC--:B------:R-:W-:Y:S02]  /*32550*/  LEA R6, P6, R8.reuse, R20.reuse, 0x1 ;  /* 0x0000001408067211 */ /* 0x0c0fe400078c08ff */
[----:B------:R-:W-:Y:S02]  /*32560*/  ISETP.LT.AND P2, PT, R7, c[0x0][0x17c], !P0 ;  /* 0x00005f0007007a0c */ /* 0x000fe40004741270 */
[----:B------:R-:W-:Y:S02]  /*32570*/  LEA.HI.X.SX32 R7, R8, R3, 0x1, P6 ;  /* 0x0000000308077211 */ /* 0x000fe400030f0eff */
[----:B------:R-:W-:Y:S02]  /*32580*/  PRMT R8, R12, 0x7632, R8 ;  /* 0x000076320c087816 */ /* 0x000fe40000000008 */
[----:B--2---:R-:W-:-:S03]  /*32590*/  LEA R4, P6, R0, R20, 0x1 ;  /* 0x0000001400047211 */ /* 0x004fc600078c08ff */
[----:B------:R1:W-:Y:S01]  /*325a0*/  @P1 STG.E.U16 [R6.64], R8 ;  /* 0x0000000806001986 */ /* 0x0003e2000c101506 */
[----:B------:R-:W-:Y:S02]  /*325b0*/  LEA.HI.X.SX32 R5, R0, R3, 0x1, P6 ;  /* 0x0000000300057211 */ /* 0x000fe400030f0eff */
[C---:B------:R-:W-:Y:S02]  /*325c0*/  IADD3 R10, R28.reuse, 0x8e, RZ ;  /* 0x0000008e1c0a7810 */ /* 0x040fe40007ffe0ff */
[----:B------:R-:W-:Y:S01]  /*325d0*/  IADD3 R9, R28, 0x90, RZ ;  /* 0x000000901c097810 */ /* 0x000fe20007ffe0ff */
[----:B------:R2:W-:Y:S01]  /*325e0*/  @P5 STG.E.U16 [R4.64], R11 ;  /* 0x0000000b04005986 */ /* 0x0005e2000c101506 */
[----:B-1----:R-:W-:Y:S02]  /*325f0*/  IADD3 R6, R0, c[0x0][0x198], RZ ;  /* 0x0000660000067a10 */ /* 0x002fe40007ffe0ff */
[----:B------:R-:W-:Y:S02]  /*32600*/  IADD3 R0, R28, 0x91, RZ ;  /* 0x000000911c007810 */ /* 0x000fe40007ffe0ff */
[----:B------:R-:W-:-:S02]  /*32610*/  ISETP.LT.AND P3, PT, R10, c[0x0][0x17c], !P0 ;  /* 0x00005f000a007a0c */ /* 0x000fc40004761270 */
[----:B--2---:R-:W-:Y:S02]  /*32620*/  LEA R4, P6, R6, R20, 0x1 ;  /* 0x0000001406047211 */ /* 0x004fe400078c08ff */
[----:B------:R-:W-:Y:S02]  /*32630*/  ISETP.LT.AND P5, PT, R0, c[0x0][0x17c], !P0 ;  /* 0x00005f0000007a0c */ /* 0x000fe400047a1270 */
[C---:B------:R-:W-:Y:S02]  /*32640*/  IADD3 R0, R6.reuse, c[0x0][0x198], RZ ;  /* 0x0000660006007a10 */ /* 0x040fe40007ffe0ff */
[----:B------:R-:W-:Y:S02]  /*32650*/  ISETP.LT.AND P1, PT, R9, c[0x0][0x17c], !P0 ;  /* 0x00005f0009007a0c */ /* 0x000fe40004721270 */
[----:B------:R-:W-:Y:S02]  /*32660*/  LEA.HI.X.SX32 R5, R6, R3, 0x1, P6 ;  /* 0x0000000306057211 */ /* 0x000fe400030f0eff */
[----:B------:R-:W-:-:S02]  /*32670*/  PRMT R9, R11, 0x7632, R9 ;  /* 0x000076320b097816 */ /* 0x000fc40000000009 */
[C---:B------:R-:W-:Y:S02]  /*32680*/  LEA R6, P6, R0.reuse, R20, 0x1 ;  /* 0x0000001400067211 */ /* 0x040fe400078c08ff */
[C---:B------:R-:W-:Y:S01]  /*32690*/  IADD3 R8, R0.reuse, c[0x0][0x198], RZ ;  /* 0x0000660000087a10 */ /* 0x040fe20007ffe0ff */
[----:B------:R1:W-:Y:S01]  /*326a0*/  @P4 STG.E.U16 [R4.64], R9 ;  /* 0x0000000904004986 */ /* 0x0003e2000c101506 */
[----:B------:R-:W-:Y:S01]  /*326b0*/  LEA.HI.X.SX32 R7, R0, R3, 0x1, P6 ;  /* 0x0000000300077211 */ /* 0x000fe200030f0eff */
[----:B0-----:R-:W-:Y:S02]  /*326c0*/  IMAD.MOV.U32 R12, RZ, RZ, R16 ;  /* 0x000000ffff0c7224 */ /* 0x001fe400078e0010 */
[----:B------:R-:W-:Y:S01]  /*326d0*/  STL [R1+0x74], R17 ;  /* 0x0000741101007387 */ /* 0x000fe20000100800 */
[----:B------:R-:W-:-:S03]  /*326e0*/  IADD3 R0, R8, c[0x0][0x198], RZ ;  /* 0x0000660008007a10 */ /* 0x000fc60007ffe0ff */
[----:B------:R-:W-:Y:S01]  /*326f0*/  STL.64 [R1+0x78], R18 ;  /* 0x0000781201007387 */ /* 0x000fe20000100a00 */
[----:B-1----:R-:W-:Y:S02]  /*32700*/  IADD3 R5, R28, 0x93, RZ ;  /* 0x000000931c057810 */ /* 0x002fe40007ffe0ff */
[C---:B------:R-:W-:Y:S01]  /*32710*/  LEA R4, P6, R8.reuse, R20, 0x1 ;  /* 0x0000001408047211 */ /* 0x040fe200078c08ff */
[----:B------:R-:W-:Y:S01]  /*32720*/  @P3 STG.E.U16 [R6.64], R13 ;  /* 0x0000000d06003986 */ /* 0x000fe2000c101506 */
[----:B------:R-:W-:Y:S02]  /*32730*/  ISETP.LT.AND P3, PT, R5, c[0x0][0x17c], !P0 ;  /* 0x00005f0005007a0c */ /* 0x000fe40004761270 */
[----:B------:R-:W-:Y:S01]  /*32740*/  LEA.HI.X.SX32 R5, R8, R3, 0x1, P6 ;  /* 0x0000000308057211 */ /* 0x000fe200030f0eff */
[----:B------:R-:W0:Y:S01]  /*32750*/  LDS.128 R16, [R29+0x1000] ;  /* 0x001000001d107984 */ /* 0x000e220000000c00 */
[----:B------:R-:W-:-:S03]  /*32760*/  PRMT R8, R13, 0x7632, R8 ;  /* 0x000076320d087816 */ /* 0x000fc60000000008 */
[----:B------:R-:W-:Y:S04]  /*32770*/  STL [R1+0xce8], R12 ;  /* 0x000ce80c01007387 */ /* 0x000fe80000100800 */
[----:B------:R-:W1:Y:S04]  /*32780*/  LDS.128 R12, [R25+0x1000] ;  /* 0x00100000190c7984 */ /* 0x000e680000000c00 */
[----:B0-----:R1:W-:Y:S01]  /*32790*/  STL [R1+0x44], R17 ;  /* 0x0000441101007387 */ /* 0x0013e20000100800 */
[----:B------:R-:W-:-:S03]  /*327a0*/  IMAD.MOV.U32 R11, RZ, RZ, R16 ;  /* 0x000000ffff0b7224 */ /* 0x000fc600078e0010 */
[----:B------:R-:W-:Y:S04]  /*327b0*/  STL.64 [R1+0x48], R18 ;  /* 0x0000481201007387 */ /* 0x000fe80000100a00 */
[----:B------:R-:W2:Y:S01]  /*327c0*/  LDL.LU R16, [R1+0xcec] ;  /* 0x000cec0001107983 */ /* 0x000ea20000300800 */
[----:B-1----:R-:W-:-:S03]  /*327d0*/  IMAD.MOV.U32 R17, RZ, RZ, R12 ;  /* 0x000000ffff117224 */ /* 0x002fc600078e000c */
[----:B------:R-:W-:Y:S04]  /*327e0*/  STL [R1+0x24], R13 ;  /* 0x0000240d01007387 */ /* 0x000fe80000100800 */
[----:B------:R-:W-:Y:S04]  /*327f0*/  STL [R1+0x28], R14 ;  /* 0x0000280e01007387 */ /* 0x000fe80000100800 */
[----:B------:R-:W3:Y:S01]  /*32800*/  LDL.LU R12, [R1+0xce8] ;  /* 0x000ce800010c7983 */ /* 0x000ee20000300800 */
[----:B------:R-:W-:-:S04]  /*32810*/  LEA R6, P6, R0, R20, 0x1 ;  /* 0x0000001400067211 */ /* 0x000fc800078c08ff */
[----:B------:R-:W-:Y:S01]  /*32820*/  LEA.HI.X.SX32 R7, R0, R3, 0x1, P6 ;  /* 0x0000000300077211 */ /* 0x000fe200030f0eff */
[----:B------:R0:W-:Y:S01]  /*32830*/  @P2 STG.E.U16 [R4.64], R8 ;  /* 0x0000000804002986 */ /* 0x0001e2000c101506 */
[----:B------:R-:W-:-:S03]  /*32840*/  IMAD.MOV.U32 R27, RZ, RZ, R15 ;  /* 0x000000ffff1b7224 */ /* 0x000fc600078e000f */
[----:B---3--:R-:W-:Y:S01]  /*32850*/  @P1 STG.E.U16 [R6.64], R12 ;  /* 0x0000000c06001986 */ /* 0x008fe2000c101506 */
[----:B0-----:R-:W-:-:S03]  /*32860*/  PRMT R8, R12, 0x7632, R8 ;  /* 0x000076320c087816 */ /* 0x001fc60000000008 */
[----:B------:R-:W0:Y:S04]  /*32870*/  LDS.128 R12, [R23+0x1000] ;  /* 0x00100000170c7984 */ /* 0x000e280000000c00 */
[----:B0-----:R-:W-:Y:S01]  /*32880*/  STL [R1+0x4], R13 ;  /* 0x0000040d01007387 */ /* 0x001fe20000100800 */
[----:B------:R-:W-:-:S03]  /*32890*/  IMAD.MOV.U32 R22, RZ, RZ, R12 ;  /* 0x000000ffff167224 */ /* 0x000fc600078e000c */
[----:B------:R-:W-:Y:S04]  /*328a0*/  STL [R1+0x8], R14 ;  /* 0x0000080e01007387 */ /* 0x000fe80000100800 */
[----:B------:R-:W3:Y:S01]  /*328b0*/  LDL.LU R12, [R1+0xce4] ;  /* 0x000ce400010c7983 */ /* 0x000ee20000300800 */
[----:B------:R-:W-:Y:S02]  /*328c0*/  IADD3 R4, R0, c[0x0][0x198], RZ ;  /* 0x0000660000047a10 */ /* 0x000fe40007ffe0ff */
[C---:B------:R-:W-:Y:S02]  /*328d0*/  IADD3 R0, R28.reuse, 0x95, RZ ;  /* 0x000000951c007810 */ /* 0x040fe40007ffe0ff */
[----:B------:R-:W-:Y:S02]  /*328e0*/  IADD3 R10, R28, 0x92, RZ ;  /* 0x000000921c0a7810 */ /* 0x000fe40007ffe0ff */
[----:B------:R-:W-:-:S02]  /*328f0*/  LEA R6, P6, R4, R20, 0x1 ;  /* 0x0000001404067211 */ /* 0x000fc400078c08ff */
[----:B------:R-:W-:Y:S02]  /*32900*/  ISETP.LT.AND P1, PT, R0, c[0x0][0x17c], !P0 ;  /* 0x00005f0000007a0c */ /* 0x000fe40004721270 */
[----:B------:R-:W-:Y:S02]  /*32910*/  IADD3 R9, R28, 0x94, RZ ;  /* 0x000000941c097810 */ /* 0x000fe40007ffe0ff */
[----:B------:R-:W-:Y:S02]  /*32920*/  IADD3 R0, R4, c[0x0][0x198], RZ ;  /* 0x0000660004007a10 */ /* 0x000fe40007ffe0ff */
[----:B------:R-:W-:Y:S02]  /*32930*/  ISETP.LT.AND P4, PT, R10, c[0x0][0x17c], !P0 ;  /* 0x00005f000a007a0c */ /* 0x000fe40004781270 */
[----:B------:R-:W-:Y:S02]  /*32940*/  LEA.HI.X.SX32 R7, R4, R3, 0x1, P6 ;  /* 0x0000000304077211 */ /* 0x000fe400030f0eff */
[----:B------:R-:W-:-:S02]  /*32950*/  ISETP.LT.AND P2, PT, R9, c[0x0][0x17c], !P0 ;  /* 0x00005f0009007a0c */ /* 0x000fc40004741270 */
[C---:B------:R-:W-:Y:S02]  /*32960*/  LEA R4, P6, R0.reuse, R20, 0x1 ;  /* 0x0000001400047211 */ /* 0x040fe400078c08ff */
[C---:B------:R-:W-:Y:S01]  /*32970*/  IADD3 R9, R0.reuse, c[0x0][0x198], RZ ;  /* 0x0000660000097a10 */ /* 0x040fe20007ffe0ff */
[----:B------:R0:W-:Y:S01]  /*32980*/  @P5 STG.E.U16 [R6.64], R8 ;  /* 0x0000000806005986 */ /* 0x0001e2000c101506 */
[----:B------:R-:W-:Y:S02]  /*32990*/  LEA.HI.X.SX32 R5, R0, R3, 0x1, P6 ;  /* 0x0000000300057211 */ /* 0x000fe400030f0eff */
[----:B------:R-:W-:Y:S02]  /*329a0*/  IADD3 R10, R28, 0x96, RZ ;  /* 0x000000961c0a7810 */ /* 0x000fe40007ffe0ff */
[----:B------:R-:W-:Y:S02]  /*329b0*/  IADD3 R0, R9, c[0x0][0x198], RZ ;  /* 0x0000660009007a10 */ /* 0x000fe40007ffe0ff */
[----:B------:R-:W-:-:S02]  /*329c0*/  ISETP.LT.AND P5, PT, R10, c[0x0][0x17c], !P0 ;  /* 0x00005f000a007a0c */ /* 0x000fc400047a1270 */
[CC--:B0-----:R-:W-:Y:S02]  /*329d0*/  LEA R8, P6, R9.reuse, R20.reuse, 0x1 ;  /* 0x0000001409087211 */ /* 0x0c1fe400078c08ff */
[----:B------:R-:W-:Y:S02]  /*329e0*/  IADD3 R6, R28, 0x97, RZ ;  /* 0x000000971c067810 */ /* 0x000fe40007ffe0ff */
[----:B------:R-:W-:Y:S02]  /*329f0*/  LEA.HI.X.SX32 R9, R9, R3, 0x1, P6 ;  /* 0x0000000309097211 */ /* 0x000fe400030f0eff */
[----:B------:R-:W-:Y:S01]  /*32a00*/  LEA R10, P6, R0, R20, 0x1 ;  /* 0x00000014000a7211 */ /* 0x000fe200078c08ff */
[----:B------:R-:W-:Y:S01]  /*32a10*/  @P4 STG.E.U16 [R4.64], R11 ;  /* 0x0000000b04004986 */ /* 0x000fe2000c101506 */
[----:B------:R-:W-:-:S03]  /*32a20*/  ISETP.LT.AND P4, PT, R6, c[0x0][0x17c], !P0 ;  /* 0x00005f0006007a0c */ /* 0x000fc60004781270 */
[----:B------:R0:W1:Y:S02]  /*32a30*/  LDS.128 R4, [R2+0x1800] ;  /* 0x0018000002047984 */ /* 0x0000640000000c00 */
[----:B0-----:R-:W-:Y:S01]  /*32a40*/  IADD3 R2, R0, c[0x0][0x198], RZ ;  /* 0x0000660000027a10 */ /* 0x001fe20007ffe0ff */
[----:B------:R-:W-:Y:S01]  /*32a50*/  IMAD.MOV.U32 R26, RZ, RZ, R15 ;  /* 0x000000ffff1a7224 */ /* 0x000fe200078e000f */
[----:B------:R-:W-:Y:S02]  /*32a60*/  IADD3 R13, R28, 0x98, RZ ;  /* 0x000000981c0d7810 */ /* 0x000fe40007ffe0ff */
[----:B--2---:R-:W-:Y:S02]  /*32a70*/  PRMT R16, R17, 0x7632, R16 ;  /* 0x0000763211107816 */ /* 0x004fe40000000010 */
[----:B------:R-:W-:Y:S02]  /*32a80*/  PRMT R21, R22, 0x7632, R21 ;  /* 0x0000763216157816 */ /* 0x000fe40000000015 */
[----:B---3--:R-:W-:-:S02]  /*32a90*/  PRMT R12, R11, 0x7632, R12 ;  /* 0x000076320b0c7816 */ /* 0x008fc4000000000c */
[----:B------:R-:W-:Y:S02]  /*32aa0*/  LEA.HI.X.SX32 R11, R0, R3, 0x1, P6 ;  /* 0x00000003000b7211 */ /* 0x000fe400030f0eff */
[----:B------:R-:W-:Y:S01]  /*32ab0*/  IADD3 R0, R28, 0x99, RZ ;  /* 0x000000991c007810 */ /* 0x000fe20007ffe0ff */
[----:B------:R0:W-:Y:S01]  /*32ac0*/  @P3 STG.E.U16 [R8.64], R12 ;  /* 0x0000000c08003986 */ /* 0x0001e2000c101506 */
[----:B------:R-:W-:-:S03]  /*32ad0*/  LEA R14, P6, R2, R20, 0x1 ;  /* 0x00000014020e7211 */ /* 0x000fc600078c08ff */
[----:B------:R-:W-:Y:S01]  /*32ae0*/  @P2 STG.E.U16 [R10.64], R17 ;  /* 0x000000110a002986 */ /* 0x000fe2000c101506 */
[----:B------:R-:W-:Y:S02]  /*32af0*/  ISETP.LT.AND P2, PT, R0, c[0x0][0x17c], !P0 ;  /* 0x00005f0000007a0c */ /* 0x000fe40004741270 */
[C---:B------:R-:W-:Y:S01]  /*32b00*/  IADD3 R0, R2.reuse, c[0x0][0x198], RZ ;  /* 0x0000660002007a10 */ /* 0x040fe20007ffe0ff */
[----:B------:R2:W3:Y:S01]  /*32b10*/  LDS.128 R8, [R29+0x1800] ;  /* 0x001800001d087984 */ /* 0x0004e20000000c00 */
[-C--:B------:R-:W-:Y:S02]  /*32b20*/  LEA.HI.X.SX32 R15, R2, R3.reuse, 0x1, P6 ;  /* 0x00000003020f7211 */ /* 0x080fe400030f0eff */
[C---:B0-----:R-:W-:Y:S02]  /*32b30*/  LEA R12, P6, R0.reuse, R20, 0x1 ;  /* 0x00000014000c7211 */ /* 0x041fe400078c08ff */
[----:B------:R-:W-:Y:S01]  /*32b40*/  ISETP.LT.AND P3, PT, R13, c[0x0][0x17c], !P0 ;  /* 0x00005f000d007a0c */ /* 0x000fe20004761270 */
[----:B------:R0:W-:Y:S01]  /*32b50*/  @P1 STG.E.U16 [R14.64], R16 ;  /* 0x000000100e001986 */ /* 0x0001e2000c101506 */
[----:B------:R-:W-:-:S02]  /*32b60*/  LEA.HI.X.SX32 R13, R0, R3, 0x1, P6 ;  /* 0x00000003000d7211 */ /* 0x000fc400030f0eff */
[----:B------:R-:W-:Y:S01]  /*32b70*/  IADD3 R2, R0, c[0x0][0x198], RZ ;  /* 0x0000660000027a10 */ /* 0x000fe20007ffe0ff */
[----:B--2---:R-:W2:Y:S04]  /*32b80*/  LDL.LU R29, [R1+0x34] ;  /* 0x00003400011d7983 */ /* 0x004ea80000300800 */
[----:B------:R-:W-:Y:S01]  /*32b90*/  @P5 STG.E.U16 [R12.64], R22 ;  /* 0x000000160c005986 */ /* 0x000fe2000c101506 */
[----:B0-----:R-:W-:-:S04]  /*32ba0*/  IADD3 R14, R28, 0x9b, RZ ;  /* 0x0000009b1c0e7810 */ /* 0x001fc80007ffe0ff */
[----:B------:R-:W-:Y:S02]  /*32bb0*/  ISETP.LT.AND P5, PT, R14, c[0x0][0x17c], !P0 ;  /* 0x00005f000e007a0c */ /* 0x000fe400047a1270 */
[----:B------:R0:W4:Y:S01]  /*32bc0*/  LDS.128 R12, [R25+0x1800] ;  /* 0x00180000190c7984 */ /* 0x0001220000000c00 */
[CC--:B------:R-:W-:Y:S02]  /*32bd0*/  LEA R18, P6, R2.reuse, R20.reuse, 0x1 ;  /* 0x0000001402127211 */ /* 0x0c0fe400078c08ff */
[----:B------:R-:W-:Y:S02]  /*32be0*/  IADD3 R0, R2, c[0x0][0x198], RZ ;  /* 0x0000660002007a10 */ /* 0x000fe40007ffe0ff */
[----:B------:R-:W-:Y:S02]  /*32bf0*/  IADD3 R17, R28, 0x9a, RZ ;  /* 0x0000009a1c117810 */ /* 0x000fe40007ffe0ff */
[----:B------:R-:W-:Y:S02]  /*32c00*/  LEA.HI.X.SX32 R19, R2, R3, 0x1, P6 ;  /* 0x0000000302137211 */ /* 0x000fe400030f0eff */
[----:B------:R-:W-:-:S02]  /*32c10*/  LEA R16, P6, R0, R20, 0x1 ;  /* 0x0000001400107211 */ /* 0x000fc400078c08ff */
[----:B------:R-:W-:Y:S02]  /*32c20*/  ISETP.LT.AND P1, PT, R17, c[0x0][0x17c], !P0 ;  /* 0x00005f0011007a0c */ /* 0x000fe40004721270 */
[----:B------:R-:W-:Y:S02]  /*32c30*/  LEA.HI.X.SX32 R17, R0, R3, 0x1, P6 ;  /* 0x0000000300117211 */ /* 0x000fe400030f0eff */
[----:B------:R-:W-:Y:S02]  /*32c40*/  IADD3 R2, R28, 0x9c, RZ ;  /* 0x0000009c1c027810 */ /* 0x000fe40007ffe0ff */
[----:B------:R-:W-:Y:S01]  /*32c50*/  IADD3 R0, R0, c[0x0][0x198], RZ ;  /* 0x0000660000007a10 */ /* 0x000fe20007ffe0ff */
[----:B------:R3:W-:Y:S01]  /*32c60*/  @P4 STG.E.U16 [R18.64], R21 ;  /* 0x0000001512004986 */ /* 0x0007e2000c101506 */
[----:B------:R-:W-:Y:S02]  /*32c70*/  ISETP.LT.AND P4, PT, R2, c[0x0][0x17c], !P0 ;  /* 0x00005f0002007a0c */ /* 0x000fe40004781270 */
[----:B------:R-:W-:-:S02]  /*32c80*/  LEA R24, P6, R0, R20, 0x1 ;  /* 0x0000001400187211 */ /* 0x000fc400078c08ff */
[C---:B------:R-:W-:Y:S02]  /*32c90*/  IADD3 R2, R0.reuse, c[0x0][0x198], RZ ;  /* 0x0000660000027a10 */ /* 0x040fe40007ffe0ff */
[----:B0-----:R-:W-:Y:S01]  /*32ca0*/  LEA.HI.X.SX32 R25, R0, R3, 0x1, P6 ;  /* 0x0000000300197211 */ /* 0x001fe200030f0eff */
[----:B-1----:R0:W-:Y:S01]  /*32cb0*/  @P3 STG.E.U16 [R16.64], R4 ;  /* 0x0000000410003986 */ /* 0x0021e2000c101506 */
[----:B------:R-:W-:Y:S02]  /*32cc0*/  LEA R22, P6, R2, R20, 0x1 ;  /* 0x0000001402167211 */ /* 0x000fe400078c08ff */
[----:B---3--:R-:W-:Y:S02]  /*32cd0*/  IADD3 R18, R28, 0x9d, RZ ;  /* 0x0000009d1c127810 */ /* 0x008fe40007ffe0ff */
[----:B------:R-:W-:Y:S02]  /*32ce0*/  PRMT R21, R4, 0x7632, R21 ;  /* 0x0000763204157816 */ /* 0x000fe40000000015 */
[----:B------:R-:W-:-:S02]  /*32cf0*/  IADD3 R0, R2, c[0x0][0x198], RZ ;  /* 0x0000660002007a10 */ /* 0x000fc40007ffe0ff */
[----:B------:R-:W-:Y:S02]  /*32d00*/  ISETP.LT.AND P3, PT, R18, c[0x0][0x17c], !P0 ;  /* 0x00005f0012007a0c */ /* 0x000fe40004761270 */
[----:B0-----:R-:W-:Y:S01]  /*32d10*/  IADD3 R4, R28, 0x9e, RZ ;  /* 0x0000009e1c047810 */ /* 0x001fe20007ffe0ff */
[----:B------:R0:W1:Y:S04]  /*32d20*/  LDS.128 R16, [R23+0x1800] ;  /* 0x0018000017107984 */ /* 0x0000680000000c00 */
[----:B------:R3:W-:Y:S01]  /*32d30*/  @P2 STG.E.U16 [R24.64], R21 ;  /* 0x0000001518002986 */ /* 0x0007e2000c101506 */
[----:B------:R-:W-:Y:S02]  /*32d40*/  ISETP.LT.AND P2, PT, R4, c[0x0][0x17c], !P0 ;  /* 0x00005f0004007a0c */ /* 0x000fe40004741270 */
[----:B0-----:R-:W-:-:S02]  /*32d50*/  LEA.HI.X.SX32 R23, R2, R3, 0x1, P6 ;  /* 0x0000000302177211 */ /* 0x001fc400030f0eff */
[----:B------:R-:W-:Y:S02]  /*32d60*/  IADD3 R2, R0, c[0x0][0x198], RZ ;  /* 0x0000660000027a10 */ /* 0x000fe40007ffe0ff */
[----:B------:R-:W-:Y:S02]  /*32d70*/  IADD3 R4, R28, 0x9f, RZ ;  /* 0x0000009f1c047810 */ /* 0x000fe40007ffe0ff */
[----:B---3--:R-:W-:Y:S01]  /*32d80*/  LEA R24, P6, R0, R20, 0x1 ;  /* 0x0000001400187211 */ /* 0x008fe200078c08ff */
[----:B------:R0:W-:Y:S01]  /*32d90*/  @P1 STG.E.U16 [R22.64], R8 ;  /* 0x0000000816001986 */ /* 0x0001e2000c101506 */
[----:B------:R-:W-:Y:S02]  /*32da0*/  ISETP.LT.AND P1, PT, R4, c[0x0][0x17c], !P0 ;  /* 0x00005f0004007a0c */ /* 0x000fe40004721270 */
[----:B------:R-:W-:Y:S01]  /*32db0*/  LEA.HI.X.SX32 R25, R0, R3, 0x1, P6 ;  /* 0x0000000300197211 */ /* 0x000fe200030f0eff */
[----:B------:R-:W3:Y:S01]  /*32dc0*/  LDL.LU R21, [R1+0x64] ;  /* 0x0000640001157983 */ /* 0x000ee20000300800 */
[----:B------:R-:W-:-:S02]  /*32dd0*/  IADD3 R4, R2, c[0x0][0x198], RZ ;  /* 0x0000660002047a10 */ /* 0x000fc40007ffe0ff */
[----:B0-----:R-:W-:Y:S02]  /*32de0*/  PRMT R8, R8, 0x7632, R8 ;  /* 0x0000763208087816 */ /* 0x001fe40000000008 */
[----:B------:R-:W-:-:S03]  /*32df0*/  LEA R22, P6, R2, R20, 0x1 ;  /* 0x0000001402167211 */ /* 0x000fc600078c08ff */
[----:B------:R0:W-:Y:S01]  /*32e00*/  @P5 STG.E.U16 [R24.64], R8 ;  /* 0x0000000818005986 */ /* 0x0001e2000c101506 */
[----:B------:R-:W-:-:S05]  /*32e10*/  LEA.HI.X.SX32 R23, R2, R3, 0x1, P6 ;  /* 0x0000000302177211 */ /* 0x000fca00030f0eff */
[----:B----4-:R4:W-:Y:S01]  /*32e20*/  @P4 STG.E.U16 [R22.64], R12 ;  /* 0x0000000c16004986 */ /* 0x0109e2000c101506 */
[----:B0-----:R-:W-:-:S04]  /*32e30*/  LEA R24, P6, R4, R20, 0x1 ;  /* 0x0000001404187211 */ /* 0x001fc800078c08ff */
[----:B------:R-:W-:Y:S02]  /*32e40*/  LEA.HI.X.SX32 R25, R4, R3, 0x1, P6 ;  /* 0x0000000304197211 */ /* 0x000fe400030f0eff */
[----:B----4-:R-:W-:-:S05]  /*32e50*/  PRMT R12, R12, 0x7632, R12 ;  /* 0x000076320c0c7816 */ /* 0x010fca000000000c */
[----:B------:R0:W-:Y:S04]  /*32e60*/  @P3 STG.E.U16 [R24.64], R12 ;  /* 0x0000000c18003986 */ /* 0x0001e8000c101506 */
[----:B0-----:R-:W4:Y:S01]  /*32e70*/  LDL.LU R12, [R1+0x54] ;  /* 0x00005400010c7983 */ /* 0x001f220000300800 */
[C---:B------:R-:W-:Y:S02]  /*32e80*/  IADD3 R0, R28.reuse, 0xa0, RZ ;  /* 0x000000a01c007810 */ /* 0x040fe40007ffe0ff */
[----:B------:R-:W-:Y:S02]  /*32e90*/  IADD3 R2, R28, 0xa1, RZ ;  /* 0x000000a11c027810 */ /* 0x000fe40007ffe0ff */
[----:B------:R-:W-:Y:S02]  /*32ea0*/  ISETP.LT.AND P5, PT, R0, c[0x0][0x17c], !P0 ;  /* 0x00005f0000007a0c */ /* 0x000fe400047a1270 */
[----:B------:R-:W-:-:S02]  /*32eb0*/  IADD3 R0, R4, c[0x0][0x198], RZ ;  /* 0x0000660004007a10 */ /* 0x000fc40007ffe0ff */
[----:B------:R-:W-:Y:S02]  /*32ec0*/  ISETP.LT.AND P4, PT, R2, c[0x0][0x17c], !P0 ;  /* 0x00005f0002007a0c */ /* 0x000fe40004781270 */
[CC--:B------:R-:W-:Y:S02]  /*32ed0*/  LEA R22, P6, R0.reuse, R20.reuse, 0x1 ;  /* 0x0000001400167211 */ /* 0x0c0fe400078c08ff */
[C---:B------:R-:W-:Y:S02]  /*32ee0*/  IADD3 R2, R0.reuse, c[0x0][0x198], RZ ;  /* 0x0000660000027a10 */ /* 0x040fe40007ffe0ff */
[-C--:B------:R-:W-:Y:S02]  /*32ef0*/  LEA.HI.X.SX32 R23, R0, R3.reuse, 0x1, P6 ;  /* 0x0000000300177211 */ /* 0x080fe400030f0eff */
[C---:B------:R-:W-:Y:S02]  /*32f00*/  LEA R24, P6, R2.reuse, R20, 0x1 ;  /* 0x0000001402187211 */ /* 0x040fe400078c08ff */
[C---:B------:R-:W-:Y:S01]  /*32f10*/  IADD3 R0, R2.reuse, c[0x0][0x198], RZ ;  /* 0x0000660002007a10 */ /* 0x040fe20007ffe0ff */
[----:B-1----:R0:W-:Y:S01]  /*32f20*/  @P2 STG.E.U16 [R22.64], R16 ;  /* 0x0000001016002986 */ /* 0x0021e2000c101506 */
[----:B------:R-:W-:-:S02]  /*32f30*/  LEA.HI.X.SX32 R25, R2, R3, 0x1, P6 ;  /* 0x0000000302197211 */ /* 0x000fc400030f0eff */
[----:B------:R-:W-:Y:S02]  /*32f40*/  IADD3 R2, R0, c[0x0][0x198], RZ ;  /* 0x0000660000027a10 */ /* 0x000fe40007ffe0ff */
[----:B------:R-:W-:Y:S02]  /*32f50*/  IADD3 R4, R28, 0xa2, RZ ;  /* 0x000000a21c047810 */ /* 0x000fe40007ffe0ff */
[----:B0-----:R-:W-:Y:S02]  /*32f60*/  PRMT R16, R16, 0x7632, R16 ;  /* 0x0000763210107816 */ /* 0x001fe40000000010 */
[----:B------:R-:W-:-:S03]  /*32f70*/  LEA R22, P6, R0, R20, 0x1 ;  /* 0x0000001400167211 */ /* 0x000fc600078c08ff */
[----:B------:R0:W-:Y:S01]  /*32f80*/  @P1 STG.E.U16 [R24.64], R16 ;  /* 0x0000001018001986 */ /* 0x0001e2000c101506 */
[----:B------:R-:W-:Y:S02]  /*32f90*/  LEA.HI.X.SX32 R23, R0, R3, 0x1, P6 ;  /* 0x0000000300177211 */ /* 0x000fe400030f0eff */
[----:B------:R-:W-:Y:S02]  /*32fa0*/  IADD3 R0, R2, c[0x0][0x198], RZ ;  /* 0x0000660002007a10 */ /* 0x000fe40007ffe0ff */
[----:B------:R-:W-:Y:S02]  /*32fb0*/  ISETP.LT.AND P3, PT, R4, c[0x0][0x17c], !P0 ;  /* 0x00005f0004007a0c */ /* 0x000fe40004761270 */
[----:B0-----:R-:W-:-:S04]  /*32fc0*/  LEA R24, P6, R2, R20, 0x1 ;  /* 0x0000001402187211 */ /* 0x001fc800078c08ff */
[----:B------:R-:W-:Y:S02]  /*32fd0*/  LEA.HI.X.SX32 R25, R2, R3, 0x1, P6 ;  /* 0x0000000302197211 */ /* 0x000fe400030f0eff */
[----:B------:R-:W-:Y:S02]  /*32fe0*/  IADD3 R2, R0, c[0x0][0x198], RZ ;  /* 0x0000660000027a10 */ /* 0x000fe40007ffe0ff */
[----:B------:R-:W-:-:S04]  /*32ff0*/  IADD3 R4, R28, 0xa3, RZ ;  /* 0x000000a31c047810 */ /* 0x000fc80007ffe0ff */
[----:B------:R-:W-:Y:S02]  /*33000*/  ISETP.LT.AND P2, PT, R4, c[0x0][0x17c], !P0 ;  /* 0x00005f0004007a0c */ /* 0x000fe40004741270 */
[----:B------:R-:W-:-:S04]  /*33010*/  IADD3 R4, R28, 0xa4, RZ ;  /* 0x000000a41c047810 */ /* 0x000fc80007ffe0ff */
[----:B------:R-:W-:Y:S01]  /*33020*/  ISETP.LT.AND P1, PT, R4, c[0x0][0x17c], !P0 ;  /* 0x00005f0004007a0c */ /* 0x000fe20004721270 */
[----:B----4-:R0:W-:Y:S01]  /*33030*/  @P5 STG.E.U16 [R22.64], R12 ;  /* 0x0000000c16005986 */ /* 0x0101e2000c101506 */
[----:B------:R-:W-:-:S05]  /*33040*/  PRMT R8, R12, 0x7632, R8 ;  /* 0x000076320c087816 */ /* 0x000fca0000000008 */
[----:B------:R1:W-:Y:S01]  /*33050*/  @P4 STG.E.U16 [R24.64], R8 ;  /* 0x0000000818004986 */ /* 0x0003e2000c101506 */
[----:B0-----:R-:W-:-:S03]  /*33060*/  LEA R22, P6, R0, R20, 0x1 ;  /* 0x0000001400167211 */ /* 0x001fc600078c08ff */
[----:B------:R-:W4:Y:S01]  /*33070*/  LDL.LU R12, [R1+0x84] ;  /* 0x00008400010c7983 */ /* 0x000f220000300800 */
[-C--:B------:R-:W-:Y:S02]  /*33080*/  LEA.HI.X.SX32 R23, R0, R3.reuse, 0x1, P6 ;  /* 0x0000000300177211 */ /* 0x080fe400030f0eff */
[CC--:B-1----:R-:W-:Y:S02]  /*33090*/  LEA R24, P6, R2.reuse, R20.reuse, 0x1 ;  /* 0x0000001402187211 */ /* 0x0c2fe400078c08ff */
[C---:B------:R-:W-:Y:S01]  /*330a0*/  IADD3 R0, R2.reuse, c[0x0][0x198], RZ ;  /* 0x0000660002007a10 */ /* 0x040fe20007ffe0ff */
[----:B---3--:R0:W-:Y:S01]  /*330b0*/  @P3 STG.E.U16 [R22.64], R21 ;  /* 0x0000001516003986 */ /* 0x0081e2000c101506 */
[----:B------:R-:W-:Y:S02]  /*330c0*/  LEA.HI.X.SX32 R25, R2, R3, 0x1, P6 ;  /* 0x0000000302197211 */ /* 0x000fe400030f0eff */
[----:B------:R-:W-:Y:S02]  /*330d0*/  PRMT R2, R21, 0x7632, R2 ;  /* 0x0000763215027816 */ /* 0x000fe40000000002 */
[----:B0-----:R-:W3:Y:S01]  /*330e0*/  LDL.LU R21, [R1+0xb4] ;  /* 0x0000b40001157983 */ /* 0x001ee20000300800 */
[----:B------:R-:W-:-:S04]  /*330f0*/  LEA R22, P6, R0, R20, 0x1 ;  /* 0x0000001400167211 */ /* 0x000fc800078c08ff */
[----:B------:R-:W-:Y:S01]  /*33100*/  LEA.HI.X.SX32 R23, R0, R3, 0x1, P6 ;  /* 0x0000000300177211 */ /* 0x000fe200030f0eff */
[----:B------:R-:W-:Y:S01]  /*33110*/  @P2 STG.E.U16 [R24.64], R2 ;  /* 0x0000000218002986 */ /* 0x000fe2000c101506 */
[----:B--2---:R-:W-:-:S03]  /*33120*/  PRMT R8, R29, 0x7632, R8 ;  /* 0x000076321d087816 */ /* 0x004fc60000000008 */
[----:B------:R0:W-:Y:S04]  /*33130*/  @P1 STG.E.U16 [R22.64], R29 ;  /* 0x0000001d16001986 */ /* 0x0001e8000c101506 */
[----:B0-----:R-:W2:Y:S01]  /*33140*/  LDL.LU R29, [R1+0xa4] ;  /* 0x0000a400011d7983 */ /* 0x001ea20000300800 */
[----:B------:R-:W-:Y:S02]  /*33150*/  IADD3 R4, R28, 0xa5, RZ ;  /* 0x000000a51c047810 */ /* 0x000fe40007ffe0ff */
[----:B------:R-:W-:Y:S02]  /*33160*/  IADD3 R2, R0, c[0x0][0x198], RZ ;  /* 0x0000660000027a10 */ /* 0x000fe40007ffe0ff */
[----:B------:R-:W-:Y:S02]  /*33170*/  ISETP.LT.AND P5, PT, R4, c[0x0][0x17c], !P0 ;  /* 0x00005f0004007a0c */ /* 0x000fe400047a1270 */
[----:B------:R-:W-:-:S02]  /*33180*/  IADD3 R4, R28, 0xa6, RZ ;  /* 0x000000a61c047810 */ /* 0x000fc40007ffe0ff */
[CC--:B------:R-:W-:Y:S02]  /*33190*/  LEA R24, P6, R2.reuse, R20.reuse, 0x1 ;  /* 0x0000001402187211 */ /* 0x0c0fe400078c08ff */
[----:B------:R-:W-:Y:S02]  /*331a0*/  IADD3 R0, R2, c[0x0][0x198], RZ ;  /* 0x0000660002007a10 */ /* 0x000fe40007ffe0ff */
[----:B------:R-:W-:Y:S02]  /*331b0*/  ISETP.LT.AND P4, PT, R4, c[0x0][0x17c], !P0 ;  /* 0x00005f0004007a0c */ /* 0x000fe40004781270 */
[----:B------:R-:W-:Y:S02]  /*331c0*/  IADD3 R4, R28, 0xa7, RZ ;  /* 0x000000a71c047810 */ /* 0x000fe40007ffe0ff */
[----:B------:R-:W-:Y:S02]  /*331d0*/  LEA.HI.X.SX32 R25, R2, R3, 0x1, P6 ;  /* 0x0000000302197211 */ /* 0x000fe400030f0eff */
[----:B------:R-:W-:-:S02]  /*331e0*/  LEA R22, P6, R0, R20, 0x1 ;  /* 0x0000001400167211 */ /* 0x000fc400078c08ff */
[----:B------:R-:W-:Y:S01]  /*331f0*/  IADD3 R2, R0, c[0x0][0x198], RZ ;  /* 0x0000660000027a10 */ /* 0x000fe20007ffe0ff */
[----:B------:R0:W-:Y:S01]  /*33200*/  @P5 STG.E.U16 [R24.64], R8 ;  /* 0x0000000818005986 */ /* 0x0001e2000c101506 */
[----:B------:R-:W-:Y:S02]  /*33210*/  ISETP.LT.AND P3, PT, R4, c[0x0][0x17c], !P0 ;  /* 0x00005f0004007a0c */ /* 0x000fe40004761270 */
[----:B------:R-:W-:Y:S02]  /*33220*/  IADD3 R4, R28, 0xa8, RZ ;  /* 0x000000a81c047810 */ /* 0x000fe40007ffe0ff */
[----:B------:R-:W-:Y:S02]  /*33230*/  LEA.HI.X.SX32 R23, R0, R3, 0x1, P6 ;  /* 0x0000000300177211 */ /* 0x000fe400030f0eff */
[----:B------:R-:W-:Y:S02]  /*33240*/  ISETP.LT.AND P2, PT, R4, c[0x0][0x17c], !P0 ;  /* 0x00005f0004007a0c */ /* 0x000fe40004741270 */
[----:B------:R-:W-:-:S02]  /*33250*/  IADD3 R0, R2, c[0x0][0x198], RZ ;  /* 0x0000660002007a10 */ /* 0x000fc40007ffe0ff */
[----:B0-----:R-:W-:-:S04]  /*33260*/  LEA R24, P6, R2, R20, 0x1 ;  /* 0x0000001402187211 */ /* 0x001fc800078c08ff */
[----:B------:R-:W-:Y:S02]  /*33270*/  LEA.HI.X.SX32 R25, R2, R3, 0x1, P6 ;  /* 0x0000000302197211 */ /* 0x000fe400030f0eff */
[----:B------:R-:W-:-:S04]  /*33280*/  IADD3 R4, R28, 0xa9, RZ ;  /* 0x000000a91c047810 */ /* 0x000fc80007ffe0ff */
[----:B------:R-:W-:Y:S02]  /*33290*/  ISETP.LT.AND P1, PT, R4, c[0x0][0x17c], !P0 ;  /* 0x00005f0004007a0c */ /* 0x000fe40004721270 */
[----:B------:R-:W-:-:S04]  /*332a0*/  IADD3 R4, R28, 0xaa, RZ ;  /* 0x000000aa1c047810 */ /* 0x000fc80007ffe0ff */
[----:B------:R-:W-:Y:S01]  /*332b0*/  ISETP.LT.AND P5, PT, R4, c[0x0][0x17c], !P0 ;  /* 0x00005f0004007a0c */ /* 0x000fe200047a1270 */
[----:B----4-:R0:W-:Y:S01]  /*332c0*/  @P4 STG.E.U16 [R22.64], R12 ;  /* 0x0000000c16004986 */ /* 0x0101e2000c101506 */
[----:B------:R-:W-:-:S05]  /*332d0*/  PRMT R2, R12, 0x7632, R2 ;  /* 0x000076320c027816 */ /* 0x000fca0000000002 */
[----:B------:R1:W-:Y:S04]  /*332e0*/  @P3 STG.E.U16 [R24.64], R2 ;  /* 0x0000000218003986 */ /* 0x0003e8000c101506 */
[----:B0-----:R-:W4:Y:S01]  /*332f0*/  LDL.LU R12, [R1+0x94] ;  /* 0x00009400010c7983 */ /* 0x001f220000300800 */
[----:B------:R-:W-:-:S04]  /*33300*/  LEA R22, P6, R0, R20, 0x1 ;  /* 0x0000001400167211 */ /* 0x000fc800078c08ff */
[CC--:B------:R-:W-:Y:S02]  /*33310*/  LEA.HI.X.SX32 R23, R0.reuse, R3.reuse, 0x1, P6 ;  /* 0x0000000300177211 */ /* 0x0c0fe400030f0eff */
[----:B-1----:R-:W-:Y:S02]  /*33320*/  IADD3 R2, R0, c[0x0][0x198], RZ ;  /* 0x0000660000027a10 */ /* 0x002fe40007ffe0ff */
[----:B---3--:R-:W-:Y:S01]  /*33330*/  PRMT R8, R21, 0x7632, R8 ;  /* 0x0000763215087816 */ /* 0x008fe20000000008 */
[----:B------:R0:W-:Y:S01]  /*33340*/  @P2 STG.E.U16 [R22.64], R21 ;  /* 0x0000001516002986 */ /* 0x0001e2000c101506 */
[C---:B------:R-:W-:Y:S02]  /*33350*/  LEA R24, P6, R2.reuse, R20, 0x1 ;  /* 0x0000001402187211 */ /* 0x040fe400078c08ff */
[C---:B------:R-:W-:Y:S02]  /*33360*/  IADD3 R0, R2.reuse, c[0x0][0x198], RZ ;  /* 0x0000660002007a10 */ /* 0x040fe40007ffe0ff */
[----:B------:R-:W-:-:S02]  /*33370*/  LEA.HI.X.SX32 R25, R2, R3, 0x1, P6 ;  /* 0x0000000302197211 */ /* 0x000fc400030f0eff */
[C---:B------:R-:W-:Y:S01]  /*33380*/  IADD3 R2, R0.reuse, c[0x0][0x198], RZ ;  /* 0x0000660000027a10 */ /* 0x040fe20007ffe0ff */
[----:B0-----:R-:W3:Y:S01]  /*33390*/  LDL.LU R21, [R1+0x14] ;  /* 0x0000140001157983 */ /* 0x001ee20000300800 */
[----:B------:R-:W-:-:S03]  /*333a0*/  LEA R22, P6, R0, R20, 0x1 ;  /* 0x0000001400167211 */ /* 0x000fc600078c08ff */
[----:B------:R0:W-:Y:S01]  /*333b0*/  @P1 STG.E.U16 [R24.64], R8 ;  /* 0x0000000818001986 */ /* 0x0001e2000c101506 */
[----:B------:R-:W-:Y:S02]  /*333c0*/  LEA.HI.X.SX32 R23, R0, R3, 0x1, P6 ;  /* 0x0000000300177211 */ /* 0x000fe400030f0eff */
[----:B------:R-:W-:-:S03]  /*333d0*/  IADD3 R0, R2, c[0x0][0x198], RZ ;  /* 0x0000660002007a10 */ /* 0x000fc60007ffe0ff */
[----:B--2---:R1:W-:Y:S01]  /*333e0*/  @P5 STG.E.U16 [R22.64], R29 ;  /* 0x0000001d16005986 */ /* 0x0043e2000c101506 */
[----:B0-----:R-:W-:-:S04]  /*333f0*/  LEA R24, P6, R2, R20, 0x1 ;  /* 0x0000001402187211 */ /* 0x001fc800078c08ff */
[----:B------:R-:W-:Y:S02]  /*33400*/  LEA.HI.X.SX32 R25, R2, R3, 0x1, P6 ;  /* 0x0000000302197211 */ /* 0x000fe400030f0eff */
[----:B------:R-:W-:Y:S02]  /*33410*/  PRMT R2, R29, 0x7632, R2 ;  /* 0x000076321d027816 */ /* 0x000fe40000000002 */
[----:B-1----:R-:W2:Y:S01]  /*33420*/  LDL.LU R29, [R1+0x74] ;  /* 0x00007400011d7983 */ /* 0x002ea20000300800 */
[----:B------:R-:W-:-:S04]  /*33430*/  IADD3 R4, R28, 0xab, RZ ;  /* 0x000000ab1c047810 */ /* 0x000fc80007ffe0ff */
[----:B------:R-:W-:Y:S02]  /*33440*/  ISETP.LT.AND P4, PT, R4, c[0x0][0x17c], !P0 ;  /* 0x00005f0004007a0c */ /* 0x000fe40004781270 */
[----:B------:R-:W-:-:S04]  /*33450*/  IADD3 R4, R28, 0xac, RZ ;  /* 0x000000ac1c047810 */ /* 0x000fc80007ffe0ff */
[----:B------:R-:W-:Y:S02]  /*33460*/  ISETP.LT.AND P3, PT, R4, c[0x0][0x17c], !P0 ;  /* 0x00005f0004007a0c */ /* 0x000fe40004761270 */
[----:B------:R-:W-:Y:S02]  /*33470*/  IADD3 R4, R28, 0xad, RZ ;  /* 0x000000ad1c047810 */ /* 0x000fe40007ffe0ff */
[----:B------:R-:W-:Y:S02]  /*33480*/  LEA R22, P6, R0, R20, 0x1 ;  /* 0x0000001400167211 */ /* 0x000fe400078c08ff */
[----:B------:R-:W-:Y:S01]  /*33490*/  ISETP.LT.AND P2, PT, R4, c[0x0][0x17c], !P0 ;  /* 0x00005f0004007a0c */ /* 0x000fe20004741270 */
[----:B------:R0:W-:Y:S01]  /*334a0*/  @P4 STG.E.U16 [R24.64], R2 ;  /* 0x0000000218004986 */ /* 0x0001e2000c101506 */
[----:B------:R-:W-:Y:S02]  /*334b0*/  IADD3 R4, R28, 0xae, RZ ;  /* 0x000000ae1c047810 */ /* 0x000fe40007ffe0ff */
[----:B------:R-:W-:-:S02]  /*334c0*/  LEA.HI.X.SX32 R23, R0, R3, 0x1, P6 ;  /* 0x0000000300177211 */ /* 0x000fc400030f0eff */
[----:B------:R-:W-:Y:S02]  /*334d0*/  ISETP.LT.AND P1, PT, R4, c[0x0][0x17c], !P0 ;  /* 0x00005f0004007a0c */ /* 0x000fe40004721270 */
[----:B0-----:R-:W-:-:S04]  /*334e0*/  IADD3 R2, R0, c[0x0][0x198], RZ ;  /* 0x0000660000027a10 */ /* 0x001fc80007ffe0ff */
[C---:B------:R-:W-:Y:S02]  /*334f0*/  LEA R24, P6, R2.reuse, R20, 0x1 ;  /* 0x0000001402187211 */ /* 0x040fe400078c08ff */
[C---:B------:R-:W-:Y:S02]  /*33500*/  IADD3 R0, R2.reuse, c[0x0][0x198], RZ ;  /* 0x0000660002007a10 */ /* 0x040fe40007ffe0ff */
        /* <DEDUP_REMOVED lines=12> */
[C---:B-1----:R-:W-:Y:S02]  /*335d0*/  LEA R24, P6, R2.reuse, R20, 0x1 ;  /* 0x0000001402187211 */ /* 0x042fe400078c08ff */
[C---:B------:R-:W-:Y:S02]  /*335e0*/  IADD3 R0, R2.reuse, c[0x0][0x198], RZ ;  /* 0x0000660002007a10 */ /* 0x040fe40007ffe0ff */
[----:B------:R-:W-:Y:S01]  /*335f0*/  LEA.HI.X.SX32 R25, R2, R3, 0x1, P6 ;  /* 0x0000000302197211 */ /* 0x000fe200030f0eff */
[----:B---3--:R0:W-:Y:S01]  /*33600*/  @P1 STG.E.U16 [R22.64], R21 ;  /* 0x0000001516001986 */ /* 0x0081e2000c101506 */
[----:B------:R-:W-:-:S03]  /*33610*/  PRMT R2, R21, 0x7632, R2 ;  /* 0x0000763215027816 */ /* 0x000fc60000000002 */
[----:B0-----:R-:W3:Y:S01]  /*33620*/  LDL.LU R21, [R1+0x24] ;  /* 0x0000240001157983 */ /* 0x001ee20000300800 */
[----:B------:R-:W-:-:S04]  /*33630*/  LEA R22, P6, R0, R20, 0x1 ;  /* 0x0000001400167211 */ /* 0x000fc800078c08ff */
[----:B------:R-:W-:Y:S01]  /*33640*/  LEA.HI.X.SX32 R23, R0, R3, 0x1, P6 ;  /* 0x0000000300177211 */ /* 0x000fe200030f0eff */
[----:B------:R-:W-:Y:S04]  /*33650*/  @P5 STG.E.U16 [R24.64], R2 ;  /* 0x0000000218005986 */ /* 0x000fe8000c101506 */
[----:B--2---:R0:W-:Y:S01]  /*33660*/  @P4 STG.E.U16 [R22.64], R29 ;  /* 0x0000001d16004986 */ /* 0x0041e2000c101506 */
[----:B------:R-:W-:-:S03]  /*33670*/  PRMT R8, R29, 0x7632, R8 ;  /* 0x000076321d087816 */ /* 0x000fc60000000008 */
[----:B0-----:R-:W2:Y:S01]  /*33680*/  LDL.LU R29, [R1+0x4] ;  /* 0x00000400011d7983 */ /* 0x001ea20000300800 */
[----:B------:R-:W-:Y:S02]  /*33690*/  IADD3 R4, R28, 0xb1, RZ ;  /* 0x000000b11c047810 */ /* 0x000fe40007ffe0ff */
[----:B------:R-:W-:Y:S01]  /*336a0*/  IADD3 R2, R0, c[0x0][0x198], RZ ;  /* 0x0000660000027a10 */ /* 0x000fe20007ffe0ff */
[----:B------:R-:W2:Y:S01]  /*336b0*/  LDL.LU R16, [R1+0x58] ;  /* 0x0000580001107983 */ /* 0x000ea20000300800 */
[----:B------:R-:W-:Y:S02]  /*336c0*/  ISETP.LT.AND P3, PT, R4, c[0x0][0x17c], !P0 ;  /* 0x00005f0004007a0c */ /* 0x000fe40004761270 */
[----:B------:R-:W-:Y:S02]  /*336d0*/  IADD3 R4, R28, 0xb2, RZ ;  /* 0x000000b21c047810 */ /* 0x000fe40007ffe0ff */
[C---:B------:R-:W-:Y:S02]  /*336e0*/  LEA R24, P6, R2.reuse, R20, 0x1 ;  /* 0x0000001402187211 */ /* 0x040fe400078c08ff */
[----:B------:R-:W-:-:S02]  /*336f0*/  IADD3 R0, R2, c[0x0][0x198], RZ ;  /* 0x0000660002007a10 */ /* 0x000fc40007ffe0ff */
[----:B------:R-:W-:Y:S02]  /*33700*/  ISETP.LT.AND P2, PT, R4, c[0x0][0x17c], !P0 ;  /* 0x00005f0004007a0c */ /* 0x000fe40004741270 */
[----:B------:R-:W-:Y:S02]  /*33710*/  IADD3 R4, R28, 0xb3, RZ ;  /* 0x000000b31c047810 */ /* 0x000fe40007ffe0ff */
[----:B------:R-:W-:Y:S02]  /*33720*/  LEA.HI.X.SX32 R25, R2, R3, 0x1, P6 ;  /* 0x0000000302197211 */ /* 0x000fe400030f0eff */
[C---:B------:R-:W-:Y:S02]  /*33730*/  LEA R22, P6, R0.reuse, R20, 0x1 ;  /* 0x0000001400167211 */ /* 0x040fe400078c08ff */
[----:B------:R-:W-:Y:S02]  /*33740*/  IADD3 R2, R0, c[0x0][0x198], RZ ;  /* 0x0000660000027a10 */ /* 0x000fe40007ffe0ff */
[----:B------:R-:W-:Y:S01]  /*33750*/  ISETP.LT.AND P1, PT, R4, c[0x0][0x17c], !P0 ;  /* 0x00005f0004007a0c */ /* 0x000fe20004721270 */
[----:B------:R0:W-:Y:S01]  /*33760*/  @P3 STG.E.U16 [R24.64], R8 ;  /* 0x0000000818003986 */ /* 0x0001e2000c101506 */
[----:B------:R-:W-:-:S02]  /*33770*/  IADD3 R4, R28, 0xb4, RZ ;  /* 0x000000b41c047810 */ /* 0x000fc40007ffe0ff */
[----:B------:R-:W-:Y:S02]  /*33780*/  LEA.HI.X.SX32 R23, R0, R3, 0x1, P6 ;  /* 0x0000000300177211 */ /* 0x000fe400030f0eff */
[----:B------:R-:W-:Y:S02]  /*33790*/  ISETP.LT.AND P5, PT, R4, c[0x0][0x17c], !P0 ;  /* 0x00005f0004007a0c */ /* 0x000fe400047a1270 */
[C---:B------:R-:W-:Y:S02]  /*337a0*/  IADD3 R0, R2.reuse, c[0x0][0x198], RZ ;  /* 0x0000660002007a10 */ /* 0x040fe40007ffe0ff */
        /* <DEDUP_REMOVED lines=8> */
[----:B------:R1:W-:Y:S01]  /*33830*/  @P1 STG.E.U16 [R24.64], R2 ;  /* 0x0000000218001986 */ /* 0x0003e2000c101506 */
[----:B0-----:R-:W-:-:S04]  /*33840*/  LEA R22, P6, R0, R20, 0x1 ;  /* 0x0000001400167211 */ /* 0x001fc800078c08ff */
[C---:B------:R-:W-:Y:S02]  /*33850*/  LEA.HI.X.SX32 R23, R0.reuse, R3, 0x1, P6 ;  /* 0x0000000300177211 */ /* 0x040fe400030f0eff */
[----:B-1----:R-:W-:-:S04]  /*33860*/  IADD3 R2, R0, c[0x0][0x198], RZ ;  /* 0x0000660000027a10 */ /* 0x002fc80007ffe0ff */
[CC--:B------:R-:W-:Y:S01]  /*33870*/  LEA R24, P6, R2.reuse, R20.reuse, 0x1 ;  /* 0x0000001402187211 */ /* 0x0c0fe200078c08ff */
[----:B---3--:R0:W-:Y:S01]  /*33880*/  @P5 STG.E.U16 [R22.64], R21 ;  /* 0x0000001516005986 */ /* 0x0081e2000c101506 */
[----:B------:R-:W-:Y:S02]  /*33890*/  PRMT R8, R21, 0x7632, R8 ;  /* 0x0000763215087816 */ /* 0x000fe40000000008 */
[C---:B------:R-:W-:Y:S02]  /*338a0*/  IADD3 R0, R2.reuse, c[0x0][0x198], RZ ;  /* 0x0000660002007a10 */ /* 0x040fe40007ffe0ff */
[----:B------:R-:W-:Y:S02]  /*338b0*/  LEA.HI.X.SX32 R25, R2, R3, 0x1, P6 ;  /* 0x0000000302197211 */ /* 0x000fe400030f0eff */
        /* <DEDUP_REMOVED lines=15> */
[----:B------:R-:W-:-:S04]  /*339b0*/  IADD3 R4, R28, 0xb9, RZ ;  /* 0x000000b91c047810 */ /* 0x000fc80007ffe0ff */
[----:B------:R-:W-:Y:S02]  /*339c0*/  ISETP.LT.AND P5, PT, R4, c[0x0][0x17c], !P0 ;  /* 0x00005f0004007a0c */ /* 0x000fe400047a1270 */
[----:B------:R-:W-:-:S04]  /*339d0*/  IADD3 R4, R28, 0xba, RZ ;  /* 0x000000ba1c047810 */ /* 0x000fc80007ffe0ff */
[----:B------:R-:W-:Y:S02]  /*339e0*/  ISETP.LT.AND P4, PT, R4, c[0x0][0x17c], !P0 ;  /* 0x00005f0004007a0c */ /* 0x000fe40004781270 */
[----:B------:R-:W-:Y:S01]  /*339f0*/  IADD3 R4, R28, 0xbb, RZ ;  /* 0x000000bb1c047810 */ /* 0x000fe20007ffe0ff */
[----:B------:R0:W-:Y:S01]  /*33a00*/  @P2 STG.E.U16 [R24.64], R2 ;  /* 0x0000000218002986 */ /* 0x0001e2000c101506 */
[----:B------:R-:W-:Y:S02]  /*33a10*/  LEA R22, P6, R0, R20, 0x1 ;  /* 0x0000001400167211 */ /* 0x000fe400078c08ff */
[----:B------:R-:W-:Y:S02]  /*33a20*/  ISETP.LT.AND P3, PT, R4, c[0x0][0x17c], !P0 ;  /* 0x00005f0004007a0c */ /* 0x000fe40004761270 */
[----:B------:R-:W-:Y:S02]  /*33a30*/  IADD3 R4, R28, 0xbc, RZ ;  /* 0x000000bc1c047810 */ /* 0x000fe40007ffe0ff */
[----:B------:R-:W-:-:S02]  /*33a40*/  LEA.HI.X.SX32 R23, R0, R3, 0x1, P6 ;  /* 0x0000000300177211 */ /* 0x000fc400030f0eff */
[----:B------:R-:W-:Y:S02]  /*33a50*/  ISETP.LT.AND P2, PT, R4, c[0x0][0x17c], !P0 ;  /* 0x00005f0004007a0c */ /* 0x000fe40004741270 */
[----:B0-----:R-:W-:Y:S02]  /*33a60*/  IADD3 R2, R0, c[0x0][0x198], RZ ;  /* 0x0000660000027a10 */ /* 0x001fe40007ffe0ff */
[----:B------:R-:W-:Y:S02]  /*33a70*/  IADD3 R4, R28, 0xbd, RZ ;  /* 0x000000bd1c047810 */ /* 0x000fe40007ffe0ff */
[C---:B------:R-:W-:Y:S02]  /*33a80*/  LEA R24, P6, R2.reuse, R20, 0x1 ;  /* 0x0000001402187211 */ /* 0x040fe400078c08ff */
[----:B------:R-:W-:Y:S01]  /*33a90*/  IADD3 R0, R2, c[0x0][0x198], RZ ;  /* 0x0000660002007a10 */ /* 0x000fe20007ffe0ff */
[----:B------:R0:W-:Y:S01]  /*33aa0*/  @P1 STG.E.U16 [R22.64], R5 ;  /* 0x0000000516001986 */ /* 0x0001e2000c101506 */
[----:B------:R-:W-:-:S02]  /*33ab0*/  ISETP.LT.AND P1, PT, R4, c[0x0][0x17c], !P0 ;  /* 0x00005f0004007a0c */ /* 0x000fc40004721270 */
[-C--:B------:R-:W-:Y:S02]  /*33ac0*/  LEA.HI.X.SX32 R25, R2, R3.reuse, 0x1, P6 ;  /* 0x0000000302197211 */ /* 0x080fe400030f0eff */
[CC--:B------:R-:W-:Y:S02]  /*33ad0*/  LEA R4, P6, R0.reuse, R20.reuse, 0x1 ;  /* 0x0000001400047211 */ /* 0x0c0fe400078c08ff */
[----:B------:R-:W-:Y:S02]  /*33ae0*/  PRMT R8, R5, 0x7632, R8 ;  /* 0x0000763205087816 */ /* 0x000fe40000000008 */
[C---:B------:R-:W-:Y:S02]  /*33af0*/  IADD3 R2, R0.reuse, c[0x0][0x198], RZ ;  /* 0x0000660000027a10 */ /* 0x040fe40007ffe0ff */
[----:B0-----:R-:W-:Y:S01]  /*33b00*/  LEA.HI.X.SX32 R5, R0, R3, 0x1, P6 ;  /* 0x0000000300057211 */ /* 0x001fe200030f0eff */
[----:B------:R-:W-:Y:S01]  /*33b10*/  @P5 STG.E.U16 [R24.64], R8 ;  /* 0x0000000818005986 */ /* 0x000fe2000c101506 */
[----:B------:R-:W-:-:S03]  /*33b20*/  LEA R22, P6, R2, R20, 0x1 ;  /* 0x0000001402167211 */ /* 0x000fc600078c08ff */
[----:B------:R0:W-:Y:S01]  /*33b30*/  @P4 STG.E.U16 [R4.64], R9 ;  /* 0x0000000904004986 */ /* 0x0001e2000c101506 */
[C---:B------:R-:W-:Y:S02]  /*33b40*/  IADD3 R0, R2.reuse, c[0x0][0x198], RZ ;  /* 0x0000660002007a10 */ /* 0x040fe40007ffe0ff */
[----:B------:R-:W-:Y:S02]  /*33b50*/  LEA.HI.X.SX32 R23, R2, R3, 0x1, P6 ;  /* 0x0000000302177211 */ /* 0x000fe400030f0eff */
[----:B0-----:R-:W-:Y:S02]  /*33b60*/  IADD3 R4, R28, 0xbf, RZ ;  /* 0x000000bf1c047810 */ /* 0x001fe40007ffe0ff */
[----:B------:R-:W-:Y:S02]  /*33b70*/  PRMT R9, R9, 0x7632, R9 ;  /* 0x0000763209097816 */ /* 0x000fe40000000009 */
[----:B------:R-:W-:Y:S02]  /*33b80*/  ISETP.LT.AND P4, PT, R4, c[0x0][0x17c], !P0 ;  /* 0x00005f0004007a0c */ /* 0x000fe40004781270 */
[----:B------:R-:W-:-:S02]  /*33b90*/  LEA R4, P6, R0, R20, 0x1 ;  /* 0x0000001400047211 */ /* 0x000fc400078c08ff */
[----:B------:R-:W-:Y:S02]  /*33ba0*/  IADD3 R8, R28, 0xc0, RZ ;  /* 0x000000c01c087810 */ /* 0x000fe40007ffe0ff */
[----:B------:R-:W-:Y:S01]  /*33bb0*/  IADD3 R2, R0, c[0x0][0x198], RZ ;  /* 0x0000660000027a10 */ /* 0x000fe20007ffe0ff */
[----:B------:R0:W-:Y:S01]  /*33bc0*/  @P3 STG.E.U16 [R22.64], R9 ;  /* 0x0000000916003986 */ /* 0x0001e2000c101506 */
[----:B------:R-:W-:Y:S02]  /*33bd0*/  IADD3 R12, R28, 0xbe, RZ ;  /* 0x000000be1c0c7810 */ /* 0x000fe40007ffe0ff */
[----:B------:R-:W-:Y:S02]  /*33be0*/  LEA.HI.X.SX32 R5, R0, R3, 0x1, P6 ;  /* 0x0000000300057211 */ /* 0x000fe400030f0eff */
[----:B------:R-:W-:Y:S02]  /*33bf0*/  ISETP.LT.AND P3, PT, R8, c[0x0][0x17c], !P0 ;  /* 0x00005f0008007a0c */ /* 0x000fe40004761270 */
[----:B------:R-:W-:Y:S01]  /*33c00*/  LEA R8, P6, R2, R20, 0x1 ;  /* 0x0000001402087211 */ /* 0x000fe200078c08ff */
[----:B------:R1:W-:Y:S01]  /*33c10*/  @P2 STG.E.U16 [R4.64], R13 ;  /* 0x0000000d04002986 */ /* 0x0003e2000c101506 */
[----:B------:R-:W-:-:S02]  /*33c20*/  ISETP.LT.AND P5, PT, R12, c[0x0][0x17c], !P0 ;  /* 0x00005f000c007a0c */ /* 0x000fc400047a1270 */
[----:B0-----:R-:W-:Y:S02]  /*33c30*/  IADD3 R9, R28, 0xc1, RZ ;  /* 0x000000c11c097810 */ /* 0x001fe40007ffe0ff */
[C---:B------:R-:W-:Y:S02]  /*33c40*/  IADD3 R0, R2.reuse, c[0x0][0x198], RZ ;  /* 0x0000660002007a10 */ /* 0x040fe40007ffe0ff */
[----:B------:R-:W-:Y:S02]  /*33c50*/  ISETP.LT.AND P2, PT, R9, c[0x0][0x17c], !P0 ;  /* 0x00005f0009007a0c */ /* 0x000fe40004741270 */
[----:B------:R-:W-:Y:S02]  /*33c60*/  LEA.HI.X.SX32 R9, R2, R3, 0x1, P6 ;  /* 0x0000000302097211 */ /* 0x000fe400030f0eff */
[----:B-1----:R-:W-:Y:S02]  /*33c70*/  LEA R4, P6, R0, R20, 0x1 ;  /* 0x0000001400047211 */ /* 0x002fe400078c08ff */
[----:B------:R-:W-:-:S02]  /*33c80*/  PRMT R13, R13, 0x7632, R13 ;  /* 0x000076320d0d7816 */ /* 0x000fc4000000000d */
[C---:B------:R-:W-:Y:S02]  /*33c90*/  LEA.HI.X.SX32 R5, R0.reuse, R3, 0x1, P6 ;  /* 0x0000000300057211 */ /* 0x040fe400030f0eff */
[----:B------:R-:W-:Y:S01]  /*33ca0*/  IADD3 R2, R0, c[0x0][0x198], RZ ;  /* 0x0000660000027a10 */ /* 0x000fe20007ffe0ff */
[----:B------:R0:W-:Y:S04]  /*33cb0*/  @P1 STG.E.U16 [R8.64], R13 ;  /* 0x0000000d08001986 */ /* 0x0001e8000c101506 */
[----:B------:R1:W-:Y:S01]  /*33cc0*/  @P5 STG.E.U16 [R4.64], R17 ;  /* 0x0000001104005986 */ /* 0x0003e2000c101506 */
[----:B------:R-:W-:Y:S02]  /*33cd0*/  IADD3 R0, R2, c[0x0][0x198], RZ ;  /* 0x0000660002007a10 */ /* 0x000fe40007ffe0ff */
[----:B------:R-:W-:-:S02]  /*33ce0*/  IADD3 R12, R28, 0xc2, RZ ;  /* 0x000000c21c0c7810 */ /* 0x000fc40007ffe0ff */
[-C--:B0-----:R-:W-:Y:S02]  /*33cf0*/  LEA R8, P6, R2, R20.reuse, 0x1 ;  /* 0x0000001402087211 */ /* 0x081fe400078c08ff */
[----:B-1----:R-:W-:Y:S02]  /*33d00*/  IADD3 R4, R28, 0xc3, RZ ;  /* 0x000000c31c047810 */ /* 0x002fe40007ffe0ff */
[----:B------:R-:W-:Y:S02]  /*33d10*/  LEA.HI.X.SX32 R9, R2, R3, 0x1, P6 ;  /* 0x0000000302097211 */ /* 0x000fe400030f0eff */
[----:B------:R-:W-:Y:S02]  /*33d20*/  ISETP.LT.AND P5, PT, R4, c[0x0][0x17c], !P0 ;  /* 0x00005f0004007a0c */ /* 0x000fe400047a1270 */
[----:B------:R-:W-:Y:S02]  /*33d30*/  LEA R4, P6, R0, R20, 0x1 ;  /* 0x0000001400047211 */ /* 0x000fe400078c08ff */
[----:B------:R-:W-:-:S02]  /*33d40*/  PRMT R17, R17, 0x7632, R17 ;  /* 0x0000763211117816 */ /* 0x000fc40000000011 */
[----:B------:R-:W-:Y:S02]  /*33d50*/  ISETP.LT.AND P1, PT, R12, c[0x0][0x17c], !P0 ;  /* 0x00005f000c007a0c */ /* 0x000fe40004721270 */
[----:B------:R-:W-:Y:S02]  /*33d60*/  IADD3 R12, R28, 0xc4, RZ ;  /* 0x000000c41c0c7810 */ /* 0x000fe40007ffe0ff */
[C---:B------:R-:W-:Y:S02]  /*33d70*/  LEA.HI.X.SX32 R5, R0.reuse, R3, 0x1, P6 ;  /* 0x0000000300057211 */ /* 0x040fe400030f0eff */
[----:B------:R-:W-:Y:S01]  /*33d80*/  IADD3 R2, R0, c[0x0][0x198], RZ ;  /* 0x0000660000027a10 */ /* 0x000fe20007ffe0ff */
[----:B------:R0:W-:Y:S01]  /*33d90*/  @P4 STG.E.U16 [R8.64], R17 ;  /* 0x0000001108004986 */ /* 0x0001e2000c101506 */
[----:B------:R-:W-:Y:S02]  /*33da0*/  ISETP.LT.AND P4, PT, R12, c[0x0][0x17c], !P0 ;  /* 0x00005f000c007a0c */ /* 0x000fe40004781270 */
[----:B------:R-:W-:Y:S01]  /*33db0*/  PRMT R12, R16, 0x7632, R12 ;  /* 0x00007632100c7816 */ /* 0x000fe2000000000c */
[----:B------:R1:W-:Y:S01]  /*33dc0*/  @P3 STG.E.U16 [R4.64], R16 ;  /* 0x0000001004003986 */ /* 0x0003e2000c101506 */
[----:B------:R-:W-:-:S02]  /*33dd0*/  IADD3 R0, R2, c[0x0][0x198], RZ ;  /* 0x0000660002007a10 */ /* 0x000fc40007ffe0ff */
[----:B0-----:R-:W-:Y:S02]  /*33de0*/  IADD3 R9, R28, 0xc5, RZ ;  /* 0x000000c51c097810 */ /* 0x001fe40007ffe0ff */
[CC--:B------:R-:W-:Y:S01]  /*33df0*/  LEA R8, P6, R2.reuse, R20.reuse, 0x1 ;  /* 0x0000001402087211 */ /* 0x0c0fe200078c08ff */
[----:B-1----:R-:W4:Y:S01]  /*33e00*/  LDL.LU R16, [R1+0x88] ;  /* 0x0000880001107983 */ /* 0x002f220000300800 */
[----:B------:R-:W-:Y:S02]  /*33e10*/  ISETP.LT.AND P3, PT, R9, c[0x0][0x17c], !P0 ;  /* 0x00005f0009007a0c */ /* 0x000fe40004761270 */
[-C--:B------:R-:W-:Y:S02]  /*33e20*/  LEA.HI.X.SX32 R9, R2, R3.reuse, 0x1, P6 ;  /* 0x0000000302097211 */ /* 0x080fe400030f0eff */
[C---:B------:R-:W-:Y:S02]  /*33e30*/  LEA R4, P6, R0.reuse, R20, 0x1 ;  /* 0x0000001400047211 */ /* 0x040fe400078c08ff */
[C---:B------:R-:W-:Y:S01]  /*33e40*/  IADD3 R2, R0.reuse, c[0x0][0x198], RZ ;  /* 0x0000660000027a10 */ /* 0x040fe20007ffe0ff */
[----:B------:R0:W-:Y:S01]  /*33e50*/  @P2 STG.E.U16 [R8.64], R12 ;  /* 0x0000000c08002986 */ /* 0x0001e2000c101506 */
[----:B------:R-:W-:-:S02]  /*33e60*/  LEA.HI.X.SX32 R5, R0, R3, 0x1, P6 ;  /* 0x0000000300057211 */ /* 0x000fc400030f0eff */
[C---:B------:R-:W-:Y:S02]  /*33e70*/  IADD3 R0, R2.reuse, c[0x0][0x198], RZ ;  /* 0x0000660002007a10 */ /* 0x040fe40007ffe0ff */
[----:B0-----:R-:W-:-:S04]  /*33e80*/  LEA R8, P6, R2, R20, 0x1 ;  /* 0x0000001402087211 */ /* 0x001fc800078c08ff */
[----:B------:R-:W-:Y:S02]  /*33e90*/  LEA.HI.X.SX32 R9, R2, R3, 0x1, P6 ;  /* 0x0000000302097211 */ /* 0x000fe400030f0eff */
[C---:B------:R-:W-:Y:S01]  /*33ea0*/  IADD3 R12, R28.reuse, 0xc8, RZ ;  /* 0x000000c81c0c7810 */ /* 0x040fe20007ffe0ff */
[----:B---3--:R0:W-:Y:S01]  /*33eb0*/  @P1 STG.E.U16 [R4.64], R21 ;  /* 0x0000001504001986 */ /* 0x0081e2000c101506 */
[----:B------:R-:W-:Y:S02]  /*33ec0*/  PRMT R2, R21, 0x7632, R2 ;  /* 0x0000763215027816 */ /* 0x000fe40000000002 */
[----:B0-----:R-:W-:Y:S01]  /*33ed0*/  IADD3 R4, R28, 0xc7, RZ ;  /* 0x000000c71c047810 */ /* 0x001fe20007ffe0ff */
[----:B------:R-:W3:Y:S03]  /*33ee0*/  LDL.LU R21, [R1+0xb8] ;  /* 0x0000b80001157983 */ /* 0x000ee60000300800 */
[----:B------:R-:W-:-:S02]  /*33ef0*/  ISETP.LT.AND P1, PT, R4, c[0x0][0x17c], !P0 ;  /* 0x00005f0004007a0c */ /* 0x000fc40004721270 */
[C---:B------:R-:W-:Y:S01]  /*33f00*/  LEA R4, P6, R0.reuse, R20, 0x1 ;  /* 0x0000001400047211 */ /* 0x040fe200078c08ff */
[----:B------:R-:W-:Y:S03]  /*33f10*/  @P5 STG.E.U16 [R8.64], R2 ;  /* 0x0000000208005986 */ /* 0x000fe6000c101506 */
[----:B------:R-:W-:Y:S02]  /*33f20*/  LEA.HI.X.SX32 R5, R0, R3, 0x1, P6 ;  /* 0x0000000300057211 */ /* 0x000fe400030f0eff */
[----:B------:R-:W-:Y:S02]  /*33f30*/  ISETP.LT.AND P5, PT, R12, c[0x0][0x17c], !P0 ;  /* 0x00005f000c007a0c */ /* 0x000fe400047a1270 */
[----:B--2---:R-:W-:Y:S01]  /*33f40*/  PRMT R12, R29, 0x7632, R12 ;  /* 0x000076321d0c7816 */ /* 0x004fe2000000000c */
[----:B------:R0:W-:Y:S04]  /*33f50*/  @P4 STG.E.U16 [R4.64], R29 ;  /* 0x0000001d04004986 */ /* 0x0001e8000c101506 */
[----:B0-----:R-:W2:Y:S01]  /*33f60*/  LDL.LU R29, [R1+0xa8] ;  /* 0x0000a800011d7983 */ /* 0x001ea20000300800 */
[----:B------:R-:W-:-:S02]  /*33f70*/  IADD3 R2, R0, c[0x0][0x198], RZ ;  /* 0x0000660000027a10 */ /* 0x000fc40007ffe0ff */
[C---:B------:R-:W-:Y:S02]  /*33f80*/  IADD3 R13, R28.reuse, 0xc6, RZ ;  /* 0x000000c61c0d7810 */ /* 0x040fe40007ffe0ff */
[----:B------:R-:W-:Y:S02]  /*33f90*/  IADD3 R9, R28, 0xc9, RZ ;  /* 0x000000c91c097810 */ /* 0x000fe40007ffe0ff */
[C---:B------:R-:W-:Y:S02]  /*33fa0*/  LEA R8, P6, R2.reuse, R20, 0x1 ;  /* 0x0000001402087211 */ /* 0x040fe400078c08ff */
[----:B------:R-:W-:Y:S02]  /*33fb0*/  ISETP.LT.AND P2, PT, R13, c[0x0][0x17c], !P0 ;  /* 0x00005f000d007a0c */ /* 0x000fe40004741270 */
[----:B------:R-:W-:Y:S02]  /*33fc0*/  IADD3 R0, R2, c[0x0][0x198], RZ ;  /* 0x0000660002007a10 */ /* 0x000fe40007ffe0ff */
[----:B------:R-:W-:-:S02]  /*33fd0*/  ISETP.LT.AND P4, PT, R9, c[0x0][0x17c], !P0 ;  /* 0x00005f0009007a0c */ /* 0x000fc40004781270 */
[-C--:B------:R-:W-:Y:S02]  /*33fe0*/  LEA.HI.X.SX32 R9, R2, R3.reuse, 0x1, P6 ;  /* 0x0000000302097211 */ /* 0x080fe400030f0eff */
[CC--:B------:R-:W-:Y:S02]  /*33ff0*/  LEA R4, P6, R0.reuse, R20.reuse, 0x1 ;  /* 0x0000001400047211 */ /* 0x0c0fe400078c08ff */
[C---:B------:R-:W-:Y:S01]  /*34000*/  IADD3 R2, R0.reuse, c[0x0][0x198], RZ ;  /* 0x0000660000027a10 */ /* 0x040fe20007ffe0ff */
[----:B------:R0:W-:Y:S01]  /*34010*/  @P3 STG.E.U16 [R8.64], R12 ;  /* 0x0000000c08003986 */ /* 0x0001e2000c101506 */
[----:B------:R-:W-:Y:S02]  /*34020*/  LEA.HI.X.SX32 R5, R0, R3, 0x1, P6 ;  /* 0x0000000300057211 */ /* 0x000fe400030f0eff */
[C---:B------:R-:W-:Y:S02]  /*34030*/  IADD3 R0, R2.reuse, c[0x0][0x198], RZ ;  /* 0x0000660002007a10 */ /* 0x040fe40007ffe0ff */
[----:B0-----:R-:W-:-:S04]  /*34040*/  LEA R8, P6, R2, R20, 0x1 ;  /* 0x0000001402087211 */ /* 0x001fc800078c08ff */
[----:B------:R-:W-:Y:S02]  /*34050*/  LEA.HI.X.SX32 R9, R2, R3, 0x1, P6 ;  /* 0x0000000302097211 */ /* 0x000fe400030f0eff */
[C---:B------:R-:W-:Y:S02]  /*34060*/  IADD3 R12, R28.reuse, 0xcc, RZ ;  /* 0x000000cc1c0c7810 */ /* 0x040fe40007ffe0ff */
[----:B------:R-:W-:-:S04]  /*34070*/  IADD3 R13, R28, 0xca, RZ ;  /* 0x000000ca1c0d7810 */ /* 0x000fc80007ffe0ff */
[----:B------:R-:W-:Y:S01]  /*34080*/  ISETP.LT.AND P3, PT, R13, c[0x0][0x17c], !P0 ;  /* 0x00005f000d007a0c */ /* 0x000fe20004761270 */
[----:B----4-:R0:W-:Y:S01]  /*34090*/  @P2 STG.E.U16 [R4.64], R16 ;  /* 0x0000001004002986 */ /* 0x0101e2000c101506 */
[----:B------:R-:W-:Y:S02]  /*340a0*/  PRMT R2, R16, 0x7632, R2 ;  /* 0x0000763210027816 */ /* 0x000fe40000000002 */
[----:B0-----:R-:W-:Y:S01]  /*340b0*/  IADD3 R4, R28, 0xcb, RZ ;  /* 0x000000cb1c047810 */ /* 0x001fe20007ffe0ff */
[----:B------:R-:W4:Y:S03]  /*340c0*/  LDL.LU R16, [R1+0x98] ;  /* 0x0000980001107983 */ /* 0x000f260000300800 */
[----:B------:R-:W-:Y:S02]  /*340d0*/  ISETP.LT.AND P2, PT, R4, c[0x0][0x17c], !P0 ;  /* 0x00005f0004007a0c */ /* 0x000fe40004741270 */
[C---:B------:R-:W-:Y:S01]  /*340e0*/  LEA R4, P6, R0.reuse, R20, 0x1 ;  /* 0x0000001400047211 */ /* 0x040fe200078c08ff */
[----:B------:R0:W-:Y:S03]  /*340f0*/  @P1 STG.E.U16 [R8.64], R2 ;  /* 0x0000000208001986 */ /* 0x0001e6000c101506 */
[----:B------:R-:W-:-:S02]  /*34100*/  LEA.HI.X.SX32 R5, R0, R3, 0x1, P6 ;  /* 0x0000000300057211 */ /* 0x000fc400030f0eff */
[----:B------:R-:W-:Y:S02]  /*34110*/  ISETP.LT.AND P1, PT, R12, c[0x0][0x17c], !P0 ;  /* 0x00005f000c007a0c */ /* 0x000fe40004721270 */
[----:B0-----:R-:W-:Y:S02]  /*34120*/  IADD3 R2, R0, c[0x0][0x198], RZ ;  /* 0x0000660000027a10 */ /* 0x001fe40007ffe0ff */
[----:B------:R-:W-:Y:S02]  /*34130*/  IADD3 R9, R28, 0xcd, RZ ;  /* 0x000000cd1c097810 */ /* 0x000fe40007ffe0ff */
[C---:B------:R-:W-:Y:S02]  /*34140*/  LEA R8, P6, R2.reuse, R20, 0x1 ;  /* 0x0000001402087211 */ /* 0x040fe400078c08ff */
[----:B------:R-:W-:Y:S01]  /*34150*/  IADD3 R0, R2, c[0x0][0x198], RZ ;  /* 0x0000660002007a10 */ /* 0x000fe20007ffe0ff */
[----:B---3--:R0:W-:Y:S01]  /*34160*/  @P5 STG.E.U16 [R4.64], R21 ;  /* 0x0000001504005986 */ /* 0x0081e2000c101506 */
[----:B------:R-:W-:-:S02]  /*34170*/  PRMT R12, R21, 0x7632, R12 ;  /* 0x00007632150c7816 */ /* 0x000fc4000000000c */
[----:B------:R-:W-:Y:S02]  /*34180*/  ISETP.LT.AND P5, PT, R9, c[0x0][0x17c], !P0 ;  /* 0x00005f0009007a0c */ /* 0x000fe400047a1270 */
[----:B------:R-:W-:Y:S02]  /*34190*/  LEA.HI.X.SX32 R9, R2, R3, 0x1, P6 ;  /* 0x0000000302097211 */ /* 0x000fe400030f0eff */
[C---:B------:R-:W-:Y:S01]  /*341a0*/  IADD3 R2, R0.reuse, c[0x0][0x198], RZ ;  /* 0x0000660000027a10 */ /* 0x040fe20007ffe0ff */
[----:B0-----:R-:W3:Y:S01]  /*341b0*/  LDL.LU R21, [R1+0x18] ;  /* 0x0000180001157983 */ /* 0x001ee20000300800 */
[----:B------:R-:W-:-:S03]  /*341c0*/  LEA R4, P6, R0, R20, 0x1 ;  /* 0x0000001400047211 */ /* 0x000fc600078c08ff */
[----:B------:R0:W-:Y:S01]  /*341d0*/  @P4 STG.E.U16 [R8.64], R12 ;  /* 0x0000000c08004986 */ /* 0x0001e2000c101506 */
[-C--:B------:R-:W-:Y:S02]  /*341e0*/  LEA.HI.X.SX32 R5, R0, R3.reuse, 0x1, P6 ;  /* 0x0000000300057211 */ /* 0x080fe400030f0eff */
[C---:B------:R-:W-:Y:S02]  /*341f0*/  IADD3 R0, R2.reuse, c[0x0][0x198], RZ ;  /* 0x0000660002007a10 */ /* 0x040fe40007ffe0ff */
[C---:B0-----:R-:W-:Y:S01]  /*34200*/  LEA R8, P6, R2.reuse, R20, 0x1 ;  /* 0x0000001402087211 */ /* 0x041fe200078c08ff */
[----:B--2---:R0:W-:Y:S03]  /*34210*/  @P3 STG.E.U16 [R4.64], R29 ;  /* 0x0000001d04003986 */ /* 0x0041e6000c101506 */
[----:B------:R-:W-:Y:S02]  /*34220*/  LEA.HI.X.SX32 R9, R2, R3, 0x1, P6 ;  /* 0x0000000302097211 */ /* 0x000fe400030f0eff */
[----:B------:R-:W-:-:S02]  /*34230*/  PRMT R2, R29, 0x7632, R2 ;  /* 0x000076321d027816 */ /* 0x000fc40000000002 */
[----:B0-----:R-:W2:Y:S01]  /*34240*/  LDL.LU R29, [R1+0x78] ;  /* 0x00007800011d7983 */ /* 0x001ea20000300800 */
[----:B------:R-:W-:-:S04]  /*34250*/  IADD3 R4, R28, 0xcf, RZ ;  /* 0x000000cf1c047810 */ /* 0x000fc80007ffe0ff */
[----:B------:R-:W-:Y:S02]  /*34260*/  ISETP.LT.AND P3, PT, R4, c[0x0][0x17c], !P0 ;  /* 0x00005f0004007a0c */ /* 0x000fe40004761270 */
[----:B------:R-:W-:Y:S01]  /*34270*/  LEA R4, P6, R0, R20, 0x1 ;  /* 0x0000001400047211 */ /* 0x000fe200078c08ff */
[----:B------:R0:W-:Y:S01]  /*34280*/  @P2 STG.E.U16 [R8.64], R2 ;  /* 0x0000000208002986 */ /* 0x0001e2000c101506 */
[----:B------:R-:W-:Y:S02]  /*34290*/  IADD3 R12, R28, 0xd0, RZ ;  /* 0x000000d01c0c7810 */ /* 0x000fe40007ffe0ff */
[----:B------:R-:W-:Y:S02]  /*342a0*/  LEA.HI.X.SX32 R5, R0, R3, 0x1, P6 ;  /* 0x0000000300057211 */ /* 0x000fe400030f0eff */
[----:B------:R-:W-:Y:S02]  /*342b0*/  IADD3 R13, R28, 0xce, RZ ;  /* 0x000000ce1c0d7810 */ /* 0x000fe40007ffe0ff */
[----:B------:R-:W-:-:S02]  /*342c0*/  ISETP.LT.AND P2, PT, R12, c[0x0][0x17c], !P0 ;  /* 0x00005f000c007a0c */ /* 0x000fc40004741270 */
[----:B0-----:R-:W-:Y:S02]  /*342d0*/  IADD3 R2, R0, c[0x0][0x198], RZ ;  /* 0x0000660000027a10 */ /* 0x001fe40007ffe0ff */
[----:B------:R-:W-:Y:S02]  /*342e0*/  IADD3 R9, R28, 0xd1, RZ ;  /* 0x000000d11c097810 */ /* 0x000fe40007ffe0ff */
[C---:B------:R-:W-:Y:S02]  /*342f0*/  LEA R8, P6, R2.reuse, R20, 0x1 ;  /* 0x0000001402087211 */ /* 0x040fe400078c08ff */
[----:B------:R-:W-:Y:S02]  /*34300*/  ISETP.LT.AND P4, PT, R13, c[0x0][0x17c], !P0 ;  /* 0x00005f000d007a0c */ /* 0x000fe40004781270 */
[----:B------:R-:W-:Y:S01]  /*34310*/  IADD3 R0, R2, c[0x0][0x198], RZ ;  /* 0x0000660002007a10 */ /* 0x000fe20007ffe0ff */
[----:B----4-:R0:W-:Y:S01]  /*34320*/  @P1 STG.E.U16 [R4.64], R16 ;  /* 0x0000001004001986 */ /* 0x0101e2000c101506 */
[----:B------:R-:W-:-:S02]  /*34330*/  PRMT R12, R16, 0x7632, R12 ;  /* 0x00007632100c7816 */ /* 0x000fc4000000000c */
[----:B------:R-:W-:Y:S02]  /*34340*/  ISETP.LT.AND P1, PT, R9, c[0x0][0x17c], !P0 ;  /* 0x00005f0009007a0c */ /* 0x000fe40004721270 */
[----:B------:R-:W-:Y:S02]  /*34350*/  LEA.HI.X.SX32 R9, R2, R3, 0x1, P6 ;  /* 0x0000000302097211 */ /* 0x000fe400030f0eff */
[C---:B------:R-:W-:Y:S01]  /*34360*/  IADD3 R2, R0.reuse, c[0x0][0x198], RZ ;  /* 0x0000660000027a10 */ /* 0x040fe20007ffe0ff */
[----:B0-----:R-:W4:Y:S01]  /*34370*/  LDL.LU R16, [R1+0x48] ;  /* 0x0000480001107983 */ /* 0x001f220000300800 */
[----:B------:R-:W-:-:S03]  /*34380*/  LEA R4, P6, R0, R20, 0x1 ;  /* 0x0000001400047211 */ /* 0x000fc600078c08ff */
[----:B------:R0:W-:Y:S01]  /*34390*/  @P5 STG.E.U16 [R8.64], R12 ;  /* 0x0000000c08005986 */ /* 0x0001e2000c101506 */
[----:B------:R-:W-:Y:S02]  /*343a0*/  LEA.HI.X.SX32 R5, R0, R3, 0x1, P6 ;  /* 0x0000000300057211 */ /* 0x000fe400030f0eff */
        /* <DEDUP_REMOVED lines=12> */
[----:B------:R-:W-:-:S03]  /*34470*/  ISETP.LT.AND P3, PT, R12, c[0x0][0x17c], !P0 ;  /* 0x00005f000c007a0c */ /* 0x000fc60004761270 */
[----:B--2---:R0:W-:Y:S01]  /*34480*/  @P2 STG.E.U16 [R4.64], R29 ;  /* 0x0000001d04002986 */ /* 0x0041e2000c101506 */
[----:B------:R-:W-:-:S03]  /*34490*/  PRMT R12, R29, 0x7632, R12 ;  /* 0x000076321d0c7816 */ /* 0x000fc6000000000c */
[----:B0-----:R-:W2:Y:S01]  /*344a0*/  LDL.LU R29, [R1+0x8] ;  /* 0x00000800011d7983 */ /* 0x001ea20000300800 */
[----:B------:R-:W-:Y:S02]  /*344b0*/  IADD3 R2, R0, c[0x0][0x198], RZ ;  /* 0x0000660000027a10 */ /* 0x000fe40007ffe0ff */
[C---:B------:R-:W-:Y:S02]  /*344c0*/  IADD3 R13, R28.reuse, 0xd2, RZ ;  /* 0x000000d21c0d7810 */ /* 0x040fe40007ffe0ff */
[----:B------:R-:W-:Y:S02]  /*344d0*/  IADD3 R9, R28, 0xd5, RZ ;  /* 0x000000d51c097810 */ /* 0x000fe40007ffe0ff */
[C---:B------:R-:W-:Y:S02]  /*344e0*/  LEA R8, P6, R2.reuse, R20, 0x1 ;  /* 0x0000001402087211 */ /* 0x040fe400078c08ff */
[----:B------:R-:W-:Y:S02]  /*344f0*/  ISETP.LT.AND P5, PT, R13, c[0x0][0x17c], !P0 ;  /* 0x00005f000d007a0c */ /* 0x000fe400047a1270 */
[----:B------:R-:W-:-:S02]  /*34500*/  IADD3 R0, R2, c[0x0][0x198], RZ ;  /* 0x0000660002007a10 */ /* 0x000fc40007ffe0ff */
[----:B------:R-:W-:Y:S02]  /*34510*/  ISETP.LT.AND P2, PT, R9, c[0x0][0x17c], !P0 ;  /* 0x00005f0009007a0c */ /* 0x000fe40004741270 */
[-C--:B------:R-:W-:Y:S02]  /*34520*/  LEA.HI.X.SX32 R9, R2, R3.reuse, 0x1, P6 ;  /* 0x0000000302097211 */ /* 0x080fe400030f0eff */
[C---:B------:R-:W-:Y:S02]  /*34530*/  LEA R4, P6, R0.reuse, R20, 0x1 ;  /* 0x0000001400047211 */ /* 0x040fe400078c08ff */
[C---:B------:R-:W-:Y:S02]  /*34540*/  IADD3 R2, R0.reuse, c[0x0][0x198], RZ ;  /* 0x0000660000027a10 */ /* 0x040fe40007ffe0ff */
[----:B------:R-:W-:Y:S01]  /*34550*/  LEA.HI.X.SX32 R5, R0, R3, 0x1, P6 ;  /* 0x0000000300057211 */ /* 0x000fe200030f0eff */
[----:B------:R0:W-:Y:S01]  /*34560*/  @P1 STG.E.U16 [R8.64], R12 ;  /* 0x0000000c08001986 */ /* 0x0001e2000c101506 */
[----:B------:R-:W-:-:S02]  /*34570*/  IADD3 R0, R2, c[0x0][0x198], RZ ;  /* 0x0000660002007a10 */ /* 0x000fc40007ffe0ff */
[----:B0-----:R-:W-:-:S04]  /*34580*/  LEA R8, P6, R2, R20, 0x1 ;  /* 0x0000001402087211 */ /* 0x001fc800078c08ff */
[----:B------:R-:W-:Y:S02]  /*34590*/  LEA.HI.X.SX32 R9, R2, R3, 0x1, P6 ;  /* 0x0000000302097211 */ /* 0x000fe400030f0eff */
[C---:B------:R-:W-:Y:S02]  /*345a0*/  IADD3 R13, R28.reuse, 0xd6, RZ ;  /* 0x000000d61c0d7810 */ /* 0x040fe40007ffe0ff */
[----:B------:R-:W-:Y:S02]  /*345b0*/  IADD3 R12, R28, 0xd8, RZ ;  /* 0x000000d81c0c7810 */ /* 0x000fe40007ffe0ff */
[----:B------:R-:W-:Y:S01]  /*345c0*/  ISETP.LT.AND P1, PT, R13, c[0x0][0x17c], !P0 ;  /* 0x00005f000d007a0c */ /* 0x000fe20004721270 */
[----:B----4-:R0:W-:Y:S01]  /*345d0*/  @P5 STG.E.U16 [R4.64], R16 ;  /* 0x0000001004005986 */ /* 0x0101e2000c101506 */
[----:B------:R-:W-:Y:S02]  /*345e0*/  PRMT R2, R16, 0x7632, R2 ;  /* 0x0000763210027816 */ /* 0x000fe40000000002 */
[----:B0-----:R-:W-:-:S03]  /*345f0*/  IADD3 R4, R28, 0xd7, RZ ;  /* 0x000000d71c047810 */ /* 0x001fc60007ffe0ff */
[----:B------:R0:W-:Y:S01]  /*34600*/  @P4 STG.E.U16 [R8.64], R2 ;  /* 0x0000000208004986 */ /* 0x0001e2000c101506 */
[----:B------:R-:W-:Y:S02]  /*34610*/  ISETP.LT.AND P5, PT, R4, c[0x0][0x17c], !P0 ;  /* 0x00005f0004007a0c */ /* 0x000fe400047a1270 */
[----:B------:R-:W-:-:S04]  /*34620*/  LEA R4, P6, R0, R20, 0x1 ;  /* 0x0000001400047211 */ /* 0x000fc800078c08ff */
[C---:B------:R-:W-:Y:S02]  /*34630*/  LEA.HI.X.SX32 R5, R0.reuse, R3, 0x1, P6 ;  /* 0x0000000300057211 */ /* 0x040fe400030f0eff */
[----:B0-----:R-:W-:Y:S02]  /*34640*/  IADD3 R2, R0, c[0x0][0x198], RZ ;  /* 0x0000660000027a10 */ /* 0x001fe40007ffe0ff */
[----:B------:R-:W-:Y:S02]  /*34650*/  IADD3 R9, R28, 0xd9, RZ ;  /* 0x000000d91c097810 */ /* 0x000fe40007ffe0ff */
[C---:B------:R-:W-:Y:S02]  /*34660*/  LEA R8, P6, R2.reuse, R20, 0x1 ;  /* 0x0000001402087211 */ /* 0x040fe400078c08ff */
[----:B------:R-:W-:Y:S02]  /*34670*/  IADD3 R0, R2, c[0x0][0x198], RZ ;  /* 0x0000660002007a10 */ /* 0x000fe40007ffe0ff */
[----:B------:R-:W-:Y:S01]  /*34680*/  ISETP.LT.AND P4, PT, R12, c[0x0][0x17c], !P0 ;  /* 0x00005f000c007a0c */ /* 0x000fe20004781270 */
[----:B---3--:R0:W-:Y:S01]  /*34690*/  @P3 STG.E.U16 [R4.64], R21 ;  /* 0x0000001504003986 */ /* 0x0081e2000c101506 */
[----:B------:R-:W-:-:S02]  /*346a0*/  ISETP.LT.AND P3, PT, R9, c[0x0][0x17c], !P0 ;  /* 0x00005f0009007a0c */ /* 0x000fc40004761270 */
[-C--:B------:R-:W-:Y:S02]  /*346b0*/  LEA.HI.X.SX32 R9, R2, R3.reuse, 0x1, P6 ;  /* 0x0000000302097211 */ /* 0x080fe400030f0eff */
[----:B------:R-:W-:Y:S02]  /*346c0*/  PRMT R12, R21, 0x7632, R12 ;  /* 0x00007632150c7816 */ /* 0x000fe4000000000c */
[C---:B------:R-:W-:Y:S02]  /*346d0*/  IADD3 R2, R0.reuse, c[0x0][0x198], RZ ;  /* 0x0000660000027a10 */ /* 0x040fe40007ffe0ff */
[C---:B0-----:R-:W-:Y:S01]  /*346e0*/  LEA R4, P6, R0.reuse, R20, 0x1 ;  /* 0x0000001400047211 */ /* 0x041fe200078c08ff */
[----:B------:R0:W-:Y:S03]  /*346f0*/  @P2 STG.E.U16 [R8.64], R12 ;  /* 0x0000000c08002986 */ /* 0x0001e6000c101506 */
[----:B------:R-:W-:-:S02]  /*34700*/  LEA.HI.X.SX32 R5, R0, R3, 0x1, P6 ;  /* 0x0000000300057211 */ /* 0x000fc400030f0eff */
[C---:B------:R-:W-:Y:S02]  /*34710*/  IADD3 R0, R2.reuse, c[0x0][0x198], RZ ;  /* 0x0000660002007a10 */ /* 0x040fe40007ffe0ff */
[C---:B0-----:R-:W-:Y:S01]  /*34720*/  LEA R8, P6, R2.reuse, R20, 0x1 ;  /* 0x0000001402087211 */ /* 0x041fe200078c08ff */
[----:B--2---:R0:W-:Y:S03]  /*34730*/  @P1 STG.E.U16 [R4.64], R29 ;  /* 0x0000001d04001986 */ /* 0x0041e6000c101506 */
[----:B------:R-:W-:Y:S02]  /*34740*/  LEA.HI.X.SX32 R9, R2, R3, 0x1, P6 ;  /* 0x0000000302097211 */ /* 0x000fe400030f0eff */
[----:B------:R-:W-:Y:S02]  /*34750*/  PRMT R2, R29, 0x7632, R2 ;  /* 0x000076321d027816 */ /* 0x000fe40000000002 */
[----:B0-----:R-:W2:Y:S01]  /*34760*/  LDL.LU R29, [R1+0x5c] ;  /* 0x00005c00011d7983 */ /* 0x001ea20000300800 */
[----:B------:R-:W-:-:S03]  /*34770*/  IADD3 R4, R28, 0xdb, RZ ;  /* 0x000000db1c047810 */ /* 0x000fc60007ffe0ff */
[----:B------:R0:W-:Y:S01]  /*34780*/  @P5 STG.E.U16 [R8.64], R2 ;  /* 0x0000000208005986 */ /* 0x0001e2000c101506 */
[----:B------:R-:W-:Y:S02]  /*34790*/  ISETP.LT.AND P1, PT, R4, c[0x0][0x17c], !P0 ;  /* 0x00005f0004007a0c */ /* 0x000fe40004721270 */
[----:B------:R-:W-:Y:S01]  /*347a0*/  LEA R4, P6, R0, R20, 0x1 ;  /* 0x0000001400047211 */ /* 0x000fe200078c08ff */
[----:B------:R-:W3:Y:S01]  /*347b0*/  LDL.LU R16, [R1+0x6c] ;  /* 0x00006c0001107983 */ /* 0x000ee20000300800 */
[----:B------:R-:W-:Y:S02]  /*347c0*/  IADD3 R13, R28, 0xda, RZ ;  /* 0x000000da1c0d7810 */ /* 0x000fe40007ffe0ff */
[C---:B------:R-:W-:Y:S01]  /*347d0*/  LEA.HI.X.SX32 R5, R0.reuse, R3, 0x1, P6 ;  /* 0x0000000300057211 */ /* 0x040fe200030f0eff */
[----:B------:R-:W4:Y:S01]  /*347e0*/  LDL.LU R21, [R1+0x3c] ;  /* 0x00003c0001157983 */ /* 0x000f220000300800 */
[----:B0-----:R-:W-:Y:S02]  /*347f0*/  IADD3 R2, R0, c[0x0][0x198], RZ ;  /* 0x0000660000027a10 */ /* 0x001fe40007ffe0ff */
[----:B------:R-:W-:-:S02]  /*34800*/  IADD3 R9, R28, 0xdd, RZ ;  /* 0x000000dd1c097810 */ /* 0x000fc40007ffe0ff */
[C---:B------:R-:W-:Y:S01]  /*34810*/  LEA R8, P6, R2.reuse, R20, 0x1 ;  /* 0x0000001402087211 */ /* 0x040fe200078c08ff */
[----:B------:R0:W-:Y:S01]  /*34820*/  @P4 STG.E.U16 [R4.64], R6 ;  /* 0x0000000604004986 */ /* 0x0001e2000c101506 */
[----:B------:R-:W-:Y:S02]  /*34830*/  ISETP.LT.AND P2, PT, R13, c[0x0][0x17c], !P0 ;  /* 0x00005f000d007a0c */ /* 0x000fe40004741270 */
[C---:B------:R-:W-:Y:S02]  /*34840*/  IADD3 R0, R2.reuse, c[0x0][0x198], RZ ;  /* 0x0000660002007a10 */ /* 0x040fe40007ffe0ff */
[----:B------:R-:W-:Y:S02]  /*34850*/  ISETP.LT.AND P4, PT, R9, c[0x0][0x17c], !P0 ;  /* 0x00005f0009007a0c */ /* 0x000fe40004781270 */
[----:B------:R-:W-:Y:S02]  /*34860*/  LEA.HI.X.SX32 R9, R2, R3, 0x1, P6 ;  /* 0x0000000302097211 */ /* 0x000fe400030f0eff */
[----:B------:R-:W-:-:S02]  /*34870*/  IADD3 R2, R0, c[0x0][0x198], RZ ;  /* 0x0000660000027a10 */ /* 0x000fc40007ffe0ff */
[-C--:B0-----:R-:W-:Y:S02]  /*34880*/  LEA R4, P6, R0, R20.reuse, 0x1 ;  /* 0x0000001400047211 */ /* 0x081fe400078c08ff */
[----:B------:R-:W-:Y:S02]  /*34890*/  PRMT R6, R6, 0x7632, R6 ;  /* 0x0000763206067816 */ /* 0x000fe40000000006 */
[----:B------:R-:W-:Y:S02]  /*348a0*/  IADD3 R12, R28, 0xdc, RZ ;  /* 0x000000dc1c0c7810 */ /* 0x000fe40007ffe0ff */
[----:B------:R-:W-:Y:S01]  /*348b0*/  LEA.HI.X.SX32 R5, R0, R3, 0x1, P6 ;  /* 0x0000000300057211 */ /* 0x000fe200030f0eff */
[----:B------:R0:W-:Y:S01]  /*348c0*/  @P3 STG.E.U16 [R8.64], R6 ;  /* 0x0000000608003986 */ /* 0x0001e2000c101506 */
[----:B------:R-:W-:Y:S02]  /*348d0*/  ISETP.LT.AND P5, PT, R12, c[0x0][0x17c], !P0 ;  /* 0x00005f000c007a0c */ /* 0x000fe400047a1270 */
[C---:B------:R-:W-:Y:S01]  /*348e0*/  IADD3 R0, R2.reuse, c[0x0][0x198], RZ ;  /* 0x0000660002007a10 */ /* 0x040fe20007ffe0ff */
[----:B------:R1:W-:Y:S01]  /*348f0*/  @P2 STG.E.U16 [R4.64], R10 ;  /* 0x0000000a04002986 */ /* 0x0003e2000c101506 */
[----:B0-----:R-:W-:-:S04]  /*34900*/  LEA R8, P6, R2, R20, 0x1 ;  /* 0x0000001402087211 */ /* 0x001fc800078c08ff */
[----:B------:R-:W-:Y:S02]  /*34910*/  LEA.HI.X.SX32 R9, R2, R3, 0x1, P6 ;  /* 0x0000000302097211 */ /* 0x000fe400030f0eff */
[----:B-1----:R-:W-:Y:S02]  /*34920*/  PRMT R5, R10, 0x7632, R5 ;  /* 0x000076320a057816 */ /* 0x002fe40000000005 */
[C---:B------:R-:W-:Y:S02]  /*34930*/  LEA R4, P6, R0.reuse, R20, 0x1 ;  /* 0x0000001400047211 */ /* 0x040fe400078c08ff */
[----:B------:R-:W-:Y:S01]  /*34940*/  IADD3 R2, R0, c[0x0][0x198], RZ ;  /* 0x0000660000027a10 */ /* 0x000fe20007ffe0ff */
[----:B------:R0:W-:Y:S01]  /*34950*/  @P1 STG.E.U16 [R8.64], R5 ;  /* 0x0000000508001986 */ /* 0x0001e2000c101506 */
[----:B------:R-:W-:-:S04]  /*34960*/  IADD3 R12, R28, 0xde, RZ ;  /* 0x000000de1c0c7810 */ /* 0x000fc80007ffe0ff */
[----:B------:R-:W-:Y:S02]  /*34970*/  ISETP.LT.AND P3, PT, R12, c[0x0][0x17c], !P0 ;  /* 0x00005f000c007a0c */ /* 0x000fe40004761270 */
[----:B------:R-:W-:Y:S02]  /*34980*/  IADD3 R12, R28, 0xdf, RZ ;  /* 0x000000df1c0c7810 */ /* 0x000fe40007ffe0ff */
[-C--:B0-----:R-:W-:Y:S02]  /*34990*/  LEA.HI.X.SX32 R5, R0, R3.reuse, 0x1, P6 ;  /* 0x0000000300057211 */ /* 0x081fe400030f0eff */
[C---:B------:R-:W-:Y:S02]  /*349a0*/  LEA R8, P6, R2.reuse, R20, 0x1 ;  /* 0x0000001402087211 */ /* 0x040fe400078c08ff */
[C---:B------:R-:W-:Y:S01]  /*349b0*/  IADD3 R0, R2.reuse, c[0x0][0x198], RZ ;  /* 0x0000660002007a10 */ /* 0x040fe20007ffe0ff */
[----:B------:R0:W-:Y:S01]  /*349c0*/  @P5 STG.E.U16 [R4.64], R14 ;  /* 0x0000000e04005986 */ /* 0x0001e2000c101506 */
[----:B------:R-:W-:-:S02]  /*349d0*/  LEA.HI.X.SX32 R9, R2, R3, 0x1, P6 ;  /* 0x0000000302097211 */ /* 0x000fc400030f0eff */
[----:B------:R-:W-:Y:S02]  /*349e0*/  PRMT R10, R14, 0x7632, R10 ;  /* 0x000076320e0a7816 */ /* 0x000fe4000000000a */
[----:B------:R-:W-:Y:S02]  /*349f0*/  ISETP.LT.AND P2, PT, R12, c[0x0][0x17c], !P0 ;  /* 0x00005f000c007a0c */ /* 0x000fe40004741270 */
[C---:B------:R-:W-:Y:S02]  /*34a00*/  IADD3 R2, R0.reuse, c[0x0][0x198], RZ ;  /* 0x0000660000027a10 */ /* 0x040fe40007ffe0ff */
[----:B0-----:R-:W-:Y:S01]  /*34a10*/  LEA R4, P6, R0, R20, 0x1 ;  /* 0x0000001400047211 */ /* 0x001fe200078c08ff */
[----:B------:R0:W-:Y:S01]  /*34a20*/  @P4 STG.E.U16 [R8.64], R10 ;  /* 0x0000000a08004986 */ /* 0x0001e2000c101506 */
[----:B------:R-:W-:Y:S02]  /*34a30*/  IADD3 R12, R28, 0xe0, RZ ;  /* 0x000000e01c0c7810 */ /* 0x000fe40007ffe0ff */
[----:B------:R-:W-:-:S02]  /*34a40*/  LEA.HI.X.SX32 R5, R0, R3, 0x1, P6 ;  /* 0x0000000300057211 */ /* 0x000fc400030f0eff */
[----:B------:R-:W-:Y:S02]  /*34a50*/  ISETP.LT.AND P1, PT, R12, c[0x0][0x17c], !P0 ;  /* 0x00005f000c007a0c */ /* 0x000fe40004721270 */
[C---:B------:R-:W-:Y:S01]  /*34a60*/  IADD3 R0, R2.reuse, c[0x0][0x198], RZ ;  /* 0x0000660002007a10 */ /* 0x040fe20007ffe0ff */
[----:B------:R1:W-:Y:S01]  /*34a70*/  @P3 STG.E.U16 [R4.64], R18 ;  /* 0x0000001204003986 */ /* 0x0003e2000c101506 */
[----:B0-----:R-:W-:-:S04]  /*34a80*/  LEA R8, P6, R2, R20, 0x1 ;  /* 0x0000001402087211 */ /* 0x001fc800078c08ff */
[----:B------:R-:W-:Y:S02]  /*34a90*/  LEA.HI.X.SX32 R9, R2, R3, 0x1, P6 ;  /* 0x0000000302097211 */ /* 0x000fe400030f0eff */
[----:B-1----:R-:W-:Y:S02]  /*34aa0*/  PRMT R5, R18, 0x7632, R5 ;  /* 0x0000763212057816 */ /* 0x002fe40000000005 */
[----:B------:R-:W-:-:S03]  /*34ab0*/  LEA R4, P6, R0, R20, 0x1 ;  /* 0x0000001400047211 */ /* 0x000fc600078c08ff */
[----:B------:R0:W-:Y:S01]  /*34ac0*/  @P2 STG.E.U16 [R8.64], R5 ;  /* 0x0000000508002986 */ /* 0x0001e2000c101506 */
[C---:B------:R-:W-:Y:S02]  /*34ad0*/  IADD3 R10, R0.reuse, c[0x0][0x198], RZ ;  /* 0x00006600000a7a10 */ /* 0x040fe40007ffe0ff */
[----:B0-----:R-:W-:Y:S02]  /*34ae0*/  LEA.HI.X.SX32 R5, R0, R3, 0x1, P6 ;  /* 0x0000000300057211 */ /* 0x001fe400030f0eff */
[----:B--2---:R-:W-:-:S03]  /*34af0*/  PRMT R0, R29, 0x7632, R0 ;  /* 0x000076321d007816 */ /* 0x004fc60000000000 */
[----:B------:R0:W-:Y:S04]  /*34b00*/  @P1 STG.E.U16 [R4.64], R29 ;  /* 0x0000001d04001986 */ /* 0x0001e8000c101506 */
[----:B0-----:R-:W2:Y:S01]  /*34b10*/  LDL.LU R29, [R1+0x8c] ;  /* 0x00008c00011d7983 */ /* 0x001ea20000300800 */
[----:B------:R-:W-:-:S04]  /*34b20*/  IADD3 R6, R28, 0xe1, RZ ;  /* 0x000000e11c067810 */ /* 0x000fc80007ffe0ff */
[----:B------:R-:W-:Y:S02]  /*34b30*/  ISETP.LT.AND P5, PT, R6, c[0x0][0x17c], !P0 ;  /* 0x00005f0006007a0c */ /* 0x000fe400047a1270 */
[C---:B------:R-:W-:Y:S02]  /*34b40*/  IADD3 R6, R28.reuse, 0xe2, RZ ;  /* 0x000000e21c067810 */ /* 0x040fe40007ffe0ff */
[----:B------:R-:W-:Y:S02]  /*34b50*/  IADD3 R2, R28, 0xe4, RZ ;  /* 0x000000e41c027810 */ /* 0x000fe40007ffe0ff */
[----:B------:R-:W-:Y:S02]  /*34b60*/  ISETP.LT.AND P4, PT, R6, c[0x0][0x17c], !P0 ;  /* 0x00005f0006007a0c */ /* 0x000fe40004781270 */
[----:B------:R-:W-:Y:S02]  /*34b70*/  IADD3 R6, R28, 0xe3, RZ ;  /* 0x000000e31c067810 */ /* 0x000fe40007ffe0ff */
[----:B------:R-:W-:-:S02]  /*34b80*/  ISETP.LT.AND P2, PT, R2, c[0x0][0x17c], !P0 ;  /* 0x00005f0002007a0c */ /* 0x000fc40004741270 */
[----:B------:R-:W-:Y:S02]  /*34b90*/  ISETP.LT.AND P3, PT, R6, c[0x0][0x17c], !P0 ;  /* 0x00005f0006007a0c */ /* 0x000fe40004761270 */
[----:B------:R-:W-:Y:S02]  /*34ba0*/  LEA R8, P6, R10, R20, 0x1 ;  /* 0x000000140a087211 */ /* 0x000fe400078c08ff */
[----:B------:R-:W-:Y:S02]  /*34bb0*/  IADD3 R6, R28, 0xe5, RZ ;  /* 0x000000e51c067810 */ /* 0x000fe40007ffe0ff */
        /* <DEDUP_REMOVED lines=11> */
[----:B---3--:R1:W-:Y:S01]  /*34c70*/  @P4 STG.E.U16 [R4.64], R16 ;  /* 0x0000001004004986 */ /* 0x0083e2000c101506 */
[-C--:B0-----:R-:W-:Y:S02]  /*34c80*/  LEA R8, P6, R10, R20.reuse, 0x1 ;  /* 0x000000140a087211 */ /* 0x081fe400078c08ff */
[----:B------:R-:W-:Y:S02]  /*34c90*/  PRMT R12, R16, 0x7632, R12 ;  /* 0x00007632100c7816 */ /* 0x000fe4000000000c */
[----:B------:R-:W-:Y:S02]  /*34ca0*/  LEA.HI.X.SX32 R9, R10, R3, 0x1, P6 ;  /* 0x000000030a097211 */ /* 0x000fe400030f0eff */
[----:B------:R-:W-:Y:S01]  /*34cb0*/  ISETP.LT.AND P4, PT, R6, c[0x0][0x17c], !P0 ;  /* 0x00005f0006007a0c */ /* 0x000fe20004781270 */
[----:B-1----:R-:W3:Y:S01]  /*34cc0*/  LDL.LU R16, [R1+0xbc] ;  /* 0x0000bc0001107983 */ /* 0x002ee20000300800 */
[----:B------:R-:W-:-:S02]  /*34cd0*/  LEA R4, P6, R2, R20, 0x1 ;  /* 0x0000001402047211 */ /* 0x000fc400078c08ff */
[C---:B------:R-:W-:Y:S01]  /*34ce0*/  IADD3 R6, R2.reuse, c[0x0][0x198], RZ ;  /* 0x0000660002067a10 */ /* 0x040fe20007ffe0ff */
[----:B------:R0:W-:Y:S01]  /*34cf0*/  @P3 STG.E.U16 [R8.64], R12 ;  /* 0x0000000c08003986 */ /* 0x0001e2000c101506 */
[----:B------:R-:W-:Y:S02]  /*34d00*/  LEA.HI.X.SX32 R5, R2, R3, 0x1, P6 ;  /* 0x0000000302057211 */ /* 0x000fe400030f0eff */
[C---:B------:R-:W-:Y:S02]  /*34d10*/  IADD3 R2, R6.reuse, c[0x0][0x198], RZ ;  /* 0x0000660006027a10 */ /* 0x040fe40007ffe0ff */
[----:B----4-:R-:W-:Y:S01]  /*34d20*/  PRMT R10, R21, 0x7632, R10 ;  /* 0x00007632150a7816 */ /* 0x010fe2000000000a */
[----:B------:R1:W-:Y:S01]  /*34d30*/  @P2 STG.E.U16 [R4.64], R21 ;  /* 0x0000001504002986 */ /* 0x0003e2000c101506 */
[----:B0-----:R-:W-:-:S04]  /*34d40*/  LEA R8, P6, R6, R20, 0x1 ;  /* 0x0000001406087211 */ /* 0x001fc800078c08ff */
[----:B------:R-:W-:Y:S01]  /*34d50*/  LEA.HI.X.SX32 R9, R6, R3, 0x1, P6 ;  /* 0x0000000306097211 */ /* 0x000fe200030f0eff */
[----:B-1----:R-:W4:Y:S01]  /*34d60*/  LDL.LU R21, [R1+0xac] ;  /* 0x0000ac0001157983 */ /* 0x002f220000300800 */
[----:B------:R-:W-:-:S04]  /*34d70*/  LEA R4, P6, R2, R20, 0x1 ;  /* 0x0000001402047211 */ /* 0x000fc800078c08ff */
[----:B------:R-:W-:Y:S01]  /*34d80*/  LEA.HI.X.SX32 R5, R2, R3, 0x1, P6 ;  /* 0x0000000302057211 */ /* 0x000fe200030f0eff */
[----:B------:R-:W-:Y:S01]  /*34d90*/  @P1 STG.E.U16 [R8.64], R10 ;  /* 0x0000000a08001986 */ /* 0x000fe2000c101506 */
[----:B--2---:R-:W-:-:S03]  /*34da0*/  PRMT R12, R29, 0x7632, R12 ;  /* 0x000076321d0c7816 */ /* 0x004fc6000000000c */
[----:B------:R0:W-:Y:S04]  /*34db0*/  @P5 STG.E.U16 [R4.64], R29 ;  /* 0x0000001d04005986 */ /* 0x0001e8000c101506 */
[----:B0-----:R-:W2:Y:S01]  /*34dc0*/  LDL.LU R29, [R1+0x9c] ;  /* 0x00009c00011d7983 */ /* 0x001ea20000300800 */
[----:B------:R-:W-:Y:S02]  /*34dd0*/  IADD3 R6, R2, c[0x0][0x198], RZ ;  /* 0x0000660002067a10 */ /* 0x000fe40007ffe0ff */
[----:B------:R-:W-:Y:S01]  /*34de0*/  IADD3 R0, R28, 0xe8, RZ ;  /* 0x000000e81c007810 */ /* 0x000fe20007ffe0ff */
[----:B------:R-:W2:Y:S01]  /*34df0*/  LDL.LU R25, [R1+0x1c] ;  /* 0x00001c0001197983 */ /* 0x000ea20000300800 */
[----:B------:R-:W-:Y:S02]  /*34e00*/  LEA R8, P6, R6, R20, 0x1 ;  /* 0x0000001406087211 */ /* 0x000fe400078c08ff */
[----:B------:R-:W-:-:S02]  /*34e10*/  ISETP.LT.AND P3, PT, R0, c[0x0][0x17c], !P0 ;  /* 0x00005f0000007a0c */ /* 0x000fc40004761270 */
[----:B------:R-:W-:Y:S02]  /*34e20*/  IADD3 R2, R6, c[0x0][0x198], RZ ;  /* 0x0000660006027a10 */ /* 0x000fe40007ffe0ff */
[----:B------:R-:W-:Y:S02]  /*34e30*/  IADD3 R0, R28, 0xe9, RZ ;  /* 0x000000e91c007810 */ /* 0x000fe40007ffe0ff */
[----:B------:R-:W-:Y:S02]  /*34e40*/  LEA.HI.X.SX32 R9, R6, R3, 0x1, P6 ;  /* 0x0000000306097211 */ /* 0x000fe400030f0eff */
[----:B------:R-:W-:Y:S02]  /*34e50*/  LEA R4, P6, R2, R20, 0x1 ;  /* 0x0000001402047211 */ /* 0x000fe400078c08ff */
[----:B------:R-:W-:Y:S02]  /*34e60*/  ISETP.LT.AND P2, PT, R0, c[0x0][0x17c], !P0 ;  /* 0x00005f0000007a0c */ /* 0x000fe40004741270 */
[----:B------:R-:W-:-:S02]  /*34e70*/  IADD3 R6, R2, c[0x0][0x198], RZ ;  /* 0x0000660002067a10 */ /* 0x000fc40007ffe0ff */
[----:B------:R-:W-:Y:S01]  /*34e80*/  IADD3 R0, R28, 0xea, RZ ;  /* 0x000000ea1c007810 */ /* 0x000fe20007ffe0ff */
[----:B------:R0:W-:Y:S01]  /*34e90*/  @P4 STG.E.U16 [R8.64], R12 ;  /* 0x0000000c08004986 */ /* 0x0001e2000c101506 */
[----:B------:R-:W-:Y:S02]  /*34ea0*/  LEA.HI.X.SX32 R5, R2, R3, 0x1, P6 ;  /* 0x0000000302057211 */ /* 0x000fe400030f0eff */
[----:B------:R-:W-:Y:S02]  /*34eb0*/  ISETP.LT.AND P1, PT, R0, c[0x0][0x17c], !P0 ;  /* 0x00005f0000007a0c */ /* 0x000fe40004721270 */
[----:B------:R-:W-:Y:S02]  /*34ec0*/  IADD3 R2, R6, c[0x0][0x198], RZ ;  /* 0x0000660006027a10 */ /* 0x000fe40007ffe0ff */
[----:B------:R-:W-:Y:S02]  /*34ed0*/  IADD3 R0, R28, 0xeb, RZ ;  /* 0x000000eb1c007810 */ /* 0x000fe40007ffe0ff */
[----:B0-----:R-:W-:-:S02]  /*34ee0*/  LEA R8, P6, R6, R20, 0x1 ;  /* 0x0000001406087211 */ /* 0x001fc400078c08ff */
[----:B------:R-:W-:Y:S02]  /*34ef0*/  ISETP.LT.AND P5, PT, R0, c[0x0][0x17c], !P0 ;  /* 0x00005f0000007a0c */ /* 0x000fe400047a1270 */
[----:B------:R-:W-:Y:S02]  /*34f00*/  LEA.HI.X.SX32 R9, R6, R3, 0x1, P6 ;  /* 0x0000000306097211 */ /* 0x000fe400030f0eff */
[----:B---3--:R-:W-:Y:S01]  /*34f10*/  PRMT R10, R16, 0x7632, R10 ;  /* 0x00007632100a7816 */ /* 0x008fe2000000000a */
[----:B------:R0:W-:Y:S01]  /*34f20*/  @P3 STG.E.U16 [R4.64], R16 ;  /* 0x0000001004003986 */ /* 0x0001e2000c101506 */
[----:B------:R-:W-:Y:S02]  /*34f30*/  IADD3 R6, R2, c[0x0][0x198], RZ ;  /* 0x0000660002067a10 */ /* 0x000fe40007ffe0ff */
[----:B------:R-:W-:Y:S01]  /*34f40*/  IADD3 R0, R28, 0xec, RZ ;  /* 0x000000ec1c007810 */ /* 0x000fe20007ffe0ff */
[----:B------:R1:W-:Y:S01]  /*34f50*/  @P2 STG.E.U16 [R8.64], R10 ;  /* 0x0000000a08002986 */ /* 0x0003e2000c101506 */
[----:B0-----:R-:W-:-:S02]  /*34f60*/  LEA R4, P6, R2, R20, 0x1 ;  /* 0x0000001402047211 */ /* 0x001fc400078c08ff */
[----:B------:R-:W-:Y:S02]  /*34f70*/  ISETP.LT.AND P4, PT, R0, c[0x0][0x17c], !P0 ;  /* 0x00005f0000007a0c */ /* 0x000fe40004781270 */
[-C--:B------:R-:W-:Y:S02]  /*34f80*/  LEA.HI.X.SX32 R5, R2, R3.reuse, 0x1, P6 ;  /* 0x0000000302057211 */ /* 0x080fe400030f0eff */
[C---:B-1----:R-:W-:Y:S02]  /*34f90*/  LEA R8, P6, R6.reuse, R20, 0x1 ;  /* 0x0000001406087211 */ /* 0x042fe400078c08ff */
[C---:B------:R-:W-:Y:S01]  /*34fa0*/  IADD3 R2, R6.reuse, c[0x0][0x198], RZ ;  /* 0x0000660006027a10 */ /* 0x040fe20007ffe0ff */
[----:B----4-:R0:W-:Y:S01]  /*34fb0*/  @P1 STG.E.U16 [R4.64], R21 ;  /* 0x0000001504001986 */ /* 0x0101e2000c101506 */
[----:B------:R-:W-:Y:S02]  /*34fc0*/  LEA.HI.X.SX32 R9, R6, R3, 0x1, P6 ;  /* 0x0000000306097211 */ /* 0x000fe400030f0eff */
[----:B------:R-:W-:-:S02]  /*34fd0*/  PRMT R12, R21, 0x7632, R12 ;  /* 0x00007632150c7816 */ /* 0x000fc4000000000c */
[C---:B0-----:R-:W-:Y:S01]  /*34fe0*/  LEA R4, P6, R2.reuse, R20, 0x1 ;  /* 0x0000001402047211 */ /* 0x041fe200078c08ff */
[----:B------:R-:W3:Y:S03]  /*34ff0*/  LDL.LU R21, [R1+0x7c] ;  /* 0x00007c0001157983 */ /* 0x000ee60000300800 */
        /* <DEDUP_REMOVED lines=9> */
[-C--:B------:R-:W-:Y:S02]  /*35090*/  LEA R8, P6, R6, R20.reuse, 0x1 ;  /* 0x0000001406087211 */ /* 0x080fe400078c08ff */
[----:B------:R-:W-:Y:S02]  /*350a0*/  ISETP.LT.AND P2, PT, R0, c[0x0][0x17c], !P0 ;  /* 0x00005f0000007a0c */ /* 0x000fe40004741270 */
[----:B------:R-:W-:Y:S02]  /*350b0*/  IADD3 R2, R6, c[0x0][0x198], RZ ;  /* 0x0000660006027a10 */ /* 0x000fe40007ffe0ff */
[----:B------:R-:W-:Y:S02]  /*350c0*/  IADD3 R0, R28, 0xef, RZ ;  /* 0x000000ef1c007810 */ /* 0x000fe40007ffe0ff */
[----:B------:R-:W-:Y:S02]  /*350d0*/  LEA.HI.X.SX32 R9, R6, R3, 0x1, P6 ;  /* 0x0000000306097211 */ /* 0x000fe400030f0eff */
[----:B------:R-:W-:-:S02]  /*350e0*/  LEA R12, P6, R2, R20, 0x1 ;  /* 0x00000014020c7211 */ /* 0x000fc400078c08ff */
[----:B------:R-:W-:Y:S02]  /*350f0*/  ISETP.LT.AND P1, PT, R0, c[0x0][0x17c], !P0 ;  /* 0x00005f0000007a0c */ /* 0x000fe40004721270 */
[----:B------:R-:W-:Y:S02]  /*35100*/  IADD3 R6, R2, c[0x0][0x198], RZ ;  /* 0x0000660002067a10 */ /* 0x000fe40007ffe0ff */
[----:B------:R-:W-:Y:S02]  /*35110*/  IADD3 R0, R28, 0xf0, RZ ;  /* 0x000000f01c007810 */ /* 0x000fe40007ffe0ff */
[----:B------:R-:W-:Y:S02]  /*35120*/  LEA.HI.X.SX32 R13, R2, R3, 0x1, P6 ;  /* 0x00000003020d7211 */ /* 0x000fe400030f0eff */
        /* <DEDUP_REMOVED lines=11> */
[----:B------:R-:W-:Y:S02]  /*351e0*/  PRMT R5, R25, 0x7632, R5 ;  /* 0x0000763219057816 */ /* 0x000fe40000000005 */
[----:B------:R-:W-:Y:S02]  /*351f0*/  ISETP.LT.AND P3, PT, R0, c[0x0][0x17c], !P0 ;  /* 0x00005f0000007a0c */ /* 0x000fe40004761270 */
[----:B------:R-:W-:Y:S02]  /*35200*/  IADD3 R2, R4, c[0x0][0x198], RZ ;  /* 0x0000660004027a10 */ /* 0x000fe40007ffe0ff */
[----:B------:R-:W-:-:S02]  /*35210*/  IADD3 R0, R28, 0xf3, RZ ;  /* 0x000000f31c007810 */ /* 0x000fc40007ffe0ff */
[-C--:B0-----:R-:W-:Y:S01]  /*35220*/  LEA R8, P6, R4, R20.reuse, 0x1 ;  /* 0x0000001404087211 */ /* 0x081fe200078c08ff */
[----:B------:R0:W-:Y:S01]  /*35230*/  @P2 STG.E.U16 [R12.64], R25 ;  /* 0x000000190c002986 */ /* 0x0001e2000c101506 */
[----:B------:R-:W-:Y:S02]  /*35240*/  ISETP.LT.AND P2, PT, R0, c[0x0][0x17c], !P0 ;  /* 0x00005f0000007a0c */ /* 0x000fe40004741270 */
[----:B------:R-:W-:Y:S01]  /*35250*/  LEA.HI.X.SX32 R9, R4, R3, 0x1, P6 ;  /* 0x0000000304097211 */ /* 0x000fe200030f0eff */
[----:B------:R1:W-:Y:S01]  /*35260*/  @P1 STG.E.U16 [R16.64], R5 ;  /* 0x0000000510001986 */ /* 0x0003e2000c101506 */
[----:B------:R-:W-:Y:S02]  /*35270*/  IADD3 R0, R28, 0xf4, RZ ;  /* 0x000000f41c007810 */ /* 0x000fe40007ffe0ff */
[----:B---3--:R-:W-:Y:S02]  /*35280*/  PRMT R6, R21, 0x7632, R6 ;  /* 0x0000763215067816 */ /* 0x008fe40000000006 */
[----:B0-----:R-:W-:-:S02]  /*35290*/  LEA R12, P6, R2, R20, 0x1 ;  /* 0x00000014020c7211 */ /* 0x001fc400078c08ff */
[C---:B-1----:R-:W-:Y:S02]  /*352a0*/  IADD3 R5, R2.reuse, c[0x0][0x198], RZ ;  /* 0x0000660002057a10 */ /* 0x042fe40007ffe0ff */
[----:B------:R-:W-:Y:S02]  /*352b0*/  LEA.HI.X.SX32 R13, R2, R3, 0x1, P6 ;  /* 0x00000003020d7211 */ /* 0x000fe400030f0eff */
[C---:B------:R-:W-:Y:S01]  /*352c0*/  LEA R4, P6, R5.reuse, R20, 0x1 ;  /* 0x0000001405047211 */ /* 0x040fe200078c08ff */
[----:B------:R-:W-:Y:S01]  /*352d0*/  @P5 STG.E.U16 [R22.64], R21 ;  /* 0x0000001516005986 */ /* 0x000fe2000c101506 */
[----:B------:R-:W-:Y:S02]  /*352e0*/  ISETP.LT.AND P1, PT, R0, c[0x0][0x17c], !P0 ;  /* 0x00005f0000007a0c */ /* 0x000fe40004721270 */
[----:B------:R-:W-:Y:S01]  /*352f0*/  IADD3 R2, R5, c[0x0][0x198], RZ ;  /* 0x0000660005027a10 */ /* 0x000fe20007ffe0ff */
[----:B------:R0:W-:Y:S01]  /*35300*/  @P4 STG.E.U16 [R8.64], R6 ;  /* 0x0000000608004986 */ /* 0x0001e2000c101506 */
[----:B------:R-:W-:-:S02]  /*35310*/  IADD3 R0, R28, 0xf5, RZ ;  /* 0x000000f51c007810 */ /* 0x000fc40007ffe0ff */
[----:B------:R-:W-:Y:S02]  /*35320*/  LEA.HI.X.SX32 R5, R5, R3, 0x1, P6 ;  /* 0x0000000305057211 */ /* 0x000fe400030f0eff */
[----:B------:R-:W-:Y:S02]  /*35330*/  ISETP.LT.AND P5, PT, R0, c[0x0][0x17c], !P0 ;  /* 0x00005f0000007a0c */ /* 0x000fe400047a1270 */
[----:B------:R-:W-:Y:S02]  /*35340*/  IADD3 R0, R28, 0xf6, RZ ;  /* 0x000000f61c007810 */ /* 0x000fe40007ffe0ff */
[C---:B0-----:R-:W-:Y:S02]  /*35350*/  LEA R8, P6, R2.reuse, R20, 0x1 ;  /* 0x0000001402087211 */ /* 0x041fe400078c08ff */
[----:B------:R-:W-:Y:S02]  /*35360*/  IADD3 R6, R2, c[0x0][0x198], RZ ;  /* 0x0000660002067a10 */ /* 0x000fe40007ffe0ff */
[----:B------:R-:W-:-:S02]  /*35370*/  ISETP.LT.AND P4, PT, R0, c[0x0][0x17c], !P0 ;  /* 0x00005f0000007a0c */ /* 0x000fc40004781270 */
[----:B------:R-:W-:Y:S02]  /*35380*/  IADD3 R0, R28, 0xf7, RZ ;  /* 0x000000f71c007810 */ /* 0x000fe40007ffe0ff */
[----:B--2---:R-:W-:Y:S01]  /*35390*/  PRMT R9, R29, 0x7632, R9 ;  /* 0x000076321d097816 */ /* 0x004fe20000000009 */
[----:B------:R-:W-:Y:S04]  /*353a0*/  @P3 STG.E.U16 [R12.64], R29 ;  /* 0x0000001d0c003986 */ /* 0x000fe8000c101506 */
[----:B------:R0:W-:Y:S01]  /*353b0*/  @P2 STG.E.U16 [R4.64], R9 ;  /* 0x0000000904002986 */ /* 0x0001e2000c101506 */
[----:B------:R-:W-:Y:S02]  /*353c0*/  ISETP.LT.AND P3, PT, R0, c[0x0][0x17c], !P0 ;  /* 0x00005f0000007a0c */ /* 0x000fe40004761270 */
[----:B0-----:R-:W-:-:S02]  /*353d0*/  LEA.HI.X.SX32 R9, R2, R3, 0x1, P6 ;  /* 0x0000000302097211 */ /* 0x001fc400030f0eff */
[CC--:B------:R-:W-:Y:S02]  /*353e0*/  LEA R16, P6, R6.reuse, R20.reuse, 0x1 ;  /* 0x0000001406107211 */ /* 0x0c0fe400078c08ff */
[C---:B------:R-:W-:Y:S02]  /*353f0*/  IADD3 R2, R6.reuse, c[0x0][0x198], RZ ;  /* 0x0000660006027a10 */ /* 0x040fe40007ffe0ff */
[----:B------:R-:W-:Y:S02]  /*35400*/  PRMT R5, R27, 0x7632, R5 ;  /* 0x000076321b057816 */ /* 0x000fe40000000005 */
[----:B------:R-:W-:Y:S02]  /*35410*/  LEA.HI.X.SX32 R17, R6, R3, 0x1, P6 ;  /* 0x0000000306117211 */ /* 0x000fe400030f0eff */
[C---:B------:R-:W-:Y:S01]  /*35420*/  LEA R4, P6, R2.reuse, R20, 0x1 ;  /* 0x0000001402047211 */ /* 0x040fe200078c08ff */
[----:B------:R-:W-:Y:S01]  /*35430*/  @P1 STG.E.U16 [R8.64], R27 ;  /* 0x0000001b08001986 */ /* 0x000fe2000c101506 */
[----:B------:R-:W-:-:S03]  /*35440*/  IADD3 R6, R2, c[0x0][0x198], RZ ;  /* 0x0000660002067a10 */ /* 0x000fc60007ffe0ff */
[----:B------:R0:W-:Y:S01]  /*35450*/  @P5 STG.E.U16 [R16.64], R5 ;  /* 0x0000000510005986 */ /* 0x0001e2000c101506 */
[----:B------:R-:W-:-:S04]  /*35460*/  IADD3 R0, R28, 0xf8, RZ ;  /* 0x000000f81c007810 */ /* 0x000fc80007ffe0ff */
[----:B------:R-:W-:Y:S02]  /*35470*/  ISETP.LT.AND P2, PT, R0, c[0x0][0x17c], !P0 ;  /* 0x00005f0000007a0c */ /* 0x000fe40004741270 */
[-C--:B0-----:R-:W-:Y:S02]  /*35480*/  LEA.HI.X.SX32 R5, R2, R3.reuse, 0x1, P6 ;  /* 0x0000000302057211 */ /* 0x081fe400030f0eff */
[C---:B------:R-:W-:Y:S02]  /*35490*/  LEA R12, P6, R6.reuse, R20, 0x1 ;  /* 0x00000014060c7211 */ /* 0x040fe400078c08ff */
[----:B------:R-:W-:Y:S02]  /*354a0*/  IADD3 R2, R6, c[0x0][0x198], RZ ;  /* 0x0000660006027a10 */ /* 0x000fe40007ffe0ff */
[----:B------:R-:W-:Y:S02]  /*354b0*/  PRMT R9, R26, 0x7632, R9 ;  /* 0x000076321a097816 */ /* 0x000fe40000000009 */
[----:B------:R-:W-:-:S02]  /*354c0*/  LEA.HI.X.SX32 R13, R6, R3, 0x1, P6 ;  /* 0x00000003060d7211 */ /* 0x000fc400030f0eff */
[----:B------:R-:W-:Y:S02]  /*354d0*/  IADD3 R0, R28, 0xf9, RZ ;  /* 0x000000f91c007810 */ /* 0x000fe40007ffe0ff */
[C---:B------:R-:W-:Y:S01]  /*354e0*/  LEA R8, P6, R2.reuse, R20, 0x1 ;  /* 0x0000001402087211 */ /* 0x040fe200078c08ff */
[----:B------:R-:W-:Y:S01]  /*354f0*/  @P4 STG.E.U16 [R4.64], R26 ;  /* 0x0000001a04004986 */ /* 0x000fe2000c101506 */
[----:B------:R-:W-:Y:S02]  /*35500*/  IADD3 R6, R2, c[0x0][0x198], RZ ;  /* 0x0000660002067a10 */ /* 0x000fe40007ffe0ff */
[----:B------:R-:W-:Y:S01]  /*35510*/  ISETP.LT.AND P1, PT, R0, c[0x0][0x17c], !P0 ;  /* 0x00005f0000007a0c */ /* 0x000fe20004721270 */
[----:B------:R0:W-:Y:S01]  /*35520*/  @P3 STG.E.U16 [R12.64], R9 ;  /* 0x000000090c003986 */ /* 0x0001e2000c101506 */
[----:B------:R-:W-:-:S04]  /*35530*/  IADD3 R0, R28, 0xfa, RZ ;  /* 0x000000fa1c007810 */ /* 0x000fc80007ffe0ff */
[----:B------:R-:W-:Y:S02]  /*35540*/  ISETP.LT.AND P5, PT, R0, c[0x0][0x17c], !P0 ;  /* 0x00005f0000007a0c */ /* 0x000fe400047a1270 */
[-C--:B0-----:R-:W-:Y:S02]  /*35550*/  LEA.HI.X.SX32 R9, R2, R3.reuse, 0x1, P6 ;  /* 0x0000000302097211 */ /* 0x081fe400030f0eff */
[C---:B------:R-:W-:Y:S02]  /*35560*/  LEA R22, P6, R6.reuse, R20, 0x1 ;  /* 0x0000001406167211 */ /* 0x040fe400078c08ff */
[C---:B------:R-:W-:Y:S02]  /*35570*/  IADD3 R2, R6.reuse, c[0x0][0x198], RZ ;  /* 0x0000660006027a10 */ /* 0x040fe40007ffe0ff */
[----:B------:R-:W-:Y:S02]  /*35580*/  LEA.HI.X.SX32 R23, R6, R3, 0x1, P6 ;  /* 0x0000000306177211 */ /* 0x000fe400030f0eff */
[----:B------:R-:W-:-:S02]  /*35590*/  IADD3 R6, R2, c[0x0][0x198], RZ ;  /* 0x0000660002067a10 */ /* 0x000fc40007ffe0ff */
[----:B------:R-:W-:Y:S02]  /*355a0*/  PRMT R5, R7, 0x7632, R5 ;  /* 0x0000763207057816 */ /* 0x000fe40000000005 */
[----:B------:R-:W-:Y:S02]  /*355b0*/  IADD3 R0, R28, 0xfb, RZ ;  /* 0x000000fb1c007810 */ /* 0x000fe40007ffe0ff */
[----:B------:R-:W-:Y:S01]  /*355c0*/  LEA R4, P6, R2, R20, 0x1 ;  /* 0x0000001402047211 */ /* 0x000fe200078c08ff */
[----:B------:R-:W-:Y:S01]  /*355d0*/  @P2 STG.E.U16 [R8.64], R7 ;  /* 0x0000000708002986 */ /* 0x000fe2000c101506 */
[----:B------:R-:W-:Y:S02]  /*355e0*/  IADD3 R10, R6, c[0x0][0x198], RZ ;  /* 0x00006600060a7a10 */ /* 0x000fe40007ffe0ff */
[----:B------:R-:W-:Y:S01]  /*355f0*/  ISETP.LT.AND P4, PT, R0, c[0x0][0x17c], !P0 ;  /* 0x00005f0000007a0c */ /* 0x000fe20004781270 */
[----:B------:R0:W-:Y:S01]  /*35600*/  @P1 STG.E.U16 [R22.64], R5 ;  /* 0x0000000516001986 */ /* 0x0001e2000c101506 */
[----:B------:R-:W-:-:S02]  /*35610*/  IADD3 R0, R28, 0xfc, RZ ;  /* 0x000000fc1c007810 */ /* 0x000fc40007ffe0ff */
[-C--:B------:R-:W-:Y:S02]  /*35620*/  LEA R12, P1, R6, R20.reuse, 0x1 ;  /* 0x00000014060c7211 */ /* 0x080fe400078208ff */
[----:B------:R-:W-:Y:S02]  /*35630*/  ISETP.LT.AND P3, PT, R0, c[0x0][0x17c], !P0 ;  /* 0x00005f0000007a0c */ /* 0x000fe40004761270 */
[----:B------:R-:W-:Y:S02]  /*35640*/  IADD3 R0, R28, 0xfd, RZ ;  /* 0x000000fd1c007810 */ /* 0x000fe40007ffe0ff */
[----:B0-----:R-:W-:Y:S02]  /*35650*/  LEA.HI.X.SX32 R5, R2, R3, 0x1, P6 ;  /* 0x0000000302057211 */ /* 0x001fe400030f0eff */
[C---:B------:R-:W-:Y:S02]  /*35660*/  IADD3 R2, R10.reuse, c[0x0][0x198], RZ ;  /* 0x000066000a027a10 */ /* 0x040fe40007ffe0ff */
[----:B------:R-:W-:-:S02]  /*35670*/  LEA R16, P6, R10, R20, 0x1 ;  /* 0x000000140a107211 */ /* 0x000fc400078c08ff */
[----:B------:R-:W-:Y:S02]  /*35680*/  IADD3 R14, R2, c[0x0][0x198], RZ ;  /* 0x00006600020e7a10 */ /* 0x000fe40007ffe0ff */
[-C--:B------:R-:W-:Y:S02]  /*35690*/  LEA.HI.X.SX32 R13, R6, R3.reuse, 0x1, P1 ;  /* 0x00000003060d7211 */ /* 0x080fe400008f0eff */
[----:B------:R-:W-:Y:S02]  /*356a0*/  ISETP.LT.AND P2, PT, R0, c[0x0][0x17c], !P0 ;  /* 0x00005f0000007a0c */ /* 0x000fe40004741270 */
[----:B------:R-:W-:Y:S02]  /*356b0*/  LEA R8, P1, R14, R20, 0x1 ;  /* 0x000000140e087211 */ /* 0x000fe400078208ff */
[----:B------:R-:W-:Y:S02]  /*356c0*/  IADD3 R0, R28, 0xfe, RZ ;  /* 0x000000fe1c007810 */ /* 0x000fe40007ffe0ff */
[----:B------:R-:W-:-:S02]  /*356d0*/  LEA.HI.X.SX32 R17, R10, R3, 0x1, P6 ;  /* 0x000000030a117211 */ /* 0x000fc400030f0eff */
[----:B------:R-:W-:Y:S02]  /*356e0*/  LEA R6, P6, R2, R20, 0x1 ;  /* 0x0000001402067211 */ /* 0x000fe400078c08ff */
[----:B------:R-:W-:Y:S02]  /*356f0*/  IADD3 R28, R28, 0xff, RZ ;  /* 0x000000ff1c1c7810 */ /* 0x000fe40007ffe0ff */
[C---:B------:R-:W-:Y:S02]  /*35700*/  IADD3 R10, R14.reuse, c[0x0][0x198], RZ ;  /* 0x000066000e0a7a10 */ /* 0x040fe40007ffe0ff */
[-C--:B------:R-:W-:Y:S02]  /*35710*/  LEA.HI.X.SX32 R9, R14, R3.reuse, 0x1, P1 ;  /* 0x000000030e097211 */ /* 0x080fe400008f0eff */
[----:B------:R-:W-:Y:S02]  /*35720*/  ISETP.LT.AND P1, PT, R0, c[0x0][0x17c], !P0 ;  /* 0x00005f0000007a0c */ /* 0x000fe40004721270 */
[----:B------:R-:W-:-:S02]  /*35730*/  LEA.HI.X.SX32 R7, R2, R3, 0x1, P6 ;  /* 0x0000000302077211 */ /* 0x000fc400030f0eff */
[----:B------:R-:W-:Y:S02]  /*35740*/  ISETP.LT.AND P0, PT, R28, c[0x0][0x17c], !P0 ;  /* 0x00005f001c007a0c */ /* 0x000fe40004701270 */
[C---:B------:R-:W-:Y:S02]  /*35750*/  LEA R20, P6, R10.reuse, R20, 0x1 ;  /* 0x000000140a147211 */ /* 0x040fe400078c08ff */
[----:B------:R-:W-:Y:S02]  /*35760*/  PRMT R0, R11, 0x7632, R0 ;  /* 0x000076320b007816 */ /* 0x000fe40000000000 */
[----:B------:R-:W-:Y:S02]  /*35770*/  LEA.HI.X.SX32 R21, R10, R3, 0x1, P6 ;  /* 0x000000030a157211 */ /* 0x000fe400030f0eff */
[----:B------:R-:W-:Y:S01]  /*35780*/  PRMT R3, R15, 0x7632, R3 ;  /* 0x000076320f037816 */ /* 0x000fe20000000003 */
[----:B------:R0:W-:Y:S04]  /*35790*/  @P5 STG.E.U16 [R4.64], R11 ;  /* 0x0000000b04005986 */ /* 0x0001e8000c101506 */
[----:B------:R0:W-:Y:S04]  /*357a0*/  @P4 STG.E.U16 [R12.64], R0 ;  /* 0x000000000c004986 */ /* 0x0001e8000c101506 */
[----:B------:R0:W-:Y:S04]  /*357b0*/  @P3 STG.E.U16 [R16.64], R15 ;  /* 0x0000000f10003986 */ /* 0x0001e8000c101506 */
[----:B------:R0:W-:Y:S04]  /*357c0*/  @P2 STG.E.U16 [R6.64], R3 ;  /* 0x0000000306002986 */ /* 0x0001e8000c101506 */
[----:B------:R0:W-:Y:S01]  /*357d0*/  @P1 STG.E.U16 [R8.64], R19 ;  /* 0x0000001308001986 */ /* 0x0001e2000c101506 */
[----:B------:R-:W-:Y:S05]  /*357e0*/  @!P0 EXIT ;  /* 0x000000000000894d */ /* 0x000fea0003800000 */
[----:B------:R-:W-:-:S05]  /*357f0*/  PRMT R10, R19, 0x7632, R10 ;  /* 0x00007632130a7816 */ /* 0x000fca000000000a */
[----:B------:R-:W-:Y:S01]  /*35800*/  STG.E.U16 [R20.64], R10 ;  /* 0x0000000a14007986 */ /* 0x000fe2000c101506 */
[----:B------:R-:W-:Y:S05]  /*35810*/  EXIT ;  /* 0x000000000000794d */ /* 0x000fea0003800000 */
.L_x_4:
[----:B------:R-:W-:-:S00]  /*35820*/  BRA `(.L_x_4) ;  /* 0xfffffff000007947 */ /* 0x000fc0000383ffff */
[----:B------:R-:W-:-:S00]  /*35830*/  NOP ;  /* 0x0000000000007918 */ /* 0x000fc00000000000 */
        /* <DEDUP_REMOVED lines=12> */
.L_x_5:


//--------------------- .nv.shared.matmul_kernel  --------------------------
	.section	.nv.shared.matmul_kernel,"aw",@nobits
	.sectionflags	@""
	.align	16
